//
// Generated by NVIDIA NVVM Compiler
//
// Compiler Build ID: CL-36424714
// Cuda compilation tools, release 13.0, V13.0.88
// Based on NVVM 20.0.0
//

.version 9.0
.target sm_100
.address_size 64

	// .globl	_Z14generateXORWOWPfi
.global .align 4 .b8 precalc_xorwow_matrix[102400];
.global .align 4 .b8 precalc_xorwow_offset_matrix[102400];
.global .align 4 .b8 mrg32k3aM1[2304];
.global .align 4 .b8 mrg32k3aM2[2304];
.global .align 4 .b8 mrg32k3aM1SubSeq[2016];
.global .align 4 .b8 mrg32k3aM2SubSeq[2016];
.global .align 4 .b8 mrg32k3aM1Seq[2304];
.global .align 4 .b8 mrg32k3aM2Seq[2304];
.const .align 8 .b8 __cr_lgamma_table[72];

.visible .entry _Z14generateXORWOWPfi(
	.param .u64 .ptr .align 1 _Z14generateXORWOWPfi_param_0,
	.param .u32 _Z14generateXORWOWPfi_param_1
)
{
	.local .align 8 .b8 	__local_depot0[48];
	.reg .b64 	%SP;
	.reg .b64 	%SPL;
	.reg .pred 	%p<65>;
	.reg .b32 	%r<1233>;
	.reg .b32 	%f<4>;
	.reg .b64 	%rd<27>;

	mov.u64 	%SPL, __local_depot0;
	ld.param.u64 	%rd11, [_Z14generateXORWOWPfi_param_0];
	ld.param.u32 	%r559, [_Z14generateXORWOWPfi_param_1];
	add.u64 	%rd1, %SPL, 0;
	mov.u32 	%r565, %ctaid.x;
	mov.u32 	%r1, %ntid.x;
	mov.u32 	%r566, %tid.x;
	mad.lo.s32 	%r1232, %r565, %r1, %r566;
	mov.b32 	%r956, 1593684748;
	mov.b32 	%r567, 832094735;
	st.local.v2.u32 	[%rd1], {%r567, %r956};
	mov.b32 	%r954, -123459836;
	mov.b32 	%r955, 1111207954;
	st.local.v2.u32 	[%rd1+8], {%r955, %r954};
	mov.b32 	%r952, 1476011280;
	mov.b32 	%r953, -589760388;
	st.local.v2.u32 	[%rd1+16], {%r953, %r952};
	setp.eq.s32 	%p1, %r1232, 0;
	@%p1 bra 	$L__BB0_115;
	cvt.s64.s32 	%rd26, %r1232;
	mov.b32 	%r939, 0;
	mov.b32 	%r956, 1593684748;
	mov.b32 	%r955, 1111207954;
	mov.b32 	%r954, -123459836;
	mov.b32 	%r953, -589760388;
	mov.b32 	%r952, 1476011280;
$L__BB0_2:
	mov.u64 	%rd3, %rd26;
	and.b64  	%rd4, %rd3, 3;
	setp.eq.s64 	%p2, %rd4, 0;
	@%p2 bra 	$L__BB0_114;
	mul.wide.u32 	%rd13, %r939, 3200;
	mov.u64 	%rd14, precalc_xorwow_matrix;
	add.s64 	%rd5, %rd14, %rd13;
	mov.b32 	%r952, 0;
	mov.u32 	%r953, %r952;
	mov.u32 	%r954, %r952;
	mov.u32 	%r955, %r952;
	mov.u32 	%r956, %r952;
	mov.u32 	%r945, %r952;
$L__BB0_4:
	mul.wide.u32 	%rd15, %r945, 4;
	add.s64 	%rd16, %rd1, %rd15;
	ld.local.u32 	%r15, [%rd16+4];
	shl.b32 	%r16, %r945, 5;
	mov.b32 	%r951, 0;
$L__BB0_5:
	.pragma "nounroll";
	shr.u32 	%r576, %r15, %r951;
	and.b32  	%r577, %r576, 1;
	setp.eq.b32 	%p3, %r577, 1;
	not.pred 	%p4, %p3;
	add.s32 	%r578, %r16, %r951;
	mul.lo.s32 	%r579, %r578, 5;
	mul.wide.u32 	%rd17, %r579, 4;
	add.s64 	%rd6, %rd5, %rd17;
	@%p4 bra 	$L__BB0_7;
	ld.global.u32 	%r580, [%rd6];
	xor.b32  	%r956, %r956, %r580;
	ld.global.u32 	%r581, [%rd6+4];
	xor.b32  	%r955, %r955, %r581;
	ld.global.u32 	%r582, [%rd6+8];
	xor.b32  	%r954, %r954, %r582;
	ld.global.u32 	%r583, [%rd6+12];
	xor.b32  	%r953, %r953, %r583;
	ld.global.u32 	%r584, [%rd6+16];
	xor.b32  	%r952, %r952, %r584;
$L__BB0_7:
	and.b32  	%r586, %r576, 2;
	setp.eq.s32 	%p5, %r586, 0;
	@%p5 bra 	$L__BB0_9;
	ld.global.u32 	%r587, [%rd6+20];
	xor.b32  	%r956, %r956, %r587;
	ld.global.u32 	%r588, [%rd6+24];
	xor.b32  	%r955, %r955, %r588;
	ld.global.u32 	%r589, [%rd6+28];
	xor.b32  	%r954, %r954, %r589;
	ld.global.u32 	%r590, [%rd6+32];
	xor.b32  	%r953, %r953, %r590;
	ld.global.u32 	%r591, [%rd6+36];
	xor.b32  	%r952, %r952, %r591;
$L__BB0_9:
	and.b32  	%r593, %r576, 4;
	setp.eq.s32 	%p6, %r593, 0;
	@%p6 bra 	$L__BB0_11;
	ld.global.u32 	%r594, [%rd6+40];
	xor.b32  	%r956, %r956, %r594;
	ld.global.u32 	%r595, [%rd6+44];
	xor.b32  	%r955, %r955, %r595;
	ld.global.u32 	%r596, [%rd6+48];
	xor.b32  	%r954, %r954, %r596;
	ld.global.u32 	%r597, [%rd6+52];
	xor.b32  	%r953, %r953, %r597;
	ld.global.u32 	%r598, [%rd6+56];
	xor.b32  	%r952, %r952, %r598;
$L__BB0_11:
	and.b32  	%r600, %r576, 8;
	setp.eq.s32 	%p7, %r600, 0;
	@%p7 bra 	$L__BB0_13;
	ld.global.u32 	%r601, [%rd6+60];
	xor.b32  	%r956, %r956, %r601;
	ld.global.u32 	%r602, [%rd6+64];
	xor.b32  	%r955, %r955, %r602;
	ld.global.u32 	%r603, [%rd6+68];
	xor.b32  	%r954, %r954, %r603;
	ld.global.u32 	%r604, [%rd6+72];
	xor.b32  	%r953, %r953, %r604;
	ld.global.u32 	%r605, [%rd6+76];
	xor.b32  	%r952, %r952, %r605;
$L__BB0_13:
	and.b32  	%r607, %r576, 16;
	setp.eq.s32 	%p8, %r607, 0;
	@%p8 bra 	$L__BB0_15;
	ld.global.u32 	%r608, [%rd6+80];
	xor.b32  	%r956, %r956, %r608;
	ld.global.u32 	%r609, [%rd6+84];
	xor.b32  	%r955, %r955, %r609;
	ld.global.u32 	%r610, [%rd6+88];
	xor.b32  	%r954, %r954, %r610;
	ld.global.u32 	%r611, [%rd6+92];
	xor.b32  	%r953, %r953, %r611;
	ld.global.u32 	%r612, [%rd6+96];
	xor.b32  	%r952, %r952, %r612;
$L__BB0_15:
	and.b32  	%r614, %r576, 32;
	setp.eq.s32 	%p9, %r614, 0;
	@%p9 bra 	$L__BB0_17;
	ld.global.u32 	%r615, [%rd6+100];
	xor.b32  	%r956, %r956, %r615;
	ld.global.u32 	%r616, [%rd6+104];
	xor.b32  	%r955, %r955, %r616;
	ld.global.u32 	%r617, [%rd6+108];
	xor.b32  	%r954, %r954, %r617;
	ld.global.u32 	%r618, [%rd6+112];
	xor.b32  	%r953, %r953, %r618;
	ld.global.u32 	%r619, [%rd6+116];
	xor.b32  	%r952, %r952, %r619;
$L__BB0_17:
	and.b32  	%r621, %r576, 64;
	setp.eq.s32 	%p10, %r621, 0;
	@%p10 bra 	$L__BB0_19;
	ld.global.u32 	%r622, [%rd6+120];
	xor.b32  	%r956, %r956, %r622;
	ld.global.u32 	%r623, [%rd6+124];
	xor.b32  	%r955, %r955, %r623;
	ld.global.u32 	%r624, [%rd6+128];
	xor.b32  	%r954, %r954, %r624;
	ld.global.u32 	%r625, [%rd6+132];
	xor.b32  	%r953, %r953, %r625;
	ld.global.u32 	%r626, [%rd6+136];
	xor.b32  	%r952, %r952, %r626;
$L__BB0_19:
	and.b32  	%r628, %r576, 128;
	setp.eq.s32 	%p11, %r628, 0;
	@%p11 bra 	$L__BB0_21;
	ld.global.u32 	%r629, [%rd6+140];
	xor.b32  	%r956, %r956, %r629;
	ld.global.u32 	%r630, [%rd6+144];
	xor.b32  	%r955, %r955, %r630;
	ld.global.u32 	%r631, [%rd6+148];
	xor.b32  	%r954, %r954, %r631;
	ld.global.u32 	%r632, [%rd6+152];
	xor.b32  	%r953, %r953, %r632;
	ld.global.u32 	%r633, [%rd6+156];
	xor.b32  	%r952, %r952, %r633;
$L__BB0_21:
	and.b32  	%r635, %r576, 256;
	setp.eq.s32 	%p12, %r635, 0;
	@%p12 bra 	$L__BB0_23;
	ld.global.u32 	%r636, [%rd6+160];
	xor.b32  	%r956, %r956, %r636;
	ld.global.u32 	%r637, [%rd6+164];
	xor.b32  	%r955, %r955, %r637;
	ld.global.u32 	%r638, [%rd6+168];
	xor.b32  	%r954, %r954, %r638;
	ld.global.u32 	%r639, [%rd6+172];
	xor.b32  	%r953, %r953, %r639;
	ld.global.u32 	%r640, [%rd6+176];
	xor.b32  	%r952, %r952, %r640;
$L__BB0_23:
	and.b32  	%r642, %r576, 512;
	setp.eq.s32 	%p13, %r642, 0;
	@%p13 bra 	$L__BB0_25;
	ld.global.u32 	%r643, [%rd6+180];
	xor.b32  	%r956, %r956, %r643;
	ld.global.u32 	%r644, [%rd6+184];
	xor.b32  	%r955, %r955, %r644;
	ld.global.u32 	%r645, [%rd6+188];
	xor.b32  	%r954, %r954, %r645;
	ld.global.u32 	%r646, [%rd6+192];
	xor.b32  	%r953, %r953, %r646;
	ld.global.u32 	%r647, [%rd6+196];
	xor.b32  	%r952, %r952, %r647;
$L__BB0_25:
	and.b32  	%r649, %r576, 1024;
	setp.eq.s32 	%p14, %r649, 0;
	@%p14 bra 	$L__BB0_27;
	ld.global.u32 	%r650, [%rd6+200];
	xor.b32  	%r956, %r956, %r650;
	ld.global.u32 	%r651, [%rd6+204];
	xor.b32  	%r955, %r955, %r651;
	ld.global.u32 	%r652, [%rd6+208];
	xor.b32  	%r954, %r954, %r652;
	ld.global.u32 	%r653, [%rd6+212];
	xor.b32  	%r953, %r953, %r653;
	ld.global.u32 	%r654, [%rd6+216];
	xor.b32  	%r952, %r952, %r654;
$L__BB0_27:
	and.b32  	%r656, %r576, 2048;
	setp.eq.s32 	%p15, %r656, 0;
	@%p15 bra 	$L__BB0_29;
	ld.global.u32 	%r657, [%rd6+220];
	xor.b32  	%r956, %r956, %r657;
	ld.global.u32 	%r658, [%rd6+224];
	xor.b32  	%r955, %r955, %r658;
	ld.global.u32 	%r659, [%rd6+228];
	xor.b32  	%r954, %r954, %r659;
	ld.global.u32 	%r660, [%rd6+232];
	xor.b32  	%r953, %r953, %r660;
	ld.global.u32 	%r661, [%rd6+236];
	xor.b32  	%r952, %r952, %r661;
$L__BB0_29:
	and.b32  	%r663, %r576, 4096;
	setp.eq.s32 	%p16, %r663, 0;
	@%p16 bra 	$L__BB0_31;
	ld.global.u32 	%r664, [%rd6+240];
	xor.b32  	%r956, %r956, %r664;
	ld.global.u32 	%r665, [%rd6+244];
	xor.b32  	%r955, %r955, %r665;
	ld.global.u32 	%r666, [%rd6+248];
	xor.b32  	%r954, %r954, %r666;
	ld.global.u32 	%r667, [%rd6+252];
	xor.b32  	%r953, %r953, %r667;
	ld.global.u32 	%r668, [%rd6+256];
	xor.b32  	%r952, %r952, %r668;
$L__BB0_31:
	and.b32  	%r670, %r576, 8192;
	setp.eq.s32 	%p17, %r670, 0;
	@%p17 bra 	$L__BB0_33;
	ld.global.u32 	%r671, [%rd6+260];
	xor.b32  	%r956, %r956, %r671;
	ld.global.u32 	%r672, [%rd6+264];
	xor.b32  	%r955, %r955, %r672;
	ld.global.u32 	%r673, [%rd6+268];
	xor.b32  	%r954, %r954, %r673;
	ld.global.u32 	%r674, [%rd6+272];
	xor.b32  	%r953, %r953, %r674;
	ld.global.u32 	%r675, [%rd6+276];
	xor.b32  	%r952, %r952, %r675;
$L__BB0_33:
	and.b32  	%r677, %r576, 16384;
	setp.eq.s32 	%p18, %r677, 0;
	@%p18 bra 	$L__BB0_35;
	ld.global.u32 	%r678, [%rd6+280];
	xor.b32  	%r956, %r956, %r678;
	ld.global.u32 	%r679, [%rd6+284];
	xor.b32  	%r955, %r955, %r679;
	ld.global.u32 	%r680, [%rd6+288];
	xor.b32  	%r954, %r954, %r680;
	ld.global.u32 	%r681, [%rd6+292];
	xor.b32  	%r953, %r953, %r681;
	ld.global.u32 	%r682, [%rd6+296];
	xor.b32  	%r952, %r952, %r682;
$L__BB0_35:
	and.b32  	%r684, %r576, 32768;
	setp.eq.s32 	%p19, %r684, 0;
	@%p19 bra 	$L__BB0_37;
	ld.global.u32 	%r685, [%rd6+300];
	xor.b32  	%r956, %r956, %r685;
	ld.global.u32 	%r686, [%rd6+304];
	xor.b32  	%r955, %r955, %r686;
	ld.global.u32 	%r687, [%rd6+308];
	xor.b32  	%r954, %r954, %r687;
	ld.global.u32 	%r688, [%rd6+312];
	xor.b32  	%r953, %r953, %r688;
	ld.global.u32 	%r689, [%rd6+316];
	xor.b32  	%r952, %r952, %r689;
$L__BB0_37:
	add.s32 	%r951, %r951, 16;
	setp.ne.s32 	%p20, %r951, 32;
	@%p20 bra 	$L__BB0_5;
	mad.lo.s32 	%r690, %r945, -31, %r16;
	add.s32 	%r945, %r690, 1;
	setp.ne.s32 	%p21, %r945, 5;
	@%p21 bra 	$L__BB0_4;
	st.local.u32 	[%rd1+4], %r956;
	st.local.v2.u32 	[%rd1+8], {%r955, %r954};
	st.local.v2.u32 	[%rd1+16], {%r953, %r952};
	setp.eq.s64 	%p22, %rd4, 1;
	@%p22 bra 	$L__BB0_114;
	mov.b32 	%r952, 0;
	mov.u32 	%r953, %r952;
	mov.u32 	%r954, %r952;
	mov.u32 	%r955, %r952;
	mov.u32 	%r956, %r952;
	mov.u32 	%r1037, %r952;
$L__BB0_41:
	mul.wide.u32 	%rd18, %r1037, 4;
	add.s64 	%rd19, %rd1, %rd18;
	ld.local.u32 	%r191, [%rd19+4];
	shl.b32 	%r192, %r1037, 5;
	mov.b32 	%r1043, 0;
$L__BB0_42:
	.pragma "nounroll";
	shr.u32 	%r693, %r191, %r1043;
	and.b32  	%r694, %r693, 1;
	setp.eq.b32 	%p23, %r694, 1;
	not.pred 	%p24, %p23;
	add.s32 	%r695, %r192, %r1043;
	mul.lo.s32 	%r696, %r695, 5;
	mul.wide.u32 	%rd20, %r696, 4;
	add.s64 	%rd7, %rd5, %rd20;
	@%p24 bra 	$L__BB0_44;
	ld.global.u32 	%r697, [%rd7];
	xor.b32  	%r956, %r956, %r697;
	ld.global.u32 	%r698, [%rd7+4];
	xor.b32  	%r955, %r955, %r698;
	ld.global.u32 	%r699, [%rd7+8];
	xor.b32  	%r954, %r954, %r699;
	ld.global.u32 	%r700, [%rd7+12];
	xor.b32  	%r953, %r953, %r700;
	ld.global.u32 	%r701, [%rd7+16];
	xor.b32  	%r952, %r952, %r701;
$L__BB0_44:
	and.b32  	%r703, %r693, 2;
	setp.eq.s32 	%p25, %r703, 0;
	@%p25 bra 	$L__BB0_46;
	ld.global.u32 	%r704, [%rd7+20];
	xor.b32  	%r956, %r956, %r704;
	ld.global.u32 	%r705, [%rd7+24];
	xor.b32  	%r955, %r955, %r705;
	ld.global.u32 	%r706, [%rd7+28];
	xor.b32  	%r954, %r954, %r706;
	ld.global.u32 	%r707, [%rd7+32];
	xor.b32  	%r953, %r953, %r707;
	ld.global.u32 	%r708, [%rd7+36];
	xor.b32  	%r952, %r952, %r708;
$L__BB0_46:
	and.b32  	%r710, %r693, 4;
	setp.eq.s32 	%p26, %r710, 0;
	@%p26 bra 	$L__BB0_48;
	ld.global.u32 	%r711, [%rd7+40];
	xor.b32  	%r956, %r956, %r711;
	ld.global.u32 	%r712, [%rd7+44];
	xor.b32  	%r955, %r955, %r712;
	ld.global.u32 	%r713, [%rd7+48];
	xor.b32  	%r954, %r954, %r713;
	ld.global.u32 	%r714, [%rd7+52];
	xor.b32  	%r953, %r953, %r714;
	ld.global.u32 	%r715, [%rd7+56];
	xor.b32  	%r952, %r952, %r715;
$L__BB0_48:
	and.b32  	%r717, %r693, 8;
	setp.eq.s32 	%p27, %r717, 0;
	@%p27 bra 	$L__BB0_50;
	ld.global.u32 	%r718, [%rd7+60];
	xor.b32  	%r956, %r956, %r718;
	ld.global.u32 	%r719, [%rd7+64];
	xor.b32  	%r955, %r955, %r719;
	ld.global.u32 	%r720, [%rd7+68];
	xor.b32  	%r954, %r954, %r720;
	ld.global.u32 	%r721, [%rd7+72];
	xor.b32  	%r953, %r953, %r721;
	ld.global.u32 	%r722, [%rd7+76];
	xor.b32  	%r952, %r952, %r722;
$L__BB0_50:
	and.b32  	%r724, %r693, 16;
	setp.eq.s32 	%p28, %r724, 0;
	@%p28 bra 	$L__BB0_52;
	ld.global.u32 	%r725, [%rd7+80];
	xor.b32  	%r956, %r956, %r725;
	ld.global.u32 	%r726, [%rd7+84];
	xor.b32  	%r955, %r955, %r726;
	ld.global.u32 	%r727, [%rd7+88];
	xor.b32  	%r954, %r954, %r727;
	ld.global.u32 	%r728, [%rd7+92];
	xor.b32  	%r953, %r953, %r728;
	ld.global.u32 	%r729, [%rd7+96];
	xor.b32  	%r952, %r952, %r729;
$L__BB0_52:
	and.b32  	%r731, %r693, 32;
	setp.eq.s32 	%p29, %r731, 0;
	@%p29 bra 	$L__BB0_54;
	ld.global.u32 	%r732, [%rd7+100];
	xor.b32  	%r956, %r956, %r732;
	ld.global.u32 	%r733, [%rd7+104];
	xor.b32  	%r955, %r955, %r733;
	ld.global.u32 	%r734, [%rd7+108];
	xor.b32  	%r954, %r954, %r734;
	ld.global.u32 	%r735, [%rd7+112];
	xor.b32  	%r953, %r953, %r735;
	ld.global.u32 	%r736, [%rd7+116];
	xor.b32  	%r952, %r952, %r736;
$L__BB0_54:
	and.b32  	%r738, %r693, 64;
	setp.eq.s32 	%p30, %r738, 0;
	@%p30 bra 	$L__BB0_56;
	ld.global.u32 	%r739, [%rd7+120];
	xor.b32  	%r956, %r956, %r739;
	ld.global.u32 	%r740, [%rd7+124];
	xor.b32  	%r955, %r955, %r740;
	ld.global.u32 	%r741, [%rd7+128];
	xor.b32  	%r954, %r954, %r741;
	ld.global.u32 	%r742, [%rd7+132];
	xor.b32  	%r953, %r953, %r742;
	ld.global.u32 	%r743, [%rd7+136];
	xor.b32  	%r952, %r952, %r743;
$L__BB0_56:
	and.b32  	%r745, %r693, 128;
	setp.eq.s32 	%p31, %r745, 0;
	@%p31 bra 	$L__BB0_58;
	ld.global.u32 	%r746, [%rd7+140];
	xor.b32  	%r956, %r956, %r746;
	ld.global.u32 	%r747, [%rd7+144];
	xor.b32  	%r955, %r955, %r747;
	ld.global.u32 	%r748, [%rd7+148];
	xor.b32  	%r954, %r954, %r748;
	ld.global.u32 	%r749, [%rd7+152];
	xor.b32  	%r953, %r953, %r749;
	ld.global.u32 	%r750, [%rd7+156];
	xor.b32  	%r952, %r952, %r750;
$L__BB0_58:
	and.b32  	%r752, %r693, 256;
	setp.eq.s32 	%p32, %r752, 0;
	@%p32 bra 	$L__BB0_60;
	ld.global.u32 	%r753, [%rd7+160];
	xor.b32  	%r956, %r956, %r753;
	ld.global.u32 	%r754, [%rd7+164];
	xor.b32  	%r955, %r955, %r754;
	ld.global.u32 	%r755, [%rd7+168];
	xor.b32  	%r954, %r954, %r755;
	ld.global.u32 	%r756, [%rd7+172];
	xor.b32  	%r953, %r953, %r756;
	ld.global.u32 	%r757, [%rd7+176];
	xor.b32  	%r952, %r952, %r757;
$L__BB0_60:
	and.b32  	%r759, %r693, 512;
	setp.eq.s32 	%p33, %r759, 0;
	@%p33 bra 	$L__BB0_62;
	ld.global.u32 	%r760, [%rd7+180];
	xor.b32  	%r956, %r956, %r760;
	ld.global.u32 	%r761, [%rd7+184];
	xor.b32  	%r955, %r955, %r761;
	ld.global.u32 	%r762, [%rd7+188];
	xor.b32  	%r954, %r954, %r762;
	ld.global.u32 	%r763, [%rd7+192];
	xor.b32  	%r953, %r953, %r763;
	ld.global.u32 	%r764, [%rd7+196];
	xor.b32  	%r952, %r952, %r764;
$L__BB0_62:
	and.b32  	%r766, %r693, 1024;
	setp.eq.s32 	%p34, %r766, 0;
	@%p34 bra 	$L__BB0_64;
	ld.global.u32 	%r767, [%rd7+200];
	xor.b32  	%r956, %r956, %r767;
	ld.global.u32 	%r768, [%rd7+204];
	xor.b32  	%r955, %r955, %r768;
	ld.global.u32 	%r769, [%rd7+208];
	xor.b32  	%r954, %r954, %r769;
	ld.global.u32 	%r770, [%rd7+212];
	xor.b32  	%r953, %r953, %r770;
	ld.global.u32 	%r771, [%rd7+216];
	xor.b32  	%r952, %r952, %r771;
$L__BB0_64:
	and.b32  	%r773, %r693, 2048;
	setp.eq.s32 	%p35, %r773, 0;
	@%p35 bra 	$L__BB0_66;
	ld.global.u32 	%r774, [%rd7+220];
	xor.b32  	%r956, %r956, %r774;
	ld.global.u32 	%r775, [%rd7+224];
	xor.b32  	%r955, %r955, %r775;
	ld.global.u32 	%r776, [%rd7+228];
	xor.b32  	%r954, %r954, %r776;
	ld.global.u32 	%r777, [%rd7+232];
	xor.b32  	%r953, %r953, %r777;
	ld.global.u32 	%r778, [%rd7+236];
	xor.b32  	%r952, %r952, %r778;
$L__BB0_66:
	and.b32  	%r780, %r693, 4096;
	setp.eq.s32 	%p36, %r780, 0;
	@%p36 bra 	$L__BB0_68;
	ld.global.u32 	%r781, [%rd7+240];
	xor.b32  	%r956, %r956, %r781;
	ld.global.u32 	%r782, [%rd7+244];
	xor.b32  	%r955, %r955, %r782;
	ld.global.u32 	%r783, [%rd7+248];
	xor.b32  	%r954, %r954, %r783;
	ld.global.u32 	%r784, [%rd7+252];
	xor.b32  	%r953, %r953, %r784;
	ld.global.u32 	%r785, [%rd7+256];
	xor.b32  	%r952, %r952, %r785;
$L__BB0_68:
	and.b32  	%r787, %r693, 8192;
	setp.eq.s32 	%p37, %r787, 0;
	@%p37 bra 	$L__BB0_70;
	ld.global.u32 	%r788, [%rd7+260];
	xor.b32  	%r956, %r956, %r788;
	ld.global.u32 	%r789, [%rd7+264];
	xor.b32  	%r955, %r955, %r789;
	ld.global.u32 	%r790, [%rd7+268];
	xor.b32  	%r954, %r954, %r790;
	ld.global.u32 	%r791, [%rd7+272];
	xor.b32  	%r953, %r953, %r791;
	ld.global.u32 	%r792, [%rd7+276];
	xor.b32  	%r952, %r952, %r792;
$L__BB0_70:
	and.b32  	%r794, %r693, 16384;
	setp.eq.s32 	%p38, %r794, 0;
	@%p38 bra 	$L__BB0_72;
	ld.global.u32 	%r795, [%rd7+280];
	xor.b32  	%r956, %r956, %r795;
	ld.global.u32 	%r796, [%rd7+284];
	xor.b32  	%r955, %r955, %r796;
	ld.global.u32 	%r797, [%rd7+288];
	xor.b32  	%r954, %r954, %r797;
	ld.global.u32 	%r798, [%rd7+292];
	xor.b32  	%r953, %r953, %r798;
	ld.global.u32 	%r799, [%rd7+296];
	xor.b32  	%r952, %r952, %r799;
$L__BB0_72:
	and.b32  	%r801, %r693, 32768;
	setp.eq.s32 	%p39, %r801, 0;
	@%p39 bra 	$L__BB0_74;
	ld.global.u32 	%r802, [%rd7+300];
	xor.b32  	%r956, %r956, %r802;
	ld.global.u32 	%r803, [%rd7+304];
	xor.b32  	%r955, %r955, %r803;
	ld.global.u32 	%r804, [%rd7+308];
	xor.b32  	%r954, %r954, %r804;
	ld.global.u32 	%r805, [%rd7+312];
	xor.b32  	%r953, %r953, %r805;
	ld.global.u32 	%r806, [%rd7+316];
	xor.b32  	%r952, %r952, %r806;
$L__BB0_74:
	add.s32 	%r1043, %r1043, 16;
	setp.ne.s32 	%p40, %r1043, 32;
	@%p40 bra 	$L__BB0_42;
	mad.lo.s32 	%r807, %r1037, -31, %r192;
	add.s32 	%r1037, %r807, 1;
	setp.ne.s32 	%p41, %r1037, 5;
	@%p41 bra 	$L__BB0_41;
	st.local.u32 	[%rd1+4], %r956;
	st.local.v2.u32 	[%rd1+8], {%r955, %r954};
	st.local.v2.u32 	[%rd1+16], {%r953, %r952};
	setp.ne.s64 	%p42, %rd4, 3;
	@%p42 bra 	$L__BB0_114;
	mov.b32 	%r952, 0;
	mov.u32 	%r953, %r952;
	mov.u32 	%r954, %r952;
	mov.u32 	%r955, %r952;
	mov.u32 	%r956, %r952;
	mov.u32 	%r1129, %r952;
$L__BB0_78:
	mul.wide.u32 	%rd21, %r1129, 4;
	add.s64 	%rd22, %rd1, %rd21;
	ld.local.u32 	%r367, [%rd22+4];
	shl.b32 	%r368, %r1129, 5;
	mov.b32 	%r1135, 0;
$L__BB0_79:
	.pragma "nounroll";
	shr.u32 	%r810, %r367, %r1135;
	and.b32  	%r811, %r810, 1;
	setp.eq.b32 	%p43, %r811, 1;
	not.pred 	%p44, %p43;
	add.s32 	%r812, %r368, %r1135;
	mul.lo.s32 	%r813, %r812, 5;
	mul.wide.u32 	%rd23, %r813, 4;
	add.s64 	%rd8, %rd5, %rd23;
	@%p44 bra 	$L__BB0_81;
	ld.global.u32 	%r814, [%rd8];
	xor.b32  	%r956, %r956, %r814;
	ld.global.u32 	%r815, [%rd8+4];
	xor.b32  	%r955, %r955, %r815;
	ld.global.u32 	%r816, [%rd8+8];
	xor.b32  	%r954, %r954, %r816;
	ld.global.u32 	%r817, [%rd8+12];
	xor.b32  	%r953, %r953, %r817;
	ld.global.u32 	%r818, [%rd8+16];
	xor.b32  	%r952, %r952, %r818;
$L__BB0_81:
	and.b32  	%r820, %r810, 2;
	setp.eq.s32 	%p45, %r820, 0;
	@%p45 bra 	$L__BB0_83;
	ld.global.u32 	%r821, [%rd8+20];
	xor.b32  	%r956, %r956, %r821;
	ld.global.u32 	%r822, [%rd8+24];
	xor.b32  	%r955, %r955, %r822;
	ld.global.u32 	%r823, [%rd8+28];
	xor.b32  	%r954, %r954, %r823;
	ld.global.u32 	%r824, [%rd8+32];
	xor.b32  	%r953, %r953, %r824;
	ld.global.u32 	%r825, [%rd8+36];
	xor.b32  	%r952, %r952, %r825;
$L__BB0_83:
	and.b32  	%r827, %r810, 4;
	setp.eq.s32 	%p46, %r827, 0;
	@%p46 bra 	$L__BB0_85;
	ld.global.u32 	%r828, [%rd8+40];
	xor.b32  	%r956, %r956, %r828;
	ld.global.u32 	%r829, [%rd8+44];
	xor.b32  	%r955, %r955, %r829;
	ld.global.u32 	%r830, [%rd8+48];
	xor.b32  	%r954, %r954, %r830;
	ld.global.u32 	%r831, [%rd8+52];
	xor.b32  	%r953, %r953, %r831;
	ld.global.u32 	%r832, [%rd8+56];
	xor.b32  	%r952, %r952, %r832;
$L__BB0_85:
	and.b32  	%r834, %r810, 8;
	setp.eq.s32 	%p47, %r834, 0;
	@%p47 bra 	$L__BB0_87;
	ld.global.u32 	%r835, [%rd8+60];
	xor.b32  	%r956, %r956, %r835;
	ld.global.u32 	%r836, [%rd8+64];
	xor.b32  	%r955, %r955, %r836;
	ld.global.u32 	%r837, [%rd8+68];
	xor.b32  	%r954, %r954, %r837;
	ld.global.u32 	%r838, [%rd8+72];
	xor.b32  	%r953, %r953, %r838;
	ld.global.u32 	%r839, [%rd8+76];
	xor.b32  	%r952, %r952, %r839;
$L__BB0_87:
	and.b32  	%r841, %r810, 16;
	setp.eq.s32 	%p48, %r841, 0;
	@%p48 bra 	$L__BB0_89;
	ld.global.u32 	%r842, [%rd8+80];
	xor.b32  	%r956, %r956, %r842;
	ld.global.u32 	%r843, [%rd8+84];
	xor.b32  	%r955, %r955, %r843;
	ld.global.u32 	%r844, [%rd8+88];
	xor.b32  	%r954, %r954, %r844;
	ld.global.u32 	%r845, [%rd8+92];
	xor.b32  	%r953, %r953, %r845;
	ld.global.u32 	%r846, [%rd8+96];
	xor.b32  	%r952, %r952, %r846;
$L__BB0_89:
	and.b32  	%r848, %r810, 32;
	setp.eq.s32 	%p49, %r848, 0;
	@%p49 bra 	$L__BB0_91;
	ld.global.u32 	%r849, [%rd8+100];
	xor.b32  	%r956, %r956, %r849;
	ld.global.u32 	%r850, [%rd8+104];
	xor.b32  	%r955, %r955, %r850;
	ld.global.u32 	%r851, [%rd8+108];
	xor.b32  	%r954, %r954, %r851;
	ld.global.u32 	%r852, [%rd8+112];
	xor.b32  	%r953, %r953, %r852;
	ld.global.u32 	%r853, [%rd8+116];
	xor.b32  	%r952, %r952, %r853;
$L__BB0_91:
	and.b32  	%r855, %r810, 64;
	setp.eq.s32 	%p50, %r855, 0;
	@%p50 bra 	$L__BB0_93;
	ld.global.u32 	%r856, [%rd8+120];
	xor.b32  	%r956, %r956, %r856;
	ld.global.u32 	%r857, [%rd8+124];
	xor.b32  	%r955, %r955, %r857;
	ld.global.u32 	%r858, [%rd8+128];
	xor.b32  	%r954, %r954, %r858;
	ld.global.u32 	%r859, [%rd8+132];
	xor.b32  	%r953, %r953, %r859;
	ld.global.u32 	%r860, [%rd8+136];
	xor.b32  	%r952, %r952, %r860;
$L__BB0_93:
	and.b32  	%r862, %r810, 128;
	setp.eq.s32 	%p51, %r862, 0;
	@%p51 bra 	$L__BB0_95;
	ld.global.u32 	%r863, [%rd8+140];
	xor.b32  	%r956, %r956, %r863;
	ld.global.u32 	%r864, [%rd8+144];
	xor.b32  	%r955, %r955, %r864;
	ld.global.u32 	%r865, [%rd8+148];
	xor.b32  	%r954, %r954, %r865;
	ld.global.u32 	%r866, [%rd8+152];
	xor.b32  	%r953, %r953, %r866;
	ld.global.u32 	%r867, [%rd8+156];
	xor.b32  	%r952, %r952, %r867;
$L__BB0_95:
	and.b32  	%r869, %r810, 256;
	setp.eq.s32 	%p52, %r869, 0;
	@%p52 bra 	$L__BB0_97;
	ld.global.u32 	%r870, [%rd8+160];
	xor.b32  	%r956, %r956, %r870;
	ld.global.u32 	%r871, [%rd8+164];
	xor.b32  	%r955, %r955, %r871;
	ld.global.u32 	%r872, [%rd8+168];
	xor.b32  	%r954, %r954, %r872;
	ld.global.u32 	%r873, [%rd8+172];
	xor.b32  	%r953, %r953, %r873;
	ld.global.u32 	%r874, [%rd8+176];
	xor.b32  	%r952, %r952, %r874;
$L__BB0_97:
	and.b32  	%r876, %r810, 512;
	setp.eq.s32 	%p53, %r876, 0;
	@%p53 bra 	$L__BB0_99;
	ld.global.u32 	%r877, [%rd8+180];
	xor.b32  	%r956, %r956, %r877;
	ld.global.u32 	%r878, [%rd8+184];
	xor.b32  	%r955, %r955, %r878;
	ld.global.u32 	%r879, [%rd8+188];
	xor.b32  	%r954, %r954, %r879;
	ld.global.u32 	%r880, [%rd8+192];
	xor.b32  	%r953, %r953, %r880;
	ld.global.u32 	%r881, [%rd8+196];
	xor.b32  	%r952, %r952, %r881;
$L__BB0_99:
	and.b32  	%r883, %r810, 1024;
	setp.eq.s32 	%p54, %r883, 0;
	@%p54 bra 	$L__BB0_101;
	ld.global.u32 	%r884, [%rd8+200];
	xor.b32  	%r956, %r956, %r884;
	ld.global.u32 	%r885, [%rd8+204];
	xor.b32  	%r955, %r955, %r885;
	ld.global.u32 	%r886, [%rd8+208];
	xor.b32  	%r954, %r954, %r886;
	ld.global.u32 	%r887, [%rd8+212];
	xor.b32  	%r953, %r953, %r887;
	ld.global.u32 	%r888, [%rd8+216];
	xor.b32  	%r952, %r952, %r888;
$L__BB0_101:
	and.b32  	%r890, %r810, 2048;
	setp.eq.s32 	%p55, %r890, 0;
	@%p55 bra 	$L__BB0_103;
	ld.global.u32 	%r891, [%rd8+220];
	xor.b32  	%r956, %r956, %r891;
	ld.global.u32 	%r892, [%rd8+224];
	xor.b32  	%r955, %r955, %r892;
	ld.global.u32 	%r893, [%rd8+228];
	xor.b32  	%r954, %r954, %r893;
	ld.global.u32 	%r894, [%rd8+232];
	xor.b32  	%r953, %r953, %r894;
	ld.global.u32 	%r895, [%rd8+236];
	xor.b32  	%r952, %r952, %r895;
$L__BB0_103:
	and.b32  	%r897, %r810, 4096;
	setp.eq.s32 	%p56, %r897, 0;
	@%p56 bra 	$L__BB0_105;
	ld.global.u32 	%r898, [%rd8+240];
	xor.b32  	%r956, %r956, %r898;
	ld.global.u32 	%r899, [%rd8+244];
	xor.b32  	%r955, %r955, %r899;
	ld.global.u32 	%r900, [%rd8+248];
	xor.b32  	%r954, %r954, %r900;
	ld.global.u32 	%r901, [%rd8+252];
	xor.b32  	%r953, %r953, %r901;
	ld.global.u32 	%r902, [%rd8+256];
	xor.b32  	%r952, %r952, %r902;
$L__BB0_105:
	and.b32  	%r904, %r810, 8192;
	setp.eq.s32 	%p57, %r904, 0;
	@%p57 bra 	$L__BB0_107;
	ld.global.u32 	%r905, [%rd8+260];
	xor.b32  	%r956, %r956, %r905;
	ld.global.u32 	%r906, [%rd8+264];
	xor.b32  	%r955, %r955, %r906;
	ld.global.u32 	%r907, [%rd8+268];
	xor.b32  	%r954, %r954, %r907;
	ld.global.u32 	%r908, [%rd8+272];
	xor.b32  	%r953, %r953, %r908;
	ld.global.u32 	%r909, [%rd8+276];
	xor.b32  	%r952, %r952, %r909;
$L__BB0_107:
	and.b32  	%r911, %r810, 16384;
	setp.eq.s32 	%p58, %r911, 0;
	@%p58 bra 	$L__BB0_109;
	ld.global.u32 	%r912, [%rd8+280];
	xor.b32  	%r956, %r956, %r912;
	ld.global.u32 	%r913, [%rd8+284];
	xor.b32  	%r955, %r955, %r913;
	ld.global.u32 	%r914, [%rd8+288];
	xor.b32  	%r954, %r954, %r914;
	ld.global.u32 	%r915, [%rd8+292];
	xor.b32  	%r953, %r953, %r915;
	ld.global.u32 	%r916, [%rd8+296];
	xor.b32  	%r952, %r952, %r916;
$L__BB0_109:
	and.b32  	%r918, %r810, 32768;
	setp.eq.s32 	%p59, %r918, 0;
	@%p59 bra 	$L__BB0_111;
	ld.global.u32 	%r919, [%rd8+300];
	xor.b32  	%r956, %r956, %r919;
	ld.global.u32 	%r920, [%rd8+304];
	xor.b32  	%r955, %r955, %r920;
	ld.global.u32 	%r921, [%rd8+308];
	xor.b32  	%r954, %r954, %r921;
	ld.global.u32 	%r922, [%rd8+312];
	xor.b32  	%r953, %r953, %r922;
	ld.global.u32 	%r923, [%rd8+316];
	xor.b32  	%r952, %r952, %r923;
$L__BB0_111:
	add.s32 	%r1135, %r1135, 16;
	setp.ne.s32 	%p60, %r1135, 32;
	@%p60 bra 	$L__BB0_79;
	mad.lo.s32 	%r924, %r1129, -31, %r368;
	add.s32 	%r1129, %r924, 1;
	setp.ne.s32 	%p61, %r1129, 5;
	@%p61 bra 	$L__BB0_78;
	st.local.u32 	[%rd1+4], %r956;
	st.local.v2.u32 	[%rd1+8], {%r955, %r954};
	st.local.v2.u32 	[%rd1+16], {%r953, %r952};
$L__BB0_114:
	shr.u64 	%rd26, %rd3, 2;
	add.s32 	%r939, %r939, 1;
	setp.gt.u64 	%p62, %rd3, 3;
	@%p62 bra 	$L__BB0_2;
$L__BB0_115:
	setp.ge.s32 	%p63, %r1232, %r559;
	@%p63 bra 	$L__BB0_118;
	mov.u32 	%r926, %nctaid.x;
	mul.lo.s32 	%r548, %r1, %r926;
	cvta.to.global.u64 	%rd10, %rd11;
	mov.b32 	%r1226, 832094735;
$L__BB0_117:
	mov.u32 	%r553, %r955;
	mov.u32 	%r955, %r954;
	mov.u32 	%r954, %r953;
	mov.u32 	%r953, %r952;
	shr.u32 	%r927, %r956, 2;
	xor.b32  	%r928, %r927, %r956;
	shl.b32 	%r929, %r953, 4;
	shl.b32 	%r930, %r928, 1;
	xor.b32  	%r931, %r930, %r929;
	xor.b32  	%r932, %r931, %r928;
	xor.b32  	%r952, %r932, %r953;
	add.s32 	%r1226, %r1226, 362437;
	add.s32 	%r933, %r952, %r1226;
	cvt.rn.f32.u32 	%f1, %r933;
	fma.rn.f32 	%f2, %f1, 0f2F800000, 0f2F000000;
	fma.rn.f32 	%f3, %f2, 0f40000000, 0fBF800000;
	mul.wide.s32 	%rd24, %r1232, 4;
	add.s64 	%rd25, %rd10, %rd24;
	st.global.f32 	[%rd25], %f3;
	add.s32 	%r1232, %r1232, %r548;
	setp.lt.s32 	%p64, %r1232, %r559;
	mov.u32 	%r956, %r553;
	@%p64 bra 	$L__BB0_117;
$L__BB0_118:
	ret;

}
	// .globl	_Z16generateMRG32k3aPfi
.visible .entry _Z16generateMRG32k3aPfi(
	.param .u64 .ptr .align 1 _Z16generateMRG32k3aPfi_param_0,
	.param .u32 _Z16generateMRG32k3aPfi_param_1
)
{
	.reg .pred 	%p<350>;
	.reg .b32 	%r<183>;
	.reg .b32 	%f<3>;
	.reg .b64 	%rd<41>;
	.reg .b64 	%fd<2215>;

	mov.u32 	%r85, %ctaid.x;
	mov.u32 	%r86, %ntid.x;
	mov.u32 	%r87, %tid.x;
	mad.lo.s32 	%r88, %r85, %r86, %r87;
	cvt.s64.s32 	%rd39, %r88;
	setp.eq.s32 	%p1, %r88, 0;
	mov.f64 	%fd2198, 0d0000000000000000;
	mov.f64 	%fd2197, 0d3FF0000000000000;
	mov.f64 	%fd2199, %fd2198;
	mov.f64 	%fd2200, %fd2198;
	mov.f64 	%fd2201, %fd2197;
	mov.f64 	%fd2202, %fd2198;
	mov.f64 	%fd2203, %fd2198;
	mov.f64 	%fd2204, %fd2198;
	mov.f64 	%fd2205, %fd2197;
	@%p1 bra 	$L__BB1_6;
	mov.b32 	%r149, 0;
	mov.b32 	%r148, 1;
	mov.u64 	%rd11, mrg32k3aM1SubSeq;
	mov.u32 	%r150, %r149;
	mov.u32 	%r151, %r149;
	mov.u32 	%r152, %r148;
	mov.u32 	%r153, %r149;
	mov.u32 	%r154, %r149;
	mov.u32 	%r155, %r149;
	mov.u32 	%r156, %r148;
	mov.u32 	%r147, %r149;
$L__BB1_2:
	and.b64  	%rd9, %rd39, 1;
	setp.eq.b64 	%p2, %rd9, 1;
	not.pred 	%p3, %p2;
	@%p3 bra 	$L__BB1_4;
	mul.wide.u32 	%rd10, %r147, 36;
	add.s64 	%rd12, %rd11, %rd10;
	ld.global.u32 	%r91, [%rd12];
	cvt.rn.f64.u32 	%fd41, %r91;
	mul.f64 	%fd42, %fd41, 0d3EE0000000000000;
	cvt.rmi.f64.f64 	%fd43, %fd42;
	mul.f64 	%fd44, %fd43, 0d4100000000000000;
	sub.f64 	%fd45, %fd41, %fd44;
	ld.global.u32 	%r92, [%rd12+4];
	cvt.rn.f64.u32 	%fd46, %r92;
	mul.f64 	%fd47, %fd46, 0d3EE0000000000000;
	cvt.rmi.f64.f64 	%fd48, %fd47;
	mul.f64 	%fd49, %fd48, 0d4100000000000000;
	sub.f64 	%fd50, %fd46, %fd49;
	ld.global.u32 	%r93, [%rd12+8];
	cvt.rn.f64.u32 	%fd51, %r93;
	mul.f64 	%fd52, %fd51, 0d3EE0000000000000;
	cvt.rmi.f64.f64 	%fd53, %fd52;
	mul.f64 	%fd54, %fd53, 0d4100000000000000;
	sub.f64 	%fd55, %fd51, %fd54;
	cvt.rn.f64.u32 	%fd56, %r152;
	mul.f64 	%fd57, %fd43, %fd56;
	div.rn.f64 	%fd58, %fd57, 0d41EFFFFFE5E00000;
	cvt.rmi.f64.f64 	%fd59, %fd58;
	mul.f64 	%fd60, %fd59, 0d41EFFFFFE5E00000;
	sub.f64 	%fd61, %fd57, %fd60;
	setp.lt.f64 	%p4, %fd61, 0d0000000000000000;
	add.f64 	%fd62, %fd61, 0d41EFFFFFE5E00000;
	selp.f64 	%fd63, %fd62, %fd61, %p4;
	mul.f64 	%fd64, %fd45, %fd56;
	div.rn.f64 	%fd65, %fd64, 0d41EFFFFFE5E00000;
	cvt.rmi.f64.f64 	%fd66, %fd65;
	mul.f64 	%fd67, %fd66, 0d41EFFFFFE5E00000;
	sub.f64 	%fd68, %fd64, %fd67;
	setp.lt.f64 	%p5, %fd68, 0d0000000000000000;
	add.f64 	%fd69, %fd68, 0d41EFFFFFE5E00000;
	selp.f64 	%fd70, %fd69, %fd68, %p5;
	fma.rn.f64 	%fd71, %fd63, 0d4100000000000000, %fd70;
	div.rn.f64 	%fd72, %fd71, 0d41EFFFFFE5E00000;
	cvt.rmi.f64.f64 	%fd73, %fd72;
	mul.f64 	%fd74, %fd73, 0d41EFFFFFE5E00000;
	sub.f64 	%fd75, %fd71, %fd74;
	setp.lt.f64 	%p6, %fd75, 0d0000000000000000;
	add.f64 	%fd76, %fd75, 0d41EFFFFFE5E00000;
	selp.f64 	%fd77, %fd76, %fd75, %p6;
	setp.lt.f64 	%p7, %fd77, 0d0000000000000000;
	add.f64 	%fd78, %fd77, 0d41EFFFFFE5E00000;
	selp.f64 	%fd79, %fd78, %fd77, %p7;
	cvt.rn.f64.u32 	%fd80, %r149;
	mul.f64 	%fd81, %fd48, %fd80;
	div.rn.f64 	%fd82, %fd81, 0d41EFFFFFE5E00000;
	cvt.rmi.f64.f64 	%fd83, %fd82;
	mul.f64 	%fd84, %fd83, 0d41EFFFFFE5E00000;
	sub.f64 	%fd85, %fd81, %fd84;
	setp.lt.f64 	%p8, %fd85, 0d0000000000000000;
	add.f64 	%fd86, %fd85, 0d41EFFFFFE5E00000;
	selp.f64 	%fd87, %fd86, %fd85, %p8;
	mul.f64 	%fd88, %fd50, %fd80;
	div.rn.f64 	%fd89, %fd88, 0d41EFFFFFE5E00000;
	cvt.rmi.f64.f64 	%fd90, %fd89;
	mul.f64 	%fd91, %fd90, 0d41EFFFFFE5E00000;
	sub.f64 	%fd92, %fd88, %fd91;
	setp.lt.f64 	%p9, %fd92, 0d0000000000000000;
	add.f64 	%fd93, %fd92, 0d41EFFFFFE5E00000;
	selp.f64 	%fd94, %fd93, %fd92, %p9;
	fma.rn.f64 	%fd95, %fd87, 0d4100000000000000, %fd94;
	div.rn.f64 	%fd96, %fd95, 0d41EFFFFFE5E00000;
	cvt.rmi.f64.f64 	%fd97, %fd96;
	mul.f64 	%fd98, %fd97, 0d41EFFFFFE5E00000;
	sub.f64 	%fd99, %fd95, %fd98;
	setp.lt.f64 	%p10, %fd99, 0d0000000000000000;
	add.f64 	%fd100, %fd99, 0d41EFFFFFE5E00000;
	selp.f64 	%fd101, %fd100, %fd99, %p10;
	setp.lt.f64 	%p11, %fd101, 0d0000000000000000;
	add.f64 	%fd102, %fd101, 0d41EFFFFFE5E00000;
	selp.f64 	%fd103, %fd102, %fd101, %p11;
	add.f64 	%fd104, %fd79, %fd103;
	cvt.rn.f64.u32 	%fd105, %r154;
	mul.f64 	%fd106, %fd53, %fd105;
	div.rn.f64 	%fd107, %fd106, 0d41EFFFFFE5E00000;
	cvt.rmi.f64.f64 	%fd108, %fd107;
	mul.f64 	%fd109, %fd108, 0d41EFFFFFE5E00000;
	sub.f64 	%fd110, %fd106, %fd109;
	setp.lt.f64 	%p12, %fd110, 0d0000000000000000;
	add.f64 	%fd111, %fd110, 0d41EFFFFFE5E00000;
	selp.f64 	%fd112, %fd111, %fd110, %p12;
	mul.f64 	%fd113, %fd55, %fd105;
	div.rn.f64 	%fd114, %fd113, 0d41EFFFFFE5E00000;
	cvt.rmi.f64.f64 	%fd115, %fd114;
	mul.f64 	%fd116, %fd115, 0d41EFFFFFE5E00000;
	sub.f64 	%fd117, %fd113, %fd116;
	setp.lt.f64 	%p13, %fd117, 0d0000000000000000;
	add.f64 	%fd118, %fd117, 0d41EFFFFFE5E00000;
	selp.f64 	%fd119, %fd118, %fd117, %p13;
	fma.rn.f64 	%fd120, %fd112, 0d4100000000000000, %fd119;
	div.rn.f64 	%fd121, %fd120, 0d41EFFFFFE5E00000;
	cvt.rmi.f64.f64 	%fd122, %fd121;
	mul.f64 	%fd123, %fd122, 0d41EFFFFFE5E00000;
	sub.f64 	%fd124, %fd120, %fd123;
	setp.lt.f64 	%p14, %fd124, 0d0000000000000000;
	add.f64 	%fd125, %fd124, 0d41EFFFFFE5E00000;
	selp.f64 	%fd126, %fd125, %fd124, %p14;
	setp.lt.f64 	%p15, %fd126, 0d0000000000000000;
	add.f64 	%fd127, %fd126, 0d41EFFFFFE5E00000;
	selp.f64 	%fd128, %fd127, %fd126, %p15;
	add.f64 	%fd129, %fd104, %fd128;
	div.rn.f64 	%fd130, %fd129, 0d41EFFFFFE5E00000;
	cvt.rmi.f64.f64 	%fd131, %fd130;
	mul.f64 	%fd132, %fd131, 0d41EFFFFFE5E00000;
	sub.f64 	%fd133, %fd129, %fd132;
	setp.lt.f64 	%p16, %fd133, 0d0000000000000000;
	add.f64 	%fd134, %fd133, 0d41EFFFFFE5E00000;
	selp.f64 	%fd135, %fd134, %fd133, %p16;
	cvt.rn.f64.u32 	%fd136, %r151;
	mul.f64 	%fd137, %fd43, %fd136;
	div.rn.f64 	%fd138, %fd137, 0d41EFFFFFE5E00000;
	cvt.rmi.f64.f64 	%fd139, %fd138;
	mul.f64 	%fd140, %fd139, 0d41EFFFFFE5E00000;
	sub.f64 	%fd141, %fd137, %fd140;
	setp.lt.f64 	%p17, %fd141, 0d0000000000000000;
	add.f64 	%fd142, %fd141, 0d41EFFFFFE5E00000;
	selp.f64 	%fd143, %fd142, %fd141, %p17;
	mul.f64 	%fd144, %fd45, %fd136;
	div.rn.f64 	%fd145, %fd144, 0d41EFFFFFE5E00000;
	cvt.rmi.f64.f64 	%fd146, %fd145;
	mul.f64 	%fd147, %fd146, 0d41EFFFFFE5E00000;
	sub.f64 	%fd148, %fd144, %fd147;
	setp.lt.f64 	%p18, %fd148, 0d0000000000000000;
	add.f64 	%fd149, %fd148, 0d41EFFFFFE5E00000;
	selp.f64 	%fd150, %fd149, %fd148, %p18;
	fma.rn.f64 	%fd151, %fd143, 0d4100000000000000, %fd150;
	div.rn.f64 	%fd152, %fd151, 0d41EFFFFFE5E00000;
	cvt.rmi.f64.f64 	%fd153, %fd152;
	mul.f64 	%fd154, %fd153, 0d41EFFFFFE5E00000;
	sub.f64 	%fd155, %fd151, %fd154;
	setp.lt.f64 	%p19, %fd155, 0d0000000000000000;
	add.f64 	%fd156, %fd155, 0d41EFFFFFE5E00000;
	selp.f64 	%fd157, %fd156, %fd155, %p19;
	setp.lt.f64 	%p20, %fd157, 0d0000000000000000;
	add.f64 	%fd158, %fd157, 0d41EFFFFFE5E00000;
	selp.f64 	%fd159, %fd158, %fd157, %p20;
	cvt.rn.f64.u32 	%fd160, %r148;
	mul.f64 	%fd161, %fd48, %fd160;
	div.rn.f64 	%fd162, %fd161, 0d41EFFFFFE5E00000;
	cvt.rmi.f64.f64 	%fd163, %fd162;
	mul.f64 	%fd164, %fd163, 0d41EFFFFFE5E00000;
	sub.f64 	%fd165, %fd161, %fd164;
	setp.lt.f64 	%p21, %fd165, 0d0000000000000000;
	add.f64 	%fd166, %fd165, 0d41EFFFFFE5E00000;
	selp.f64 	%fd167, %fd166, %fd165, %p21;
	mul.f64 	%fd168, %fd50, %fd160;
	div.rn.f64 	%fd169, %fd168, 0d41EFFFFFE5E00000;
	cvt.rmi.f64.f64 	%fd170, %fd169;
	mul.f64 	%fd171, %fd170, 0d41EFFFFFE5E00000;
	sub.f64 	%fd172, %fd168, %fd171;
	setp.lt.f64 	%p22, %fd172, 0d0000000000000000;
	add.f64 	%fd173, %fd172, 0d41EFFFFFE5E00000;
	selp.f64 	%fd174, %fd173, %fd172, %p22;
	fma.rn.f64 	%fd175, %fd167, 0d4100000000000000, %fd174;
	div.rn.f64 	%fd176, %fd175, 0d41EFFFFFE5E00000;
	cvt.rmi.f64.f64 	%fd177, %fd176;
	mul.f64 	%fd178, %fd177, 0d41EFFFFFE5E00000;
	sub.f64 	%fd179, %fd175, %fd178;
	setp.lt.f64 	%p23, %fd179, 0d0000000000000000;
	add.f64 	%fd180, %fd179, 0d41EFFFFFE5E00000;
	selp.f64 	%fd181, %fd180, %fd179, %p23;
	setp.lt.f64 	%p24, %fd181, 0d0000000000000000;
	add.f64 	%fd182, %fd181, 0d41EFFFFFE5E00000;
	selp.f64 	%fd183, %fd182, %fd181, %p24;
	add.f64 	%fd184, %fd159, %fd183;
	cvt.rn.f64.u32 	%fd185, %r155;
	mul.f64 	%fd186, %fd53, %fd185;
	div.rn.f64 	%fd187, %fd186, 0d41EFFFFFE5E00000;
	cvt.rmi.f64.f64 	%fd188, %fd187;
	mul.f64 	%fd189, %fd188, 0d41EFFFFFE5E00000;
	sub.f64 	%fd190, %fd186, %fd189;
	setp.lt.f64 	%p25, %fd190, 0d0000000000000000;
	add.f64 	%fd191, %fd190, 0d41EFFFFFE5E00000;
	selp.f64 	%fd192, %fd191, %fd190, %p25;
	mul.f64 	%fd193, %fd55, %fd185;
	div.rn.f64 	%fd194, %fd193, 0d41EFFFFFE5E00000;
	cvt.rmi.f64.f64 	%fd195, %fd194;
	mul.f64 	%fd196, %fd195, 0d41EFFFFFE5E00000;
	sub.f64 	%fd197, %fd193, %fd196;
	setp.lt.f64 	%p26, %fd197, 0d0000000000000000;
	add.f64 	%fd198, %fd197, 0d41EFFFFFE5E00000;
	selp.f64 	%fd199, %fd198, %fd197, %p26;
	fma.rn.f64 	%fd200, %fd192, 0d4100000000000000, %fd199;
	div.rn.f64 	%fd201, %fd200, 0d41EFFFFFE5E00000;
	cvt.rmi.f64.f64 	%fd202, %fd201;
	mul.f64 	%fd203, %fd202, 0d41EFFFFFE5E00000;
	sub.f64 	%fd204, %fd200, %fd203;
	setp.lt.f64 	%p27, %fd204, 0d0000000000000000;
	add.f64 	%fd205, %fd204, 0d41EFFFFFE5E00000;
	selp.f64 	%fd206, %fd205, %fd204, %p27;
	setp.lt.f64 	%p28, %fd206, 0d0000000000000000;
	add.f64 	%fd207, %fd206, 0d41EFFFFFE5E00000;
	selp.f64 	%fd208, %fd207, %fd206, %p28;
	add.f64 	%fd209, %fd184, %fd208;
	div.rn.f64 	%fd210, %fd209, 0d41EFFFFFE5E00000;
	cvt.rmi.f64.f64 	%fd211, %fd210;
	mul.f64 	%fd212, %fd211, 0d41EFFFFFE5E00000;
	sub.f64 	%fd213, %fd209, %fd212;
	setp.lt.f64 	%p29, %fd213, 0d0000000000000000;
	add.f64 	%fd214, %fd213, 0d41EFFFFFE5E00000;
	selp.f64 	%fd215, %fd214, %fd213, %p29;
	cvt.rn.f64.u32 	%fd216, %r150;
	mul.f64 	%fd217, %fd43, %fd216;
	div.rn.f64 	%fd218, %fd217, 0d41EFFFFFE5E00000;
	cvt.rmi.f64.f64 	%fd219, %fd218;
	mul.f64 	%fd220, %fd219, 0d41EFFFFFE5E00000;
	sub.f64 	%fd221, %fd217, %fd220;
	setp.lt.f64 	%p30, %fd221, 0d0000000000000000;
	add.f64 	%fd222, %fd221, 0d41EFFFFFE5E00000;
	selp.f64 	%fd223, %fd222, %fd221, %p30;
	mul.f64 	%fd224, %fd45, %fd216;
	div.rn.f64 	%fd225, %fd224, 0d41EFFFFFE5E00000;
	cvt.rmi.f64.f64 	%fd226, %fd225;
	mul.f64 	%fd227, %fd226, 0d41EFFFFFE5E00000;
	sub.f64 	%fd228, %fd224, %fd227;
	setp.lt.f64 	%p31, %fd228, 0d0000000000000000;
	add.f64 	%fd229, %fd228, 0d41EFFFFFE5E00000;
	selp.f64 	%fd230, %fd229, %fd228, %p31;
	fma.rn.f64 	%fd231, %fd223, 0d4100000000000000, %fd230;
	div.rn.f64 	%fd232, %fd231, 0d41EFFFFFE5E00000;
	cvt.rmi.f64.f64 	%fd233, %fd232;
	mul.f64 	%fd234, %fd233, 0d41EFFFFFE5E00000;
	sub.f64 	%fd235, %fd231, %fd234;
	setp.lt.f64 	%p32, %fd235, 0d0000000000000000;
	add.f64 	%fd236, %fd235, 0d41EFFFFFE5E00000;
	selp.f64 	%fd237, %fd236, %fd235, %p32;
	setp.lt.f64 	%p33, %fd237, 0d0000000000000000;
	add.f64 	%fd238, %fd237, 0d41EFFFFFE5E00000;
	selp.f64 	%fd239, %fd238, %fd237, %p33;
	cvt.rn.f64.u32 	%fd240, %r153;
	mul.f64 	%fd241, %fd48, %fd240;
	div.rn.f64 	%fd242, %fd241, 0d41EFFFFFE5E00000;
	cvt.rmi.f64.f64 	%fd243, %fd242;
	mul.f64 	%fd244, %fd243, 0d41EFFFFFE5E00000;
	sub.f64 	%fd245, %fd241, %fd244;
	setp.lt.f64 	%p34, %fd245, 0d0000000000000000;
	add.f64 	%fd246, %fd245, 0d41EFFFFFE5E00000;
	selp.f64 	%fd247, %fd246, %fd245, %p34;
	mul.f64 	%fd248, %fd50, %fd240;
	div.rn.f64 	%fd249, %fd248, 0d41EFFFFFE5E00000;
	cvt.rmi.f64.f64 	%fd250, %fd249;
	mul.f64 	%fd251, %fd250, 0d41EFFFFFE5E00000;
	sub.f64 	%fd252, %fd248, %fd251;
	setp.lt.f64 	%p35, %fd252, 0d0000000000000000;
	add.f64 	%fd253, %fd252, 0d41EFFFFFE5E00000;
	selp.f64 	%fd254, %fd253, %fd252, %p35;
	fma.rn.f64 	%fd255, %fd247, 0d4100000000000000, %fd254;
	div.rn.f64 	%fd256, %fd255, 0d41EFFFFFE5E00000;
	cvt.rmi.f64.f64 	%fd257, %fd256;
	mul.f64 	%fd258, %fd257, 0d41EFFFFFE5E00000;
	sub.f64 	%fd259, %fd255, %fd258;
	setp.lt.f64 	%p36, %fd259, 0d0000000000000000;
	add.f64 	%fd260, %fd259, 0d41EFFFFFE5E00000;
	selp.f64 	%fd261, %fd260, %fd259, %p36;
	setp.lt.f64 	%p37, %fd261, 0d0000000000000000;
	add.f64 	%fd262, %fd261, 0d41EFFFFFE5E00000;
	selp.f64 	%fd263, %fd262, %fd261, %p37;
	add.f64 	%fd264, %fd239, %fd263;
	cvt.rn.f64.u32 	%fd265, %r156;
	mul.f64 	%fd266, %fd53, %fd265;
	div.rn.f64 	%fd267, %fd266, 0d41EFFFFFE5E00000;
	cvt.rmi.f64.f64 	%fd268, %fd267;
	mul.f64 	%fd269, %fd268, 0d41EFFFFFE5E00000;
	sub.f64 	%fd270, %fd266, %fd269;
	setp.lt.f64 	%p38, %fd270, 0d0000000000000000;
	add.f64 	%fd271, %fd270, 0d41EFFFFFE5E00000;
	selp.f64 	%fd272, %fd271, %fd270, %p38;
	mul.f64 	%fd273, %fd55, %fd265;
	div.rn.f64 	%fd274, %fd273, 0d41EFFFFFE5E00000;
	cvt.rmi.f64.f64 	%fd275, %fd274;
	mul.f64 	%fd276, %fd275, 0d41EFFFFFE5E00000;
	sub.f64 	%fd277, %fd273, %fd276;
	setp.lt.f64 	%p39, %fd277, 0d0000000000000000;
	add.f64 	%fd278, %fd277, 0d41EFFFFFE5E00000;
	selp.f64 	%fd279, %fd278, %fd277, %p39;
	fma.rn.f64 	%fd280, %fd272, 0d4100000000000000, %fd279;
	div.rn.f64 	%fd281, %fd280, 0d41EFFFFFE5E00000;
	cvt.rmi.f64.f64 	%fd282, %fd281;
	mul.f64 	%fd283, %fd282, 0d41EFFFFFE5E00000;
	sub.f64 	%fd284, %fd280, %fd283;
	setp.lt.f64 	%p40, %fd284, 0d0000000000000000;
	add.f64 	%fd285, %fd284, 0d41EFFFFFE5E00000;
	selp.f64 	%fd286, %fd285, %fd284, %p40;
	setp.lt.f64 	%p41, %fd286, 0d0000000000000000;
	add.f64 	%fd287, %fd286, 0d41EFFFFFE5E00000;
	selp.f64 	%fd288, %fd287, %fd286, %p41;
	add.f64 	%fd289, %fd264, %fd288;
	div.rn.f64 	%fd290, %fd289, 0d41EFFFFFE5E00000;
	cvt.rmi.f64.f64 	%fd291, %fd290;
	mul.f64 	%fd292, %fd291, 0d41EFFFFFE5E00000;
	sub.f64 	%fd293, %fd289, %fd292;
	setp.lt.f64 	%p42, %fd293, 0d0000000000000000;
	add.f64 	%fd294, %fd293, 0d41EFFFFFE5E00000;
	selp.f64 	%fd295, %fd294, %fd293, %p42;
	ld.global.u32 	%r94, [%rd12+12];
	cvt.rn.f64.u32 	%fd296, %r94;
	mul.f64 	%fd297, %fd296, 0d3EE0000000000000;
	cvt.rmi.f64.f64 	%fd298, %fd297;
	mul.f64 	%fd299, %fd298, 0d4100000000000000;
	sub.f64 	%fd300, %fd296, %fd299;
	ld.global.u32 	%r95, [%rd12+16];
	cvt.rn.f64.u32 	%fd301, %r95;
	mul.f64 	%fd302, %fd301, 0d3EE0000000000000;
	cvt.rmi.f64.f64 	%fd303, %fd302;
	mul.f64 	%fd304, %fd303, 0d4100000000000000;
	sub.f64 	%fd305, %fd301, %fd304;
	ld.global.u32 	%r96, [%rd12+20];
	cvt.rn.f64.u32 	%fd306, %r96;
	mul.f64 	%fd307, %fd306, 0d3EE0000000000000;
	cvt.rmi.f64.f64 	%fd308, %fd307;
	mul.f64 	%fd309, %fd308, 0d4100000000000000;
	sub.f64 	%fd310, %fd306, %fd309;
	mul.f64 	%fd311, %fd298, %fd56;
	div.rn.f64 	%fd312, %fd311, 0d41EFFFFFE5E00000;
	cvt.rmi.f64.f64 	%fd313, %fd312;
	mul.f64 	%fd314, %fd313, 0d41EFFFFFE5E00000;
	sub.f64 	%fd315, %fd311, %fd314;
	setp.lt.f64 	%p43, %fd315, 0d0000000000000000;
	add.f64 	%fd316, %fd315, 0d41EFFFFFE5E00000;
	selp.f64 	%fd317, %fd316, %fd315, %p43;
	mul.f64 	%fd318, %fd300, %fd56;
	div.rn.f64 	%fd319, %fd318, 0d41EFFFFFE5E00000;
	cvt.rmi.f64.f64 	%fd320, %fd319;
	mul.f64 	%fd321, %fd320, 0d41EFFFFFE5E00000;
	sub.f64 	%fd322, %fd318, %fd321;
	setp.lt.f64 	%p44, %fd322, 0d0000000000000000;
	add.f64 	%fd323, %fd322, 0d41EFFFFFE5E00000;
	selp.f64 	%fd324, %fd323, %fd322, %p44;
	fma.rn.f64 	%fd325, %fd317, 0d4100000000000000, %fd324;
	div.rn.f64 	%fd326, %fd325, 0d41EFFFFFE5E00000;
	cvt.rmi.f64.f64 	%fd327, %fd326;
	mul.f64 	%fd328, %fd327, 0d41EFFFFFE5E00000;
	sub.f64 	%fd329, %fd325, %fd328;
	setp.lt.f64 	%p45, %fd329, 0d0000000000000000;
	add.f64 	%fd330, %fd329, 0d41EFFFFFE5E00000;
	selp.f64 	%fd331, %fd330, %fd329, %p45;
	setp.lt.f64 	%p46, %fd331, 0d0000000000000000;
	add.f64 	%fd332, %fd331, 0d41EFFFFFE5E00000;
	selp.f64 	%fd333, %fd332, %fd331, %p46;
	mul.f64 	%fd334, %fd303, %fd80;
	div.rn.f64 	%fd335, %fd334, 0d41EFFFFFE5E00000;
	cvt.rmi.f64.f64 	%fd336, %fd335;
	mul.f64 	%fd337, %fd336, 0d41EFFFFFE5E00000;
	sub.f64 	%fd338, %fd334, %fd337;
	setp.lt.f64 	%p47, %fd338, 0d0000000000000000;
	add.f64 	%fd339, %fd338, 0d41EFFFFFE5E00000;
	selp.f64 	%fd340, %fd339, %fd338, %p47;
	mul.f64 	%fd341, %fd305, %fd80;
	div.rn.f64 	%fd342, %fd341, 0d41EFFFFFE5E00000;
	cvt.rmi.f64.f64 	%fd343, %fd342;
	mul.f64 	%fd344, %fd343, 0d41EFFFFFE5E00000;
	sub.f64 	%fd345, %fd341, %fd344;
	setp.lt.f64 	%p48, %fd345, 0d0000000000000000;
	add.f64 	%fd346, %fd345, 0d41EFFFFFE5E00000;
	selp.f64 	%fd347, %fd346, %fd345, %p48;
	fma.rn.f64 	%fd348, %fd340, 0d4100000000000000, %fd347;
	div.rn.f64 	%fd349, %fd348, 0d41EFFFFFE5E00000;
	cvt.rmi.f64.f64 	%fd350, %fd349;
	mul.f64 	%fd351, %fd350, 0d41EFFFFFE5E00000;
	sub.f64 	%fd352, %fd348, %fd351;
	setp.lt.f64 	%p49, %fd352, 0d0000000000000000;
	add.f64 	%fd353, %fd352, 0d41EFFFFFE5E00000;
	selp.f64 	%fd354, %fd353, %fd352, %p49;
	setp.lt.f64 	%p50, %fd354, 0d0000000000000000;
	add.f64 	%fd355, %fd354, 0d41EFFFFFE5E00000;
	selp.f64 	%fd356, %fd355, %fd354, %p50;
	add.f64 	%fd357, %fd333, %fd356;
	mul.f64 	%fd358, %fd308, %fd105;
	div.rn.f64 	%fd359, %fd358, 0d41EFFFFFE5E00000;
	cvt.rmi.f64.f64 	%fd360, %fd359;
	mul.f64 	%fd361, %fd360, 0d41EFFFFFE5E00000;
	sub.f64 	%fd362, %fd358, %fd361;
	setp.lt.f64 	%p51, %fd362, 0d0000000000000000;
	add.f64 	%fd363, %fd362, 0d41EFFFFFE5E00000;
	selp.f64 	%fd364, %fd363, %fd362, %p51;
	mul.f64 	%fd365, %fd310, %fd105;
	div.rn.f64 	%fd366, %fd365, 0d41EFFFFFE5E00000;
	cvt.rmi.f64.f64 	%fd367, %fd366;
	mul.f64 	%fd368, %fd367, 0d41EFFFFFE5E00000;
	sub.f64 	%fd369, %fd365, %fd368;
	setp.lt.f64 	%p52, %fd369, 0d0000000000000000;
	add.f64 	%fd370, %fd369, 0d41EFFFFFE5E00000;
	selp.f64 	%fd371, %fd370, %fd369, %p52;
	fma.rn.f64 	%fd372, %fd364, 0d4100000000000000, %fd371;
	div.rn.f64 	%fd373, %fd372, 0d41EFFFFFE5E00000;
	cvt.rmi.f64.f64 	%fd374, %fd373;
	mul.f64 	%fd375, %fd374, 0d41EFFFFFE5E00000;
	sub.f64 	%fd376, %fd372, %fd375;
	setp.lt.f64 	%p53, %fd376, 0d0000000000000000;
	add.f64 	%fd377, %fd376, 0d41EFFFFFE5E00000;
	selp.f64 	%fd378, %fd377, %fd376, %p53;
	setp.lt.f64 	%p54, %fd378, 0d0000000000000000;
	add.f64 	%fd379, %fd378, 0d41EFFFFFE5E00000;
	selp.f64 	%fd380, %fd379, %fd378, %p54;
	add.f64 	%fd381, %fd357, %fd380;
	div.rn.f64 	%fd382, %fd381, 0d41EFFFFFE5E00000;
	cvt.rmi.f64.f64 	%fd383, %fd382;
	mul.f64 	%fd384, %fd383, 0d41EFFFFFE5E00000;
	sub.f64 	%fd385, %fd381, %fd384;
	setp.lt.f64 	%p55, %fd385, 0d0000000000000000;
	add.f64 	%fd386, %fd385, 0d41EFFFFFE5E00000;
	selp.f64 	%fd387, %fd386, %fd385, %p55;
	mul.f64 	%fd388, %fd298, %fd136;
	div.rn.f64 	%fd389, %fd388, 0d41EFFFFFE5E00000;
	cvt.rmi.f64.f64 	%fd390, %fd389;
	mul.f64 	%fd391, %fd390, 0d41EFFFFFE5E00000;
	sub.f64 	%fd392, %fd388, %fd391;
	setp.lt.f64 	%p56, %fd392, 0d0000000000000000;
	add.f64 	%fd393, %fd392, 0d41EFFFFFE5E00000;
	selp.f64 	%fd394, %fd393, %fd392, %p56;
	mul.f64 	%fd395, %fd300, %fd136;
	div.rn.f64 	%fd396, %fd395, 0d41EFFFFFE5E00000;
	cvt.rmi.f64.f64 	%fd397, %fd396;
	mul.f64 	%fd398, %fd397, 0d41EFFFFFE5E00000;
	sub.f64 	%fd399, %fd395, %fd398;
	setp.lt.f64 	%p57, %fd399, 0d0000000000000000;
	add.f64 	%fd400, %fd399, 0d41EFFFFFE5E00000;
	selp.f64 	%fd401, %fd400, %fd399, %p57;
	fma.rn.f64 	%fd402, %fd394, 0d4100000000000000, %fd401;
	div.rn.f64 	%fd403, %fd402, 0d41EFFFFFE5E00000;
	cvt.rmi.f64.f64 	%fd404, %fd403;
	mul.f64 	%fd405, %fd404, 0d41EFFFFFE5E00000;
	sub.f64 	%fd406, %fd402, %fd405;
	setp.lt.f64 	%p58, %fd406, 0d0000000000000000;
	add.f64 	%fd407, %fd406, 0d41EFFFFFE5E00000;
	selp.f64 	%fd408, %fd407, %fd406, %p58;
	setp.lt.f64 	%p59, %fd408, 0d0000000000000000;
	add.f64 	%fd409, %fd408, 0d41EFFFFFE5E00000;
	selp.f64 	%fd410, %fd409, %fd408, %p59;
	mul.f64 	%fd411, %fd303, %fd160;
	div.rn.f64 	%fd412, %fd411, 0d41EFFFFFE5E00000;
	cvt.rmi.f64.f64 	%fd413, %fd412;
	mul.f64 	%fd414, %fd413, 0d41EFFFFFE5E00000;
	sub.f64 	%fd415, %fd411, %fd414;
	setp.lt.f64 	%p60, %fd415, 0d0000000000000000;
	add.f64 	%fd416, %fd415, 0d41EFFFFFE5E00000;
	selp.f64 	%fd417, %fd416, %fd415, %p60;
	mul.f64 	%fd418, %fd305, %fd160;
	div.rn.f64 	%fd419, %fd418, 0d41EFFFFFE5E00000;
	cvt.rmi.f64.f64 	%fd420, %fd419;
	mul.f64 	%fd421, %fd420, 0d41EFFFFFE5E00000;
	sub.f64 	%fd422, %fd418, %fd421;
	setp.lt.f64 	%p61, %fd422, 0d0000000000000000;
	add.f64 	%fd423, %fd422, 0d41EFFFFFE5E00000;
	selp.f64 	%fd424, %fd423, %fd422, %p61;
	fma.rn.f64 	%fd425, %fd417, 0d4100000000000000, %fd424;
	div.rn.f64 	%fd426, %fd425, 0d41EFFFFFE5E00000;
	cvt.rmi.f64.f64 	%fd427, %fd426;
	mul.f64 	%fd428, %fd427, 0d41EFFFFFE5E00000;
	sub.f64 	%fd429, %fd425, %fd428;
	setp.lt.f64 	%p62, %fd429, 0d0000000000000000;
	add.f64 	%fd430, %fd429, 0d41EFFFFFE5E00000;
	selp.f64 	%fd431, %fd430, %fd429, %p62;
	setp.lt.f64 	%p63, %fd431, 0d0000000000000000;
	add.f64 	%fd432, %fd431, 0d41EFFFFFE5E00000;
	selp.f64 	%fd433, %fd432, %fd431, %p63;
	add.f64 	%fd434, %fd410, %fd433;
	mul.f64 	%fd435, %fd308, %fd185;
	div.rn.f64 	%fd436, %fd435, 0d41EFFFFFE5E00000;
	cvt.rmi.f64.f64 	%fd437, %fd436;
	mul.f64 	%fd438, %fd437, 0d41EFFFFFE5E00000;
	sub.f64 	%fd439, %fd435, %fd438;
	setp.lt.f64 	%p64, %fd439, 0d0000000000000000;
	add.f64 	%fd440, %fd439, 0d41EFFFFFE5E00000;
	selp.f64 	%fd441, %fd440, %fd439, %p64;
	mul.f64 	%fd442, %fd310, %fd185;
	div.rn.f64 	%fd443, %fd442, 0d41EFFFFFE5E00000;
	cvt.rmi.f64.f64 	%fd444, %fd443;
	mul.f64 	%fd445, %fd444, 0d41EFFFFFE5E00000;
	sub.f64 	%fd446, %fd442, %fd445;
	setp.lt.f64 	%p65, %fd446, 0d0000000000000000;
	add.f64 	%fd447, %fd446, 0d41EFFFFFE5E00000;
	selp.f64 	%fd448, %fd447, %fd446, %p65;
	fma.rn.f64 	%fd449, %fd441, 0d4100000000000000, %fd448;
	div.rn.f64 	%fd450, %fd449, 0d41EFFFFFE5E00000;
	cvt.rmi.f64.f64 	%fd451, %fd450;
	mul.f64 	%fd452, %fd451, 0d41EFFFFFE5E00000;
	sub.f64 	%fd453, %fd449, %fd452;
	setp.lt.f64 	%p66, %fd453, 0d0000000000000000;
	add.f64 	%fd454, %fd453, 0d41EFFFFFE5E00000;
	selp.f64 	%fd455, %fd454, %fd453, %p66;
	setp.lt.f64 	%p67, %fd455, 0d0000000000000000;
	add.f64 	%fd456, %fd455, 0d41EFFFFFE5E00000;
	selp.f64 	%fd457, %fd456, %fd455, %p67;
	add.f64 	%fd458, %fd434, %fd457;
	div.rn.f64 	%fd459, %fd458, 0d41EFFFFFE5E00000;
	cvt.rmi.f64.f64 	%fd460, %fd459;
	mul.f64 	%fd461, %fd460, 0d41EFFFFFE5E00000;
	sub.f64 	%fd462, %fd458, %fd461;
	setp.lt.f64 	%p68, %fd462, 0d0000000000000000;
	add.f64 	%fd463, %fd462, 0d41EFFFFFE5E00000;
	selp.f64 	%fd464, %fd463, %fd462, %p68;
	mul.f64 	%fd465, %fd298, %fd216;
	div.rn.f64 	%fd466, %fd465, 0d41EFFFFFE5E00000;
	cvt.rmi.f64.f64 	%fd467, %fd466;
	mul.f64 	%fd468, %fd467, 0d41EFFFFFE5E00000;
	sub.f64 	%fd469, %fd465, %fd468;
	setp.lt.f64 	%p69, %fd469, 0d0000000000000000;
	add.f64 	%fd470, %fd469, 0d41EFFFFFE5E00000;
	selp.f64 	%fd471, %fd470, %fd469, %p69;
	mul.f64 	%fd472, %fd300, %fd216;
	div.rn.f64 	%fd473, %fd472, 0d41EFFFFFE5E00000;
	cvt.rmi.f64.f64 	%fd474, %fd473;
	mul.f64 	%fd475, %fd474, 0d41EFFFFFE5E00000;
	sub.f64 	%fd476, %fd472, %fd475;
	setp.lt.f64 	%p70, %fd476, 0d0000000000000000;
	add.f64 	%fd477, %fd476, 0d41EFFFFFE5E00000;
	selp.f64 	%fd478, %fd477, %fd476, %p70;
	fma.rn.f64 	%fd479, %fd471, 0d4100000000000000, %fd478;
	div.rn.f64 	%fd480, %fd479, 0d41EFFFFFE5E00000;
	cvt.rmi.f64.f64 	%fd481, %fd480;
	mul.f64 	%fd482, %fd481, 0d41EFFFFFE5E00000;
	sub.f64 	%fd483, %fd479, %fd482;
	setp.lt.f64 	%p71, %fd483, 0d0000000000000000;
	add.f64 	%fd484, %fd483, 0d41EFFFFFE5E00000;
	selp.f64 	%fd485, %fd484, %fd483, %p71;
	setp.lt.f64 	%p72, %fd485, 0d0000000000000000;
	add.f64 	%fd486, %fd485, 0d41EFFFFFE5E00000;
	selp.f64 	%fd487, %fd486, %fd485, %p72;
	mul.f64 	%fd488, %fd303, %fd240;
	div.rn.f64 	%fd489, %fd488, 0d41EFFFFFE5E00000;
	cvt.rmi.f64.f64 	%fd490, %fd489;
	mul.f64 	%fd491, %fd490, 0d41EFFFFFE5E00000;
	sub.f64 	%fd492, %fd488, %fd491;
	setp.lt.f64 	%p73, %fd492, 0d0000000000000000;
	add.f64 	%fd493, %fd492, 0d41EFFFFFE5E00000;
	selp.f64 	%fd494, %fd493, %fd492, %p73;
	mul.f64 	%fd495, %fd305, %fd240;
	div.rn.f64 	%fd496, %fd495, 0d41EFFFFFE5E00000;
	cvt.rmi.f64.f64 	%fd497, %fd496;
	mul.f64 	%fd498, %fd497, 0d41EFFFFFE5E00000;
	sub.f64 	%fd499, %fd495, %fd498;
	setp.lt.f64 	%p74, %fd499, 0d0000000000000000;
	add.f64 	%fd500, %fd499, 0d41EFFFFFE5E00000;
	selp.f64 	%fd501, %fd500, %fd499, %p74;
	fma.rn.f64 	%fd502, %fd494, 0d4100000000000000, %fd501;
	div.rn.f64 	%fd503, %fd502, 0d41EFFFFFE5E00000;
	cvt.rmi.f64.f64 	%fd504, %fd503;
	mul.f64 	%fd505, %fd504, 0d41EFFFFFE5E00000;
	sub.f64 	%fd506, %fd502, %fd505;
	setp.lt.f64 	%p75, %fd506, 0d0000000000000000;
	add.f64 	%fd507, %fd506, 0d41EFFFFFE5E00000;
	selp.f64 	%fd508, %fd507, %fd506, %p75;
	setp.lt.f64 	%p76, %fd508, 0d0000000000000000;
	add.f64 	%fd509, %fd508, 0d41EFFFFFE5E00000;
	selp.f64 	%fd510, %fd509, %fd508, %p76;
	add.f64 	%fd511, %fd487, %fd510;
	mul.f64 	%fd512, %fd308, %fd265;
	div.rn.f64 	%fd513, %fd512, 0d41EFFFFFE5E00000;
	cvt.rmi.f64.f64 	%fd514, %fd513;
	mul.f64 	%fd515, %fd514, 0d41EFFFFFE5E00000;
	sub.f64 	%fd516, %fd512, %fd515;
	setp.lt.f64 	%p77, %fd516, 0d0000000000000000;
	add.f64 	%fd517, %fd516, 0d41EFFFFFE5E00000;
	selp.f64 	%fd518, %fd517, %fd516, %p77;
	mul.f64 	%fd519, %fd310, %fd265;
	div.rn.f64 	%fd520, %fd519, 0d41EFFFFFE5E00000;
	cvt.rmi.f64.f64 	%fd521, %fd520;
	mul.f64 	%fd522, %fd521, 0d41EFFFFFE5E00000;
	sub.f64 	%fd523, %fd519, %fd522;
	setp.lt.f64 	%p78, %fd523, 0d0000000000000000;
	add.f64 	%fd524, %fd523, 0d41EFFFFFE5E00000;
	selp.f64 	%fd525, %fd524, %fd523, %p78;
	fma.rn.f64 	%fd526, %fd518, 0d4100000000000000, %fd525;
	div.rn.f64 	%fd527, %fd526, 0d41EFFFFFE5E00000;
	cvt.rmi.f64.f64 	%fd528, %fd527;
	mul.f64 	%fd529, %fd528, 0d41EFFFFFE5E00000;
	sub.f64 	%fd530, %fd526, %fd529;
	setp.lt.f64 	%p79, %fd530, 0d0000000000000000;
	add.f64 	%fd531, %fd530, 0d41EFFFFFE5E00000;
	selp.f64 	%fd532, %fd531, %fd530, %p79;
	setp.lt.f64 	%p80, %fd532, 0d0000000000000000;
	add.f64 	%fd533, %fd532, 0d41EFFFFFE5E00000;
	selp.f64 	%fd534, %fd533, %fd532, %p80;
	add.f64 	%fd535, %fd511, %fd534;
	div.rn.f64 	%fd536, %fd535, 0d41EFFFFFE5E00000;
	cvt.rmi.f64.f64 	%fd537, %fd536;
	mul.f64 	%fd538, %fd537, 0d41EFFFFFE5E00000;
	sub.f64 	%fd539, %fd535, %fd538;
	setp.lt.f64 	%p81, %fd539, 0d0000000000000000;
	add.f64 	%fd540, %fd539, 0d41EFFFFFE5E00000;
	selp.f64 	%fd541, %fd540, %fd539, %p81;
	ld.global.u32 	%r97, [%rd12+24];
	cvt.rn.f64.u32 	%fd542, %r97;
	mul.f64 	%fd543, %fd542, 0d3EE0000000000000;
	cvt.rmi.f64.f64 	%fd544, %fd543;
	mul.f64 	%fd545, %fd544, 0d4100000000000000;
	sub.f64 	%fd546, %fd542, %fd545;
	ld.global.u32 	%r98, [%rd12+28];
	cvt.rn.f64.u32 	%fd547, %r98;
	mul.f64 	%fd548, %fd547, 0d3EE0000000000000;
	cvt.rmi.f64.f64 	%fd549, %fd548;
	mul.f64 	%fd550, %fd549, 0d4100000000000000;
	sub.f64 	%fd551, %fd547, %fd550;
	ld.global.u32 	%r99, [%rd12+32];
	cvt.rn.f64.u32 	%fd552, %r99;
	mul.f64 	%fd553, %fd552, 0d3EE0000000000000;
	cvt.rmi.f64.f64 	%fd554, %fd553;
	mul.f64 	%fd555, %fd554, 0d4100000000000000;
	sub.f64 	%fd556, %fd552, %fd555;
	mul.f64 	%fd557, %fd544, %fd56;
	div.rn.f64 	%fd558, %fd557, 0d41EFFFFFE5E00000;
	cvt.rmi.f64.f64 	%fd559, %fd558;
	mul.f64 	%fd560, %fd559, 0d41EFFFFFE5E00000;
	sub.f64 	%fd561, %fd557, %fd560;
	setp.lt.f64 	%p82, %fd561, 0d0000000000000000;
	add.f64 	%fd562, %fd561, 0d41EFFFFFE5E00000;
	selp.f64 	%fd563, %fd562, %fd561, %p82;
	mul.f64 	%fd564, %fd546, %fd56;
	div.rn.f64 	%fd565, %fd564, 0d41EFFFFFE5E00000;
	cvt.rmi.f64.f64 	%fd566, %fd565;
	mul.f64 	%fd567, %fd566, 0d41EFFFFFE5E00000;
	sub.f64 	%fd568, %fd564, %fd567;
	setp.lt.f64 	%p83, %fd568, 0d0000000000000000;
	add.f64 	%fd569, %fd568, 0d41EFFFFFE5E00000;
	selp.f64 	%fd570, %fd569, %fd568, %p83;
	fma.rn.f64 	%fd571, %fd563, 0d4100000000000000, %fd570;
	div.rn.f64 	%fd572, %fd571, 0d41EFFFFFE5E00000;
	cvt.rmi.f64.f64 	%fd573, %fd572;
	mul.f64 	%fd574, %fd573, 0d41EFFFFFE5E00000;
	sub.f64 	%fd575, %fd571, %fd574;
	setp.lt.f64 	%p84, %fd575, 0d0000000000000000;
	add.f64 	%fd576, %fd575, 0d41EFFFFFE5E00000;
	selp.f64 	%fd577, %fd576, %fd575, %p84;
	setp.lt.f64 	%p85, %fd577, 0d0000000000000000;
	add.f64 	%fd578, %fd577, 0d41EFFFFFE5E00000;
	selp.f64 	%fd579, %fd578, %fd577, %p85;
	mul.f64 	%fd580, %fd549, %fd80;
	div.rn.f64 	%fd581, %fd580, 0d41EFFFFFE5E00000;
	cvt.rmi.f64.f64 	%fd582, %fd581;
	mul.f64 	%fd583, %fd582, 0d41EFFFFFE5E00000;
	sub.f64 	%fd584, %fd580, %fd583;
	setp.lt.f64 	%p86, %fd584, 0d0000000000000000;
	add.f64 	%fd585, %fd584, 0d41EFFFFFE5E00000;
	selp.f64 	%fd586, %fd585, %fd584, %p86;
	mul.f64 	%fd587, %fd551, %fd80;
	div.rn.f64 	%fd588, %fd587, 0d41EFFFFFE5E00000;
	cvt.rmi.f64.f64 	%fd589, %fd588;
	mul.f64 	%fd590, %fd589, 0d41EFFFFFE5E00000;
	sub.f64 	%fd591, %fd587, %fd590;
	setp.lt.f64 	%p87, %fd591, 0d0000000000000000;
	add.f64 	%fd592, %fd591, 0d41EFFFFFE5E00000;
	selp.f64 	%fd593, %fd592, %fd591, %p87;
	fma.rn.f64 	%fd594, %fd586, 0d4100000000000000, %fd593;
	div.rn.f64 	%fd595, %fd594, 0d41EFFFFFE5E00000;
	cvt.rmi.f64.f64 	%fd596, %fd595;
	mul.f64 	%fd597, %fd596, 0d41EFFFFFE5E00000;
	sub.f64 	%fd598, %fd594, %fd597;
	setp.lt.f64 	%p88, %fd598, 0d0000000000000000;
	add.f64 	%fd599, %fd598, 0d41EFFFFFE5E00000;
	selp.f64 	%fd600, %fd599, %fd598, %p88;
	setp.lt.f64 	%p89, %fd600, 0d0000000000000000;
	add.f64 	%fd601, %fd600, 0d41EFFFFFE5E00000;
	selp.f64 	%fd602, %fd601, %fd600, %p89;
	add.f64 	%fd603, %fd579, %fd602;
	mul.f64 	%fd604, %fd554, %fd105;
	div.rn.f64 	%fd605, %fd604, 0d41EFFFFFE5E00000;
	cvt.rmi.f64.f64 	%fd606, %fd605;
	mul.f64 	%fd607, %fd606, 0d41EFFFFFE5E00000;
	sub.f64 	%fd608, %fd604, %fd607;
	setp.lt.f64 	%p90, %fd608, 0d0000000000000000;
	add.f64 	%fd609, %fd608, 0d41EFFFFFE5E00000;
	selp.f64 	%fd610, %fd609, %fd608, %p90;
	mul.f64 	%fd611, %fd556, %fd105;
	div.rn.f64 	%fd612, %fd611, 0d41EFFFFFE5E00000;
	cvt.rmi.f64.f64 	%fd613, %fd612;
	mul.f64 	%fd614, %fd613, 0d41EFFFFFE5E00000;
	sub.f64 	%fd615, %fd611, %fd614;
	setp.lt.f64 	%p91, %fd615, 0d0000000000000000;
	add.f64 	%fd616, %fd615, 0d41EFFFFFE5E00000;
	selp.f64 	%fd617, %fd616, %fd615, %p91;
	fma.rn.f64 	%fd618, %fd610, 0d4100000000000000, %fd617;
	div.rn.f64 	%fd619, %fd618, 0d41EFFFFFE5E00000;
	cvt.rmi.f64.f64 	%fd620, %fd619;
	mul.f64 	%fd621, %fd620, 0d41EFFFFFE5E00000;
	sub.f64 	%fd622, %fd618, %fd621;
	setp.lt.f64 	%p92, %fd622, 0d0000000000000000;
	add.f64 	%fd623, %fd622, 0d41EFFFFFE5E00000;
	selp.f64 	%fd624, %fd623, %fd622, %p92;
	setp.lt.f64 	%p93, %fd624, 0d0000000000000000;
	add.f64 	%fd625, %fd624, 0d41EFFFFFE5E00000;
	selp.f64 	%fd626, %fd625, %fd624, %p93;
	add.f64 	%fd627, %fd603, %fd626;
	div.rn.f64 	%fd628, %fd627, 0d41EFFFFFE5E00000;
	cvt.rmi.f64.f64 	%fd629, %fd628;
	mul.f64 	%fd630, %fd629, 0d41EFFFFFE5E00000;
	sub.f64 	%fd631, %fd627, %fd630;
	setp.lt.f64 	%p94, %fd631, 0d0000000000000000;
	add.f64 	%fd632, %fd631, 0d41EFFFFFE5E00000;
	selp.f64 	%fd633, %fd632, %fd631, %p94;
	mul.f64 	%fd634, %fd544, %fd136;
	div.rn.f64 	%fd635, %fd634, 0d41EFFFFFE5E00000;
	cvt.rmi.f64.f64 	%fd636, %fd635;
	mul.f64 	%fd637, %fd636, 0d41EFFFFFE5E00000;
	sub.f64 	%fd638, %fd634, %fd637;
	setp.lt.f64 	%p95, %fd638, 0d0000000000000000;
	add.f64 	%fd639, %fd638, 0d41EFFFFFE5E00000;
	selp.f64 	%fd640, %fd639, %fd638, %p95;
	mul.f64 	%fd641, %fd546, %fd136;
	div.rn.f64 	%fd642, %fd641, 0d41EFFFFFE5E00000;
	cvt.rmi.f64.f64 	%fd643, %fd642;
	mul.f64 	%fd644, %fd643, 0d41EFFFFFE5E00000;
	sub.f64 	%fd645, %fd641, %fd644;
	setp.lt.f64 	%p96, %fd645, 0d0000000000000000;
	add.f64 	%fd646, %fd645, 0d41EFFFFFE5E00000;
	selp.f64 	%fd647, %fd646, %fd645, %p96;
	fma.rn.f64 	%fd648, %fd640, 0d4100000000000000, %fd647;
	div.rn.f64 	%fd649, %fd648, 0d41EFFFFFE5E00000;
	cvt.rmi.f64.f64 	%fd650, %fd649;
	mul.f64 	%fd651, %fd650, 0d41EFFFFFE5E00000;
	sub.f64 	%fd652, %fd648, %fd651;
	setp.lt.f64 	%p97, %fd652, 0d0000000000000000;
	add.f64 	%fd653, %fd652, 0d41EFFFFFE5E00000;
	selp.f64 	%fd654, %fd653, %fd652, %p97;
	setp.lt.f64 	%p98, %fd654, 0d0000000000000000;
	add.f64 	%fd655, %fd654, 0d41EFFFFFE5E00000;
	selp.f64 	%fd656, %fd655, %fd654, %p98;
	mul.f64 	%fd657, %fd549, %fd160;
	div.rn.f64 	%fd658, %fd657, 0d41EFFFFFE5E00000;
	cvt.rmi.f64.f64 	%fd659, %fd658;
	mul.f64 	%fd660, %fd659, 0d41EFFFFFE5E00000;
	sub.f64 	%fd661, %fd657, %fd660;
	setp.lt.f64 	%p99, %fd661, 0d0000000000000000;
	add.f64 	%fd662, %fd661, 0d41EFFFFFE5E00000;
	selp.f64 	%fd663, %fd662, %fd661, %p99;
	mul.f64 	%fd664, %fd551, %fd160;
	div.rn.f64 	%fd665, %fd664, 0d41EFFFFFE5E00000;
	cvt.rmi.f64.f64 	%fd666, %fd665;
	mul.f64 	%fd667, %fd666, 0d41EFFFFFE5E00000;
	sub.f64 	%fd668, %fd664, %fd667;
	setp.lt.f64 	%p100, %fd668, 0d0000000000000000;
	add.f64 	%fd669, %fd668, 0d41EFFFFFE5E00000;
	selp.f64 	%fd670, %fd669, %fd668, %p100;
	fma.rn.f64 	%fd671, %fd663, 0d4100000000000000, %fd670;
	div.rn.f64 	%fd672, %fd671, 0d41EFFFFFE5E00000;
	cvt.rmi.f64.f64 	%fd673, %fd672;
	mul.f64 	%fd674, %fd673, 0d41EFFFFFE5E00000;
	sub.f64 	%fd675, %fd671, %fd674;
	setp.lt.f64 	%p101, %fd675, 0d0000000000000000;
	add.f64 	%fd676, %fd675, 0d41EFFFFFE5E00000;
	selp.f64 	%fd677, %fd676, %fd675, %p101;
	setp.lt.f64 	%p102, %fd677, 0d0000000000000000;
	add.f64 	%fd678, %fd677, 0d41EFFFFFE5E00000;
	selp.f64 	%fd679, %fd678, %fd677, %p102;
	add.f64 	%fd680, %fd656, %fd679;
	mul.f64 	%fd681, %fd554, %fd185;
	div.rn.f64 	%fd682, %fd681, 0d41EFFFFFE5E00000;
	cvt.rmi.f64.f64 	%fd683, %fd682;
	mul.f64 	%fd684, %fd683, 0d41EFFFFFE5E00000;
	sub.f64 	%fd685, %fd681, %fd684;
	setp.lt.f64 	%p103, %fd685, 0d0000000000000000;
	add.f64 	%fd686, %fd685, 0d41EFFFFFE5E00000;
	selp.f64 	%fd687, %fd686, %fd685, %p103;
	mul.f64 	%fd688, %fd556, %fd185;
	div.rn.f64 	%fd689, %fd688, 0d41EFFFFFE5E00000;
	cvt.rmi.f64.f64 	%fd690, %fd689;
	mul.f64 	%fd691, %fd690, 0d41EFFFFFE5E00000;
	sub.f64 	%fd692, %fd688, %fd691;
	setp.lt.f64 	%p104, %fd692, 0d0000000000000000;
	add.f64 	%fd693, %fd692, 0d41EFFFFFE5E00000;
	selp.f64 	%fd694, %fd693, %fd692, %p104;
	fma.rn.f64 	%fd695, %fd687, 0d4100000000000000, %fd694;
	div.rn.f64 	%fd696, %fd695, 0d41EFFFFFE5E00000;
	cvt.rmi.f64.f64 	%fd697, %fd696;
	mul.f64 	%fd698, %fd697, 0d41EFFFFFE5E00000;
	sub.f64 	%fd699, %fd695, %fd698;
	setp.lt.f64 	%p105, %fd699, 0d0000000000000000;
	add.f64 	%fd700, %fd699, 0d41EFFFFFE5E00000;
	selp.f64 	%fd701, %fd700, %fd699, %p105;
	setp.lt.f64 	%p106, %fd701, 0d0000000000000000;
	add.f64 	%fd702, %fd701, 0d41EFFFFFE5E00000;
	selp.f64 	%fd703, %fd702, %fd701, %p106;
	add.f64 	%fd704, %fd680, %fd703;
	div.rn.f64 	%fd705, %fd704, 0d41EFFFFFE5E00000;
	cvt.rmi.f64.f64 	%fd706, %fd705;
	mul.f64 	%fd707, %fd706, 0d41EFFFFFE5E00000;
	sub.f64 	%fd708, %fd704, %fd707;
	setp.lt.f64 	%p107, %fd708, 0d0000000000000000;
	add.f64 	%fd709, %fd708, 0d41EFFFFFE5E00000;
	selp.f64 	%fd710, %fd709, %fd708, %p107;
	mul.f64 	%fd711, %fd544, %fd216;
	div.rn.f64 	%fd712, %fd711, 0d41EFFFFFE5E00000;
	cvt.rmi.f64.f64 	%fd713, %fd712;
	mul.f64 	%fd714, %fd713, 0d41EFFFFFE5E00000;
	sub.f64 	%fd715, %fd711, %fd714;
	setp.lt.f64 	%p108, %fd715, 0d0000000000000000;
	add.f64 	%fd716, %fd715, 0d41EFFFFFE5E00000;
	selp.f64 	%fd717, %fd716, %fd715, %p108;
	mul.f64 	%fd718, %fd546, %fd216;
	div.rn.f64 	%fd719, %fd718, 0d41EFFFFFE5E00000;
	cvt.rmi.f64.f64 	%fd720, %fd719;
	mul.f64 	%fd721, %fd720, 0d41EFFFFFE5E00000;
	sub.f64 	%fd722, %fd718, %fd721;
	setp.lt.f64 	%p109, %fd722, 0d0000000000000000;
	add.f64 	%fd723, %fd722, 0d41EFFFFFE5E00000;
	selp.f64 	%fd724, %fd723, %fd722, %p109;
	fma.rn.f64 	%fd725, %fd717, 0d4100000000000000, %fd724;
	div.rn.f64 	%fd726, %fd725, 0d41EFFFFFE5E00000;
	cvt.rmi.f64.f64 	%fd727, %fd726;
	mul.f64 	%fd728, %fd727, 0d41EFFFFFE5E00000;
	sub.f64 	%fd729, %fd725, %fd728;
	setp.lt.f64 	%p110, %fd729, 0d0000000000000000;
	add.f64 	%fd730, %fd729, 0d41EFFFFFE5E00000;
	selp.f64 	%fd731, %fd730, %fd729, %p110;
	setp.lt.f64 	%p111, %fd731, 0d0000000000000000;
	add.f64 	%fd732, %fd731, 0d41EFFFFFE5E00000;
	selp.f64 	%fd733, %fd732, %fd731, %p111;
	mul.f64 	%fd734, %fd549, %fd240;
	div.rn.f64 	%fd735, %fd734, 0d41EFFFFFE5E00000;
	cvt.rmi.f64.f64 	%fd736, %fd735;
	mul.f64 	%fd737, %fd736, 0d41EFFFFFE5E00000;
	sub.f64 	%fd738, %fd734, %fd737;
	setp.lt.f64 	%p112, %fd738, 0d0000000000000000;
	add.f64 	%fd739, %fd738, 0d41EFFFFFE5E00000;
	selp.f64 	%fd740, %fd739, %fd738, %p112;
	mul.f64 	%fd741, %fd551, %fd240;
	div.rn.f64 	%fd742, %fd741, 0d41EFFFFFE5E00000;
	cvt.rmi.f64.f64 	%fd743, %fd742;
	mul.f64 	%fd744, %fd743, 0d41EFFFFFE5E00000;
	sub.f64 	%fd745, %fd741, %fd744;
	setp.lt.f64 	%p113, %fd745, 0d0000000000000000;
	add.f64 	%fd746, %fd745, 0d41EFFFFFE5E00000;
	selp.f64 	%fd747, %fd746, %fd745, %p113;
	fma.rn.f64 	%fd748, %fd740, 0d4100000000000000, %fd747;
	div.rn.f64 	%fd749, %fd748, 0d41EFFFFFE5E00000;
	cvt.rmi.f64.f64 	%fd750, %fd749;
	mul.f64 	%fd751, %fd750, 0d41EFFFFFE5E00000;
	sub.f64 	%fd752, %fd748, %fd751;
	setp.lt.f64 	%p114, %fd752, 0d0000000000000000;
	add.f64 	%fd753, %fd752, 0d41EFFFFFE5E00000;
	selp.f64 	%fd754, %fd753, %fd752, %p114;
	setp.lt.f64 	%p115, %fd754, 0d0000000000000000;
	add.f64 	%fd755, %fd754, 0d41EFFFFFE5E00000;
	selp.f64 	%fd756, %fd755, %fd754, %p115;
	add.f64 	%fd757, %fd733, %fd756;
	mul.f64 	%fd758, %fd554, %fd265;
	div.rn.f64 	%fd759, %fd758, 0d41EFFFFFE5E00000;
	cvt.rmi.f64.f64 	%fd760, %fd759;
	mul.f64 	%fd761, %fd760, 0d41EFFFFFE5E00000;
	sub.f64 	%fd762, %fd758, %fd761;
	setp.lt.f64 	%p116, %fd762, 0d0000000000000000;
	add.f64 	%fd763, %fd762, 0d41EFFFFFE5E00000;
	selp.f64 	%fd764, %fd763, %fd762, %p116;
	mul.f64 	%fd765, %fd556, %fd265;
	div.rn.f64 	%fd766, %fd765, 0d41EFFFFFE5E00000;
	cvt.rmi.f64.f64 	%fd767, %fd766;
	mul.f64 	%fd768, %fd767, 0d41EFFFFFE5E00000;
	sub.f64 	%fd769, %fd765, %fd768;
	setp.lt.f64 	%p117, %fd769, 0d0000000000000000;
	add.f64 	%fd770, %fd769, 0d41EFFFFFE5E00000;
	selp.f64 	%fd771, %fd770, %fd769, %p117;
	fma.rn.f64 	%fd772, %fd764, 0d4100000000000000, %fd771;
	div.rn.f64 	%fd773, %fd772, 0d41EFFFFFE5E00000;
	cvt.rmi.f64.f64 	%fd774, %fd773;
	mul.f64 	%fd775, %fd774, 0d41EFFFFFE5E00000;
	sub.f64 	%fd776, %fd772, %fd775;
	setp.lt.f64 	%p118, %fd776, 0d0000000000000000;
	add.f64 	%fd777, %fd776, 0d41EFFFFFE5E00000;
	selp.f64 	%fd778, %fd777, %fd776, %p118;
	setp.lt.f64 	%p119, %fd778, 0d0000000000000000;
	add.f64 	%fd779, %fd778, 0d41EFFFFFE5E00000;
	selp.f64 	%fd780, %fd779, %fd778, %p119;
	add.f64 	%fd781, %fd757, %fd780;
	div.rn.f64 	%fd782, %fd781, 0d41EFFFFFE5E00000;
	cvt.rmi.f64.f64 	%fd783, %fd782;
	mul.f64 	%fd784, %fd783, 0d41EFFFFFE5E00000;
	sub.f64 	%fd785, %fd781, %fd784;
	setp.lt.f64 	%p120, %fd785, 0d0000000000000000;
	add.f64 	%fd786, %fd785, 0d41EFFFFFE5E00000;
	selp.f64 	%fd787, %fd786, %fd785, %p120;
	cvt.rzi.u32.f64 	%r152, %fd135;
	cvt.rzi.u32.f64 	%r151, %fd215;
	cvt.rzi.u32.f64 	%r150, %fd295;
	cvt.rzi.u32.f64 	%r149, %fd387;
	cvt.rzi.u32.f64 	%r148, %fd464;
	cvt.rzi.u32.f64 	%r153, %fd541;
	cvt.rzi.u32.f64 	%r154, %fd633;
	cvt.rzi.u32.f64 	%r155, %fd710;
	cvt.rzi.u32.f64 	%r156, %fd787;
$L__BB1_4:
	add.s32 	%r147, %r147, 1;
	shr.u64 	%rd3, %rd39, 1;
	setp.gt.u64 	%p121, %rd39, 1;
	mov.u64 	%rd39, %rd3;
	@%p121 bra 	$L__BB1_2;
	cvt.rn.f64.u32 	%fd2201, %r152;
	cvt.rn.f64.u32 	%fd2200, %r151;
	cvt.rn.f64.u32 	%fd2199, %r150;
	cvt.rn.f64.u32 	%fd2198, %r149;
	cvt.rn.f64.u32 	%fd2197, %r148;
	cvt.rn.f64.u32 	%fd2202, %r153;
	cvt.rn.f64.u32 	%fd2203, %r154;
	cvt.rn.f64.u32 	%fd2204, %r155;
	cvt.rn.f64.u32 	%fd2205, %r156;
$L__BB1_6:
	mov.u32 	%r100, %ctaid.x;
	mov.u32 	%r101, %ntid.x;
	mov.u32 	%r102, %tid.x;
	mad.lo.s32 	%r30, %r100, %r101, %r102;
	setp.eq.s32 	%p122, %r30, 0;
	mul.f64 	%fd790, %fd2201, 0d3EE0000000000000;
	cvt.rmi.f64.f64 	%fd791, %fd790;
	mul.f64 	%fd792, %fd791, 0d4100000000000000;
	sub.f64 	%fd793, %fd2201, %fd792;
	mul.f64 	%fd794, %fd791, 0d4177F652E0000000;
	div.rn.f64 	%fd795, %fd794, 0d41EFFFFFE5E00000;
	cvt.rmi.f64.f64 	%fd796, %fd795;
	mul.f64 	%fd797, %fd796, 0d41EFFFFFE5E00000;
	sub.f64 	%fd798, %fd794, %fd797;
	setp.lt.f64 	%p123, %fd798, 0d0000000000000000;
	add.f64 	%fd799, %fd798, 0d41EFFFFFE5E00000;
	selp.f64 	%fd800, %fd799, %fd798, %p123;
	mul.f64 	%fd801, %fd793, 0d4177F652E0000000;
	div.rn.f64 	%fd802, %fd801, 0d41EFFFFFE5E00000;
	cvt.rmi.f64.f64 	%fd803, %fd802;
	mul.f64 	%fd804, %fd803, 0d41EFFFFFE5E00000;
	sub.f64 	%fd805, %fd801, %fd804;
	setp.lt.f64 	%p124, %fd805, 0d0000000000000000;
	add.f64 	%fd806, %fd805, 0d41EFFFFFE5E00000;
	selp.f64 	%fd807, %fd806, %fd805, %p124;
	fma.rn.f64 	%fd808, %fd800, 0d4100000000000000, %fd807;
	div.rn.f64 	%fd809, %fd808, 0d41EFFFFFE5E00000;
	cvt.rmi.f64.f64 	%fd810, %fd809;
	mul.f64 	%fd811, %fd810, 0d41EFFFFFE5E00000;
	sub.f64 	%fd812, %fd808, %fd811;
	setp.lt.f64 	%p125, %fd812, 0d0000000000000000;
	add.f64 	%fd813, %fd812, 0d41EFFFFFE5E00000;
	selp.f64 	%fd814, %fd813, %fd812, %p125;
	setp.lt.f64 	%p126, %fd814, 0d0000000000000000;
	add.f64 	%fd815, %fd814, 0d41EFFFFFE5E00000;
	selp.f64 	%fd816, %fd815, %fd814, %p126;
	mul.f64 	%fd817, %fd2200, 0d3EE0000000000000;
	cvt.rmi.f64.f64 	%fd818, %fd817;
	mul.f64 	%fd819, %fd818, 0d4100000000000000;
	sub.f64 	%fd820, %fd2200, %fd819;
	mul.f64 	%fd821, %fd818, 0d413A1EE000000000;
	div.rn.f64 	%fd822, %fd821, 0d41EFFFFFE5E00000;
	cvt.rmi.f64.f64 	%fd823, %fd822;
	mul.f64 	%fd824, %fd823, 0d41EFFFFFE5E00000;
	sub.f64 	%fd825, %fd821, %fd824;
	setp.lt.f64 	%p127, %fd825, 0d0000000000000000;
	add.f64 	%fd826, %fd825, 0d41EFFFFFE5E00000;
	selp.f64 	%fd827, %fd826, %fd825, %p127;
	mul.f64 	%fd828, %fd820, 0d413A1EE000000000;
	div.rn.f64 	%fd829, %fd828, 0d41EFFFFFE5E00000;
	cvt.rmi.f64.f64 	%fd830, %fd829;
	mul.f64 	%fd831, %fd830, 0d41EFFFFFE5E00000;
	sub.f64 	%fd832, %fd828, %fd831;
	setp.lt.f64 	%p128, %fd832, 0d0000000000000000;
	add.f64 	%fd833, %fd832, 0d41EFFFFFE5E00000;
	selp.f64 	%fd834, %fd833, %fd832, %p128;
	fma.rn.f64 	%fd835, %fd827, 0d4100000000000000, %fd834;
	div.rn.f64 	%fd836, %fd835, 0d41EFFFFFE5E00000;
	cvt.rmi.f64.f64 	%fd837, %fd836;
	mul.f64 	%fd838, %fd837, 0d41EFFFFFE5E00000;
	sub.f64 	%fd839, %fd835, %fd838;
	setp.lt.f64 	%p129, %fd839, 0d0000000000000000;
	add.f64 	%fd840, %fd839, 0d41EFFFFFE5E00000;
	selp.f64 	%fd841, %fd840, %fd839, %p129;
	setp.lt.f64 	%p130, %fd841, 0d0000000000000000;
	add.f64 	%fd842, %fd841, 0d41EFFFFFE5E00000;
	selp.f64 	%fd843, %fd842, %fd841, %p130;
	add.f64 	%fd844, %fd816, %fd843;
	mul.f64 	%fd845, %fd2199, 0d3EE0000000000000;
	cvt.rmi.f64.f64 	%fd846, %fd845;
	mul.f64 	%fd847, %fd846, 0d4100000000000000;
	sub.f64 	%fd848, %fd2199, %fd847;
	mul.f64 	%fd849, %fd846, 0d4177F652E0000000;
	div.rn.f64 	%fd850, %fd849, 0d41EFFFFFE5E00000;
	cvt.rmi.f64.f64 	%fd851, %fd850;
	mul.f64 	%fd852, %fd851, 0d41EFFFFFE5E00000;
	sub.f64 	%fd853, %fd849, %fd852;
	setp.lt.f64 	%p131, %fd853, 0d0000000000000000;
	add.f64 	%fd854, %fd853, 0d41EFFFFFE5E00000;
	selp.f64 	%fd855, %fd854, %fd853, %p131;
	mul.f64 	%fd856, %fd848, 0d4177F652E0000000;
	div.rn.f64 	%fd857, %fd856, 0d41EFFFFFE5E00000;
	cvt.rmi.f64.f64 	%fd858, %fd857;
	mul.f64 	%fd859, %fd858, 0d41EFFFFFE5E00000;
	sub.f64 	%fd860, %fd856, %fd859;
	setp.lt.f64 	%p132, %fd860, 0d0000000000000000;
	add.f64 	%fd861, %fd860, 0d41EFFFFFE5E00000;
	selp.f64 	%fd862, %fd861, %fd860, %p132;
	fma.rn.f64 	%fd863, %fd855, 0d4100000000000000, %fd862;
	div.rn.f64 	%fd864, %fd863, 0d41EFFFFFE5E00000;
	cvt.rmi.f64.f64 	%fd865, %fd864;
	mul.f64 	%fd866, %fd865, 0d41EFFFFFE5E00000;
	sub.f64 	%fd867, %fd863, %fd866;
	setp.lt.f64 	%p133, %fd867, 0d0000000000000000;
	add.f64 	%fd868, %fd867, 0d41EFFFFFE5E00000;
	selp.f64 	%fd869, %fd868, %fd867, %p133;
	setp.lt.f64 	%p134, %fd869, 0d0000000000000000;
	add.f64 	%fd870, %fd869, 0d41EFFFFFE5E00000;
	selp.f64 	%fd871, %fd870, %fd869, %p134;
	add.f64 	%fd872, %fd844, %fd871;
	div.rn.f64 	%fd873, %fd872, 0d41EFFFFFE5E00000;
	cvt.rmi.f64.f64 	%fd874, %fd873;
	mul.f64 	%fd875, %fd874, 0d41EFFFFFE5E00000;
	sub.f64 	%fd876, %fd872, %fd875;
	setp.lt.f64 	%p135, %fd876, 0d0000000000000000;
	add.f64 	%fd877, %fd876, 0d41EFFFFFE5E00000;
	selp.f64 	%fd878, %fd877, %fd876, %p135;
	mul.f64 	%fd879, %fd2198, 0d3EE0000000000000;
	cvt.rmi.f64.f64 	%fd880, %fd879;
	mul.f64 	%fd881, %fd880, 0d4100000000000000;
	sub.f64 	%fd882, %fd2198, %fd881;
	mul.f64 	%fd883, %fd880, 0d4177F652E0000000;
	div.rn.f64 	%fd884, %fd883, 0d41EFFFFFE5E00000;
	cvt.rmi.f64.f64 	%fd885, %fd884;
	mul.f64 	%fd886, %fd885, 0d41EFFFFFE5E00000;
	sub.f64 	%fd887, %fd883, %fd886;
	setp.lt.f64 	%p136, %fd887, 0d0000000000000000;
	add.f64 	%fd888, %fd887, 0d41EFFFFFE5E00000;
	selp.f64 	%fd889, %fd888, %fd887, %p136;
	mul.f64 	%fd890, %fd882, 0d4177F652E0000000;
	div.rn.f64 	%fd891, %fd890, 0d41EFFFFFE5E00000;
	cvt.rmi.f64.f64 	%fd892, %fd891;
	mul.f64 	%fd893, %fd892, 0d41EFFFFFE5E00000;
	sub.f64 	%fd894, %fd890, %fd893;
	setp.lt.f64 	%p137, %fd894, 0d0000000000000000;
	add.f64 	%fd895, %fd894, 0d41EFFFFFE5E00000;
	selp.f64 	%fd896, %fd895, %fd894, %p137;
	fma.rn.f64 	%fd897, %fd889, 0d4100000000000000, %fd896;
	div.rn.f64 	%fd898, %fd897, 0d41EFFFFFE5E00000;
	cvt.rmi.f64.f64 	%fd899, %fd898;
	mul.f64 	%fd900, %fd899, 0d41EFFFFFE5E00000;
	sub.f64 	%fd901, %fd897, %fd900;
	setp.lt.f64 	%p138, %fd901, 0d0000000000000000;
	add.f64 	%fd902, %fd901, 0d41EFFFFFE5E00000;
	selp.f64 	%fd903, %fd902, %fd901, %p138;
	setp.lt.f64 	%p139, %fd903, 0d0000000000000000;
	add.f64 	%fd904, %fd903, 0d41EFFFFFE5E00000;
	selp.f64 	%fd905, %fd904, %fd903, %p139;
	mul.f64 	%fd906, %fd2197, 0d3EE0000000000000;
	cvt.rmi.f64.f64 	%fd907, %fd906;
	mul.f64 	%fd908, %fd907, 0d4100000000000000;
	sub.f64 	%fd909, %fd2197, %fd908;
	mul.f64 	%fd910, %fd907, 0d413A1EE000000000;
	div.rn.f64 	%fd911, %fd910, 0d41EFFFFFE5E00000;
	cvt.rmi.f64.f64 	%fd912, %fd911;
	mul.f64 	%fd913, %fd912, 0d41EFFFFFE5E00000;
	sub.f64 	%fd914, %fd910, %fd913;
	setp.lt.f64 	%p140, %fd914, 0d0000000000000000;
	add.f64 	%fd915, %fd914, 0d41EFFFFFE5E00000;
	selp.f64 	%fd916, %fd915, %fd914, %p140;
	mul.f64 	%fd917, %fd909, 0d413A1EE000000000;
	div.rn.f64 	%fd918, %fd917, 0d41EFFFFFE5E00000;
	cvt.rmi.f64.f64 	%fd919, %fd918;
	mul.f64 	%fd920, %fd919, 0d41EFFFFFE5E00000;
	sub.f64 	%fd921, %fd917, %fd920;
	setp.lt.f64 	%p141, %fd921, 0d0000000000000000;
	add.f64 	%fd922, %fd921, 0d41EFFFFFE5E00000;
	selp.f64 	%fd923, %fd922, %fd921, %p141;
	fma.rn.f64 	%fd924, %fd916, 0d4100000000000000, %fd923;
	div.rn.f64 	%fd925, %fd924, 0d41EFFFFFE5E00000;
	cvt.rmi.f64.f64 	%fd926, %fd925;
	mul.f64 	%fd927, %fd926, 0d41EFFFFFE5E00000;
	sub.f64 	%fd928, %fd924, %fd927;
	setp.lt.f64 	%p142, %fd928, 0d0000000000000000;
	add.f64 	%fd929, %fd928, 0d41EFFFFFE5E00000;
	selp.f64 	%fd930, %fd929, %fd928, %p142;
	setp.lt.f64 	%p143, %fd930, 0d0000000000000000;
	add.f64 	%fd931, %fd930, 0d41EFFFFFE5E00000;
	selp.f64 	%fd932, %fd931, %fd930, %p143;
	add.f64 	%fd933, %fd905, %fd932;
	mul.f64 	%fd934, %fd2202, 0d3EE0000000000000;
	cvt.rmi.f64.f64 	%fd935, %fd934;
	mul.f64 	%fd936, %fd935, 0d4100000000000000;
	sub.f64 	%fd937, %fd2202, %fd936;
	mul.f64 	%fd938, %fd935, 0d4177F652E0000000;
	div.rn.f64 	%fd939, %fd938, 0d41EFFFFFE5E00000;
	cvt.rmi.f64.f64 	%fd940, %fd939;
	mul.f64 	%fd941, %fd940, 0d41EFFFFFE5E00000;
	sub.f64 	%fd942, %fd938, %fd941;
	setp.lt.f64 	%p144, %fd942, 0d0000000000000000;
	add.f64 	%fd943, %fd942, 0d41EFFFFFE5E00000;
	selp.f64 	%fd944, %fd943, %fd942, %p144;
	mul.f64 	%fd945, %fd937, 0d4177F652E0000000;
	div.rn.f64 	%fd946, %fd945, 0d41EFFFFFE5E00000;
	cvt.rmi.f64.f64 	%fd947, %fd946;
	mul.f64 	%fd948, %fd947, 0d41EFFFFFE5E00000;
	sub.f64 	%fd949, %fd945, %fd948;
	setp.lt.f64 	%p145, %fd949, 0d0000000000000000;
	add.f64 	%fd950, %fd949, 0d41EFFFFFE5E00000;
	selp.f64 	%fd951, %fd950, %fd949, %p145;
	fma.rn.f64 	%fd952, %fd944, 0d4100000000000000, %fd951;
	div.rn.f64 	%fd953, %fd952, 0d41EFFFFFE5E00000;
	cvt.rmi.f64.f64 	%fd954, %fd953;
	mul.f64 	%fd955, %fd954, 0d41EFFFFFE5E00000;
	sub.f64 	%fd956, %fd952, %fd955;
	setp.lt.f64 	%p146, %fd956, 0d0000000000000000;
	add.f64 	%fd957, %fd956, 0d41EFFFFFE5E00000;
	selp.f64 	%fd958, %fd957, %fd956, %p146;
	setp.lt.f64 	%p147, %fd958, 0d0000000000000000;
	add.f64 	%fd959, %fd958, 0d41EFFFFFE5E00000;
	selp.f64 	%fd960, %fd959, %fd958, %p147;
	add.f64 	%fd961, %fd933, %fd960;
	div.rn.f64 	%fd962, %fd961, 0d41EFFFFFE5E00000;
	cvt.rmi.f64.f64 	%fd963, %fd962;
	mul.f64 	%fd964, %fd963, 0d41EFFFFFE5E00000;
	sub.f64 	%fd965, %fd961, %fd964;
	setp.lt.f64 	%p148, %fd965, 0d0000000000000000;
	add.f64 	%fd966, %fd965, 0d41EFFFFFE5E00000;
	selp.f64 	%fd967, %fd966, %fd965, %p148;
	mul.f64 	%fd968, %fd2203, 0d3EE0000000000000;
	cvt.rmi.f64.f64 	%fd969, %fd968;
	mul.f64 	%fd970, %fd969, 0d4100000000000000;
	sub.f64 	%fd971, %fd2203, %fd970;
	mul.f64 	%fd972, %fd969, 0d4177F652E0000000;
	div.rn.f64 	%fd973, %fd972, 0d41EFFFFFE5E00000;
	cvt.rmi.f64.f64 	%fd974, %fd973;
	mul.f64 	%fd975, %fd974, 0d41EFFFFFE5E00000;
	sub.f64 	%fd976, %fd972, %fd975;
	setp.lt.f64 	%p149, %fd976, 0d0000000000000000;
	add.f64 	%fd977, %fd976, 0d41EFFFFFE5E00000;
	selp.f64 	%fd978, %fd977, %fd976, %p149;
	mul.f64 	%fd979, %fd971, 0d4177F652E0000000;
	div.rn.f64 	%fd980, %fd979, 0d41EFFFFFE5E00000;
	cvt.rmi.f64.f64 	%fd981, %fd980;
	mul.f64 	%fd982, %fd981, 0d41EFFFFFE5E00000;
	sub.f64 	%fd983, %fd979, %fd982;
	setp.lt.f64 	%p150, %fd983, 0d0000000000000000;
	add.f64 	%fd984, %fd983, 0d41EFFFFFE5E00000;
	selp.f64 	%fd985, %fd984, %fd983, %p150;
	fma.rn.f64 	%fd986, %fd978, 0d4100000000000000, %fd985;
	div.rn.f64 	%fd987, %fd986, 0d41EFFFFFE5E00000;
	cvt.rmi.f64.f64 	%fd988, %fd987;
	mul.f64 	%fd989, %fd988, 0d41EFFFFFE5E00000;
	sub.f64 	%fd990, %fd986, %fd989;
	setp.lt.f64 	%p151, %fd990, 0d0000000000000000;
	add.f64 	%fd991, %fd990, 0d41EFFFFFE5E00000;
	selp.f64 	%fd992, %fd991, %fd990, %p151;
	setp.lt.f64 	%p152, %fd992, 0d0000000000000000;
	add.f64 	%fd993, %fd992, 0d41EFFFFFE5E00000;
	selp.f64 	%fd994, %fd993, %fd992, %p152;
	mul.f64 	%fd995, %fd2204, 0d3EE0000000000000;
	cvt.rmi.f64.f64 	%fd996, %fd995;
	mul.f64 	%fd997, %fd996, 0d4100000000000000;
	sub.f64 	%fd998, %fd2204, %fd997;
	mul.f64 	%fd999, %fd996, 0d413A1EE000000000;
	div.rn.f64 	%fd1000, %fd999, 0d41EFFFFFE5E00000;
	cvt.rmi.f64.f64 	%fd1001, %fd1000;
	mul.f64 	%fd1002, %fd1001, 0d41EFFFFFE5E00000;
	sub.f64 	%fd1003, %fd999, %fd1002;
	setp.lt.f64 	%p153, %fd1003, 0d0000000000000000;
	add.f64 	%fd1004, %fd1003, 0d41EFFFFFE5E00000;
	selp.f64 	%fd1005, %fd1004, %fd1003, %p153;
	mul.f64 	%fd1006, %fd998, 0d413A1EE000000000;
	div.rn.f64 	%fd1007, %fd1006, 0d41EFFFFFE5E00000;
	cvt.rmi.f64.f64 	%fd1008, %fd1007;
	mul.f64 	%fd1009, %fd1008, 0d41EFFFFFE5E00000;
	sub.f64 	%fd1010, %fd1006, %fd1009;
	setp.lt.f64 	%p154, %fd1010, 0d0000000000000000;
	add.f64 	%fd1011, %fd1010, 0d41EFFFFFE5E00000;
	selp.f64 	%fd1012, %fd1011, %fd1010, %p154;
	fma.rn.f64 	%fd1013, %fd1005, 0d4100000000000000, %fd1012;
	div.rn.f64 	%fd1014, %fd1013, 0d41EFFFFFE5E00000;
	cvt.rmi.f64.f64 	%fd1015, %fd1014;
	mul.f64 	%fd1016, %fd1015, 0d41EFFFFFE5E00000;
	sub.f64 	%fd1017, %fd1013, %fd1016;
	setp.lt.f64 	%p155, %fd1017, 0d0000000000000000;
	add.f64 	%fd1018, %fd1017, 0d41EFFFFFE5E00000;
	selp.f64 	%fd1019, %fd1018, %fd1017, %p155;
	setp.lt.f64 	%p156, %fd1019, 0d0000000000000000;
	add.f64 	%fd1020, %fd1019, 0d41EFFFFFE5E00000;
	selp.f64 	%fd1021, %fd1020, %fd1019, %p156;
	add.f64 	%fd1022, %fd994, %fd1021;
	mul.f64 	%fd1023, %fd2205, 0d3EE0000000000000;
	cvt.rmi.f64.f64 	%fd1024, %fd1023;
	mul.f64 	%fd1025, %fd1024, 0d4100000000000000;
	sub.f64 	%fd1026, %fd2205, %fd1025;
	mul.f64 	%fd1027, %fd1024, 0d4177F652E0000000;
	div.rn.f64 	%fd1028, %fd1027, 0d41EFFFFFE5E00000;
	cvt.rmi.f64.f64 	%fd1029, %fd1028;
	mul.f64 	%fd1030, %fd1029, 0d41EFFFFFE5E00000;
	sub.f64 	%fd1031, %fd1027, %fd1030;
	setp.lt.f64 	%p157, %fd1031, 0d0000000000000000;
	add.f64 	%fd1032, %fd1031, 0d41EFFFFFE5E00000;
	selp.f64 	%fd1033, %fd1032, %fd1031, %p157;
	mul.f64 	%fd1034, %fd1026, 0d4177F652E0000000;
	div.rn.f64 	%fd1035, %fd1034, 0d41EFFFFFE5E00000;
	cvt.rmi.f64.f64 	%fd1036, %fd1035;
	mul.f64 	%fd1037, %fd1036, 0d41EFFFFFE5E00000;
	sub.f64 	%fd1038, %fd1034, %fd1037;
	setp.lt.f64 	%p158, %fd1038, 0d0000000000000000;
	add.f64 	%fd1039, %fd1038, 0d41EFFFFFE5E00000;
	selp.f64 	%fd1040, %fd1039, %fd1038, %p158;
	fma.rn.f64 	%fd1041, %fd1033, 0d4100000000000000, %fd1040;
	div.rn.f64 	%fd1042, %fd1041, 0d41EFFFFFE5E00000;
	cvt.rmi.f64.f64 	%fd1043, %fd1042;
	mul.f64 	%fd1044, %fd1043, 0d41EFFFFFE5E00000;
	sub.f64 	%fd1045, %fd1041, %fd1044;
	setp.lt.f64 	%p159, %fd1045, 0d0000000000000000;
	add.f64 	%fd1046, %fd1045, 0d41EFFFFFE5E00000;
	selp.f64 	%fd1047, %fd1046, %fd1045, %p159;
	setp.lt.f64 	%p160, %fd1047, 0d0000000000000000;
	add.f64 	%fd1048, %fd1047, 0d41EFFFFFE5E00000;
	selp.f64 	%fd1049, %fd1048, %fd1047, %p160;
	add.f64 	%fd1050, %fd1022, %fd1049;
	div.rn.f64 	%fd1051, %fd1050, 0d41EFFFFFE5E00000;
	cvt.rmi.f64.f64 	%fd1052, %fd1051;
	mul.f64 	%fd1053, %fd1052, 0d41EFFFFFE5E00000;
	sub.f64 	%fd1054, %fd1050, %fd1053;
	setp.lt.f64 	%p161, %fd1054, 0d0000000000000000;
	add.f64 	%fd1055, %fd1054, 0d41EFFFFFE5E00000;
	selp.f64 	%fd1056, %fd1055, %fd1054, %p161;
	cvt.rzi.u32.f64 	%r31, %fd878;
	cvt.rzi.u32.f64 	%r32, %fd967;
	cvt.rzi.u32.f64 	%r33, %fd1056;
	mov.f64 	%fd2207, 0d0000000000000000;
	mov.f64 	%fd2206, 0d3FF0000000000000;
	mov.f64 	%fd2208, %fd2207;
	mov.f64 	%fd2209, %fd2207;
	mov.f64 	%fd2210, %fd2206;
	mov.f64 	%fd2211, %fd2207;
	mov.f64 	%fd2212, %fd2207;
	mov.f64 	%fd2213, %fd2207;
	mov.f64 	%fd2214, %fd2206;
	@%p122 bra 	$L__BB1_12;
	cvt.s64.s32 	%rd40, %r30;
	mov.b32 	%r168, 0;
	mov.b32 	%r167, 1;
	mov.u64 	%rd15, mrg32k3aM2SubSeq;
	mov.u32 	%r169, %r168;
	mov.u32 	%r170, %r168;
	mov.u32 	%r171, %r167;
	mov.u32 	%r172, %r168;
	mov.u32 	%r173, %r168;
	mov.u32 	%r174, %r168;
	mov.u32 	%r175, %r167;
	mov.u32 	%r166, %r168;
$L__BB1_8:
	and.b64  	%rd13, %rd40, 1;
	setp.eq.b64 	%p162, %rd13, 1;
	not.pred 	%p163, %p162;
	@%p163 bra 	$L__BB1_10;
	mul.wide.u32 	%rd14, %r166, 36;
	add.s64 	%rd16, %rd15, %rd14;
	ld.global.u32 	%r105, [%rd16];
	cvt.rn.f64.u32 	%fd1057, %r105;
	mul.f64 	%fd1058, %fd1057, 0d3EE0000000000000;
	cvt.rmi.f64.f64 	%fd1059, %fd1058;
	mul.f64 	%fd1060, %fd1059, 0d4100000000000000;
	sub.f64 	%fd1061, %fd1057, %fd1060;
	ld.global.u32 	%r106, [%rd16+4];
	cvt.rn.f64.u32 	%fd1062, %r106;
	mul.f64 	%fd1063, %fd1062, 0d3EE0000000000000;
	cvt.rmi.f64.f64 	%fd1064, %fd1063;
	mul.f64 	%fd1065, %fd1064, 0d4100000000000000;
	sub.f64 	%fd1066, %fd1062, %fd1065;
	ld.global.u32 	%r107, [%rd16+8];
	cvt.rn.f64.u32 	%fd1067, %r107;
	mul.f64 	%fd1068, %fd1067, 0d3EE0000000000000;
	cvt.rmi.f64.f64 	%fd1069, %fd1068;
	mul.f64 	%fd1070, %fd1069, 0d4100000000000000;
	sub.f64 	%fd1071, %fd1067, %fd1070;
	cvt.rn.f64.u32 	%fd1072, %r171;
	mul.f64 	%fd1073, %fd1059, %fd1072;
	div.rn.f64 	%fd1074, %fd1073, 0d41EFFFF4D7600000;
	cvt.rmi.f64.f64 	%fd1075, %fd1074;
	mul.f64 	%fd1076, %fd1075, 0d41EFFFF4D7600000;
	sub.f64 	%fd1077, %fd1073, %fd1076;
	setp.lt.f64 	%p164, %fd1077, 0d0000000000000000;
	add.f64 	%fd1078, %fd1077, 0d41EFFFF4D7600000;
	selp.f64 	%fd1079, %fd1078, %fd1077, %p164;
	mul.f64 	%fd1080, %fd1061, %fd1072;
	div.rn.f64 	%fd1081, %fd1080, 0d41EFFFF4D7600000;
	cvt.rmi.f64.f64 	%fd1082, %fd1081;
	mul.f64 	%fd1083, %fd1082, 0d41EFFFF4D7600000;
	sub.f64 	%fd1084, %fd1080, %fd1083;
	setp.lt.f64 	%p165, %fd1084, 0d0000000000000000;
	add.f64 	%fd1085, %fd1084, 0d41EFFFF4D7600000;
	selp.f64 	%fd1086, %fd1085, %fd1084, %p165;
	fma.rn.f64 	%fd1087, %fd1079, 0d4100000000000000, %fd1086;
	div.rn.f64 	%fd1088, %fd1087, 0d41EFFFF4D7600000;
	cvt.rmi.f64.f64 	%fd1089, %fd1088;
	mul.f64 	%fd1090, %fd1089, 0d41EFFFF4D7600000;
	sub.f64 	%fd1091, %fd1087, %fd1090;
	setp.lt.f64 	%p166, %fd1091, 0d0000000000000000;
	add.f64 	%fd1092, %fd1091, 0d41EFFFF4D7600000;
	selp.f64 	%fd1093, %fd1092, %fd1091, %p166;
	setp.lt.f64 	%p167, %fd1093, 0d0000000000000000;
	add.f64 	%fd1094, %fd1093, 0d41EFFFF4D7600000;
	selp.f64 	%fd1095, %fd1094, %fd1093, %p167;
	cvt.rn.f64.u32 	%fd1096, %r168;
	mul.f64 	%fd1097, %fd1064, %fd1096;
	div.rn.f64 	%fd1098, %fd1097, 0d41EFFFF4D7600000;
	cvt.rmi.f64.f64 	%fd1099, %fd1098;
	mul.f64 	%fd1100, %fd1099, 0d41EFFFF4D7600000;
	sub.f64 	%fd1101, %fd1097, %fd1100;
	setp.lt.f64 	%p168, %fd1101, 0d0000000000000000;
	add.f64 	%fd1102, %fd1101, 0d41EFFFF4D7600000;
	selp.f64 	%fd1103, %fd1102, %fd1101, %p168;
	mul.f64 	%fd1104, %fd1066, %fd1096;
	div.rn.f64 	%fd1105, %fd1104, 0d41EFFFF4D7600000;
	cvt.rmi.f64.f64 	%fd1106, %fd1105;
	mul.f64 	%fd1107, %fd1106, 0d41EFFFF4D7600000;
	sub.f64 	%fd1108, %fd1104, %fd1107;
	setp.lt.f64 	%p169, %fd1108, 0d0000000000000000;
	add.f64 	%fd1109, %fd1108, 0d41EFFFF4D7600000;
	selp.f64 	%fd1110, %fd1109, %fd1108, %p169;
	fma.rn.f64 	%fd1111, %fd1103, 0d4100000000000000, %fd1110;
	div.rn.f64 	%fd1112, %fd1111, 0d41EFFFF4D7600000;
	cvt.rmi.f64.f64 	%fd1113, %fd1112;
	mul.f64 	%fd1114, %fd1113, 0d41EFFFF4D7600000;
	sub.f64 	%fd1115, %fd1111, %fd1114;
	setp.lt.f64 	%p170, %fd1115, 0d0000000000000000;
	add.f64 	%fd1116, %fd1115, 0d41EFFFF4D7600000;
	selp.f64 	%fd1117, %fd1116, %fd1115, %p170;
	setp.lt.f64 	%p171, %fd1117, 0d0000000000000000;
	add.f64 	%fd1118, %fd1117, 0d41EFFFF4D7600000;
	selp.f64 	%fd1119, %fd1118, %fd1117, %p171;
	add.f64 	%fd1120, %fd1095, %fd1119;
	cvt.rn.f64.u32 	%fd1121, %r173;
	mul.f64 	%fd1122, %fd1069, %fd1121;
	div.rn.f64 	%fd1123, %fd1122, 0d41EFFFF4D7600000;
	cvt.rmi.f64.f64 	%fd1124, %fd1123;
	mul.f64 	%fd1125, %fd1124, 0d41EFFFF4D7600000;
	sub.f64 	%fd1126, %fd1122, %fd1125;
	setp.lt.f64 	%p172, %fd1126, 0d0000000000000000;
	add.f64 	%fd1127, %fd1126, 0d41EFFFF4D7600000;
	selp.f64 	%fd1128, %fd1127, %fd1126, %p172;
	mul.f64 	%fd1129, %fd1071, %fd1121;
	div.rn.f64 	%fd1130, %fd1129, 0d41EFFFF4D7600000;
	cvt.rmi.f64.f64 	%fd1131, %fd1130;
	mul.f64 	%fd1132, %fd1131, 0d41EFFFF4D7600000;
	sub.f64 	%fd1133, %fd1129, %fd1132;
	setp.lt.f64 	%p173, %fd1133, 0d0000000000000000;
	add.f64 	%fd1134, %fd1133, 0d41EFFFF4D7600000;
	selp.f64 	%fd1135, %fd1134, %fd1133, %p173;
	fma.rn.f64 	%fd1136, %fd1128, 0d4100000000000000, %fd1135;
	div.rn.f64 	%fd1137, %fd1136, 0d41EFFFF4D7600000;
	cvt.rmi.f64.f64 	%fd1138, %fd1137;
	mul.f64 	%fd1139, %fd1138, 0d41EFFFF4D7600000;
	sub.f64 	%fd1140, %fd1136, %fd1139;
	setp.lt.f64 	%p174, %fd1140, 0d0000000000000000;
	add.f64 	%fd1141, %fd1140, 0d41EFFFF4D7600000;
	selp.f64 	%fd1142, %fd1141, %fd1140, %p174;
	setp.lt.f64 	%p175, %fd1142, 0d0000000000000000;
	add.f64 	%fd1143, %fd1142, 0d41EFFFF4D7600000;
	selp.f64 	%fd1144, %fd1143, %fd1142, %p175;
	add.f64 	%fd1145, %fd1120, %fd1144;
	div.rn.f64 	%fd1146, %fd1145, 0d41EFFFF4D7600000;
	cvt.rmi.f64.f64 	%fd1147, %fd1146;
	mul.f64 	%fd1148, %fd1147, 0d41EFFFF4D7600000;
	sub.f64 	%fd1149, %fd1145, %fd1148;
	setp.lt.f64 	%p176, %fd1149, 0d0000000000000000;
	add.f64 	%fd1150, %fd1149, 0d41EFFFF4D7600000;
	selp.f64 	%fd1151, %fd1150, %fd1149, %p176;
	cvt.rn.f64.u32 	%fd1152, %r170;
	mul.f64 	%fd1153, %fd1059, %fd1152;
	div.rn.f64 	%fd1154, %fd1153, 0d41EFFFF4D7600000;
	cvt.rmi.f64.f64 	%fd1155, %fd1154;
	mul.f64 	%fd1156, %fd1155, 0d41EFFFF4D7600000;
	sub.f64 	%fd1157, %fd1153, %fd1156;
	setp.lt.f64 	%p177, %fd1157, 0d0000000000000000;
	add.f64 	%fd1158, %fd1157, 0d41EFFFF4D7600000;
	selp.f64 	%fd1159, %fd1158, %fd1157, %p177;
	mul.f64 	%fd1160, %fd1061, %fd1152;
	div.rn.f64 	%fd1161, %fd1160, 0d41EFFFF4D7600000;
	cvt.rmi.f64.f64 	%fd1162, %fd1161;
	mul.f64 	%fd1163, %fd1162, 0d41EFFFF4D7600000;
	sub.f64 	%fd1164, %fd1160, %fd1163;
	setp.lt.f64 	%p178, %fd1164, 0d0000000000000000;
	add.f64 	%fd1165, %fd1164, 0d41EFFFF4D7600000;
	selp.f64 	%fd1166, %fd1165, %fd1164, %p178;
	fma.rn.f64 	%fd1167, %fd1159, 0d4100000000000000, %fd1166;
	div.rn.f64 	%fd1168, %fd1167, 0d41EFFFF4D7600000;
	cvt.rmi.f64.f64 	%fd1169, %fd1168;
	mul.f64 	%fd1170, %fd1169, 0d41EFFFF4D7600000;
	sub.f64 	%fd1171, %fd1167, %fd1170;
	setp.lt.f64 	%p179, %fd1171, 0d0000000000000000;
	add.f64 	%fd1172, %fd1171, 0d41EFFFF4D7600000;
	selp.f64 	%fd1173, %fd1172, %fd1171, %p179;
	setp.lt.f64 	%p180, %fd1173, 0d0000000000000000;
	add.f64 	%fd1174, %fd1173, 0d41EFFFF4D7600000;
	selp.f64 	%fd1175, %fd1174, %fd1173, %p180;
	cvt.rn.f64.u32 	%fd1176, %r167;
	mul.f64 	%fd1177, %fd1064, %fd1176;
	div.rn.f64 	%fd1178, %fd1177, 0d41EFFFF4D7600000;
	cvt.rmi.f64.f64 	%fd1179, %fd1178;
	mul.f64 	%fd1180, %fd1179, 0d41EFFFF4D7600000;
	sub.f64 	%fd1181, %fd1177, %fd1180;
	setp.lt.f64 	%p181, %fd1181, 0d0000000000000000;
	add.f64 	%fd1182, %fd1181, 0d41EFFFF4D7600000;
	selp.f64 	%fd1183, %fd1182, %fd1181, %p181;
	mul.f64 	%fd1184, %fd1066, %fd1176;
	div.rn.f64 	%fd1185, %fd1184, 0d41EFFFF4D7600000;
	cvt.rmi.f64.f64 	%fd1186, %fd1185;
	mul.f64 	%fd1187, %fd1186, 0d41EFFFF4D7600000;
	sub.f64 	%fd1188, %fd1184, %fd1187;
	setp.lt.f64 	%p182, %fd1188, 0d0000000000000000;
	add.f64 	%fd1189, %fd1188, 0d41EFFFF4D7600000;
	selp.f64 	%fd1190, %fd1189, %fd1188, %p182;
	fma.rn.f64 	%fd1191, %fd1183, 0d4100000000000000, %fd1190;
	div.rn.f64 	%fd1192, %fd1191, 0d41EFFFF4D7600000;
	cvt.rmi.f64.f64 	%fd1193, %fd1192;
	mul.f64 	%fd1194, %fd1193, 0d41EFFFF4D7600000;
	sub.f64 	%fd1195, %fd1191, %fd1194;
	setp.lt.f64 	%p183, %fd1195, 0d0000000000000000;
	add.f64 	%fd1196, %fd1195, 0d41EFFFF4D7600000;
	selp.f64 	%fd1197, %fd1196, %fd1195, %p183;
	setp.lt.f64 	%p184, %fd1197, 0d0000000000000000;
	add.f64 	%fd1198, %fd1197, 0d41EFFFF4D7600000;
	selp.f64 	%fd1199, %fd1198, %fd1197, %p184;
	add.f64 	%fd1200, %fd1175, %fd1199;
	cvt.rn.f64.u32 	%fd1201, %r174;
	mul.f64 	%fd1202, %fd1069, %fd1201;
	div.rn.f64 	%fd1203, %fd1202, 0d41EFFFF4D7600000;
	cvt.rmi.f64.f64 	%fd1204, %fd1203;
	mul.f64 	%fd1205, %fd1204, 0d41EFFFF4D7600000;
	sub.f64 	%fd1206, %fd1202, %fd1205;
	setp.lt.f64 	%p185, %fd1206, 0d0000000000000000;
	add.f64 	%fd1207, %fd1206, 0d41EFFFF4D7600000;
	selp.f64 	%fd1208, %fd1207, %fd1206, %p185;
	mul.f64 	%fd1209, %fd1071, %fd1201;
	div.rn.f64 	%fd1210, %fd1209, 0d41EFFFF4D7600000;
	cvt.rmi.f64.f64 	%fd1211, %fd1210;
	mul.f64 	%fd1212, %fd1211, 0d41EFFFF4D7600000;
	sub.f64 	%fd1213, %fd1209, %fd1212;
	setp.lt.f64 	%p186, %fd1213, 0d0000000000000000;
	add.f64 	%fd1214, %fd1213, 0d41EFFFF4D7600000;
	selp.f64 	%fd1215, %fd1214, %fd1213, %p186;
	fma.rn.f64 	%fd1216, %fd1208, 0d4100000000000000, %fd1215;
	div.rn.f64 	%fd1217, %fd1216, 0d41EFFFF4D7600000;
	cvt.rmi.f64.f64 	%fd1218, %fd1217;
	mul.f64 	%fd1219, %fd1218, 0d41EFFFF4D7600000;
	sub.f64 	%fd1220, %fd1216, %fd1219;
	setp.lt.f64 	%p187, %fd1220, 0d0000000000000000;
	add.f64 	%fd1221, %fd1220, 0d41EFFFF4D7600000;
	selp.f64 	%fd1222, %fd1221, %fd1220, %p187;
	setp.lt.f64 	%p188, %fd1222, 0d0000000000000000;
	add.f64 	%fd1223, %fd1222, 0d41EFFFF4D7600000;
	selp.f64 	%fd1224, %fd1223, %fd1222, %p188;
	add.f64 	%fd1225, %fd1200, %fd1224;
	div.rn.f64 	%fd1226, %fd1225, 0d41EFFFF4D7600000;
	cvt.rmi.f64.f64 	%fd1227, %fd1226;
	mul.f64 	%fd1228, %fd1227, 0d41EFFFF4D7600000;
	sub.f64 	%fd1229, %fd1225, %fd1228;
	setp.lt.f64 	%p189, %fd1229, 0d0000000000000000;
	add.f64 	%fd1230, %fd1229, 0d41EFFFF4D7600000;
	selp.f64 	%fd1231, %fd1230, %fd1229, %p189;
	cvt.rn.f64.u32 	%fd1232, %r169;
	mul.f64 	%fd1233, %fd1059, %fd1232;
	div.rn.f64 	%fd1234, %fd1233, 0d41EFFFF4D7600000;
	cvt.rmi.f64.f64 	%fd1235, %fd1234;
	mul.f64 	%fd1236, %fd1235, 0d41EFFFF4D7600000;
	sub.f64 	%fd1237, %fd1233, %fd1236;
	setp.lt.f64 	%p190, %fd1237, 0d0000000000000000;
	add.f64 	%fd1238, %fd1237, 0d41EFFFF4D7600000;
	selp.f64 	%fd1239, %fd1238, %fd1237, %p190;
	mul.f64 	%fd1240, %fd1061, %fd1232;
	div.rn.f64 	%fd1241, %fd1240, 0d41EFFFF4D7600000;
	cvt.rmi.f64.f64 	%fd1242, %fd1241;
	mul.f64 	%fd1243, %fd1242, 0d41EFFFF4D7600000;
	sub.f64 	%fd1244, %fd1240, %fd1243;
	setp.lt.f64 	%p191, %fd1244, 0d0000000000000000;
	add.f64 	%fd1245, %fd1244, 0d41EFFFF4D7600000;
	selp.f64 	%fd1246, %fd1245, %fd1244, %p191;
	fma.rn.f64 	%fd1247, %fd1239, 0d4100000000000000, %fd1246;
	div.rn.f64 	%fd1248, %fd1247, 0d41EFFFF4D7600000;
	cvt.rmi.f64.f64 	%fd1249, %fd1248;
	mul.f64 	%fd1250, %fd1249, 0d41EFFFF4D7600000;
	sub.f64 	%fd1251, %fd1247, %fd1250;
	setp.lt.f64 	%p192, %fd1251, 0d0000000000000000;
	add.f64 	%fd1252, %fd1251, 0d41EFFFF4D7600000;
	selp.f64 	%fd1253, %fd1252, %fd1251, %p192;
	setp.lt.f64 	%p193, %fd1253, 0d0000000000000000;
	add.f64 	%fd1254, %fd1253, 0d41EFFFF4D7600000;
	selp.f64 	%fd1255, %fd1254, %fd1253, %p193;
	cvt.rn.f64.u32 	%fd1256, %r172;
	mul.f64 	%fd1257, %fd1064, %fd1256;
	div.rn.f64 	%fd1258, %fd1257, 0d41EFFFF4D7600000;
	cvt.rmi.f64.f64 	%fd1259, %fd1258;
	mul.f64 	%fd1260, %fd1259, 0d41EFFFF4D7600000;
	sub.f64 	%fd1261, %fd1257, %fd1260;
	setp.lt.f64 	%p194, %fd1261, 0d0000000000000000;
	add.f64 	%fd1262, %fd1261, 0d41EFFFF4D7600000;
	selp.f64 	%fd1263, %fd1262, %fd1261, %p194;
	mul.f64 	%fd1264, %fd1066, %fd1256;
	div.rn.f64 	%fd1265, %fd1264, 0d41EFFFF4D7600000;
	cvt.rmi.f64.f64 	%fd1266, %fd1265;
	mul.f64 	%fd1267, %fd1266, 0d41EFFFF4D7600000;
	sub.f64 	%fd1268, %fd1264, %fd1267;
	setp.lt.f64 	%p195, %fd1268, 0d0000000000000000;
	add.f64 	%fd1269, %fd1268, 0d41EFFFF4D7600000;
	selp.f64 	%fd1270, %fd1269, %fd1268, %p195;
	fma.rn.f64 	%fd1271, %fd1263, 0d4100000000000000, %fd1270;
	div.rn.f64 	%fd1272, %fd1271, 0d41EFFFF4D7600000;
	cvt.rmi.f64.f64 	%fd1273, %fd1272;
	mul.f64 	%fd1274, %fd1273, 0d41EFFFF4D7600000;
	sub.f64 	%fd1275, %fd1271, %fd1274;
	setp.lt.f64 	%p196, %fd1275, 0d0000000000000000;
	add.f64 	%fd1276, %fd1275, 0d41EFFFF4D7600000;
	selp.f64 	%fd1277, %fd1276, %fd1275, %p196;
	setp.lt.f64 	%p197, %fd1277, 0d0000000000000000;
	add.f64 	%fd1278, %fd1277, 0d41EFFFF4D7600000;
	selp.f64 	%fd1279, %fd1278, %fd1277, %p197;
	add.f64 	%fd1280, %fd1255, %fd1279;
	cvt.rn.f64.u32 	%fd1281, %r175;
	mul.f64 	%fd1282, %fd1069, %fd1281;
	div.rn.f64 	%fd1283, %fd1282, 0d41EFFFF4D7600000;
	cvt.rmi.f64.f64 	%fd1284, %fd1283;
	mul.f64 	%fd1285, %fd1284, 0d41EFFFF4D7600000;
	sub.f64 	%fd1286, %fd1282, %fd1285;
	setp.lt.f64 	%p198, %fd1286, 0d0000000000000000;
	add.f64 	%fd1287, %fd1286, 0d41EFFFF4D7600000;
	selp.f64 	%fd1288, %fd1287, %fd1286, %p198;
	mul.f64 	%fd1289, %fd1071, %fd1281;
	div.rn.f64 	%fd1290, %fd1289, 0d41EFFFF4D7600000;
	cvt.rmi.f64.f64 	%fd1291, %fd1290;
	mul.f64 	%fd1292, %fd1291, 0d41EFFFF4D7600000;
	sub.f64 	%fd1293, %fd1289, %fd1292;
	setp.lt.f64 	%p199, %fd1293, 0d0000000000000000;
	add.f64 	%fd1294, %fd1293, 0d41EFFFF4D7600000;
	selp.f64 	%fd1295, %fd1294, %fd1293, %p199;
	fma.rn.f64 	%fd1296, %fd1288, 0d4100000000000000, %fd1295;
	div.rn.f64 	%fd1297, %fd1296, 0d41EFFFF4D7600000;
	cvt.rmi.f64.f64 	%fd1298, %fd1297;
	mul.f64 	%fd1299, %fd1298, 0d41EFFFF4D7600000;
	sub.f64 	%fd1300, %fd1296, %fd1299;
	setp.lt.f64 	%p200, %fd1300, 0d0000000000000000;
	add.f64 	%fd1301, %fd1300, 0d41EFFFF4D7600000;
	selp.f64 	%fd1302, %fd1301, %fd1300, %p200;
	setp.lt.f64 	%p201, %fd1302, 0d0000000000000000;
	add.f64 	%fd1303, %fd1302, 0d41EFFFF4D7600000;
	selp.f64 	%fd1304, %fd1303, %fd1302, %p201;
	add.f64 	%fd1305, %fd1280, %fd1304;
	div.rn.f64 	%fd1306, %fd1305, 0d41EFFFF4D7600000;
	cvt.rmi.f64.f64 	%fd1307, %fd1306;
	mul.f64 	%fd1308, %fd1307, 0d41EFFFF4D7600000;
	sub.f64 	%fd1309, %fd1305, %fd1308;
	setp.lt.f64 	%p202, %fd1309, 0d0000000000000000;
	add.f64 	%fd1310, %fd1309, 0d41EFFFF4D7600000;
	selp.f64 	%fd1311, %fd1310, %fd1309, %p202;
	ld.global.u32 	%r108, [%rd16+12];
	cvt.rn.f64.u32 	%fd1312, %r108;
	mul.f64 	%fd1313, %fd1312, 0d3EE0000000000000;
	cvt.rmi.f64.f64 	%fd1314, %fd1313;
	mul.f64 	%fd1315, %fd1314, 0d4100000000000000;
	sub.f64 	%fd1316, %fd1312, %fd1315;
	ld.global.u32 	%r109, [%rd16+16];
	cvt.rn.f64.u32 	%fd1317, %r109;
	mul.f64 	%fd1318, %fd1317, 0d3EE0000000000000;
	cvt.rmi.f64.f64 	%fd1319, %fd1318;
	mul.f64 	%fd1320, %fd1319, 0d4100000000000000;
	sub.f64 	%fd1321, %fd1317, %fd1320;
	ld.global.u32 	%r110, [%rd16+20];
	cvt.rn.f64.u32 	%fd1322, %r110;
	mul.f64 	%fd1323, %fd1322, 0d3EE0000000000000;
	cvt.rmi.f64.f64 	%fd1324, %fd1323;
	mul.f64 	%fd1325, %fd1324, 0d4100000000000000;
	sub.f64 	%fd1326, %fd1322, %fd1325;
	mul.f64 	%fd1327, %fd1314, %fd1072;
	div.rn.f64 	%fd1328, %fd1327, 0d41EFFFF4D7600000;
	cvt.rmi.f64.f64 	%fd1329, %fd1328;
	mul.f64 	%fd1330, %fd1329, 0d41EFFFF4D7600000;
	sub.f64 	%fd1331, %fd1327, %fd1330;
	setp.lt.f64 	%p203, %fd1331, 0d0000000000000000;
	add.f64 	%fd1332, %fd1331, 0d41EFFFF4D7600000;
	selp.f64 	%fd1333, %fd1332, %fd1331, %p203;
	mul.f64 	%fd1334, %fd1316, %fd1072;
	div.rn.f64 	%fd1335, %fd1334, 0d41EFFFF4D7600000;
	cvt.rmi.f64.f64 	%fd1336, %fd1335;
	mul.f64 	%fd1337, %fd1336, 0d41EFFFF4D7600000;
	sub.f64 	%fd1338, %fd1334, %fd1337;
	setp.lt.f64 	%p204, %fd1338, 0d0000000000000000;
	add.f64 	%fd1339, %fd1338, 0d41EFFFF4D7600000;
	selp.f64 	%fd1340, %fd1339, %fd1338, %p204;
	fma.rn.f64 	%fd1341, %fd1333, 0d4100000000000000, %fd1340;
	div.rn.f64 	%fd1342, %fd1341, 0d41EFFFF4D7600000;
	cvt.rmi.f64.f64 	%fd1343, %fd1342;
	mul.f64 	%fd1344, %fd1343, 0d41EFFFF4D7600000;
	sub.f64 	%fd1345, %fd1341, %fd1344;
	setp.lt.f64 	%p205, %fd1345, 0d0000000000000000;
	add.f64 	%fd1346, %fd1345, 0d41EFFFF4D7600000;
	selp.f64 	%fd1347, %fd1346, %fd1345, %p205;
	setp.lt.f64 	%p206, %fd1347, 0d0000000000000000;
	add.f64 	%fd1348, %fd1347, 0d41EFFFF4D7600000;
	selp.f64 	%fd1349, %fd1348, %fd1347, %p206;
	mul.f64 	%fd1350, %fd1319, %fd1096;
	div.rn.f64 	%fd1351, %fd1350, 0d41EFFFF4D7600000;
	cvt.rmi.f64.f64 	%fd1352, %fd1351;
	mul.f64 	%fd1353, %fd1352, 0d41EFFFF4D7600000;
	sub.f64 	%fd1354, %fd1350, %fd1353;
	setp.lt.f64 	%p207, %fd1354, 0d0000000000000000;
	add.f64 	%fd1355, %fd1354, 0d41EFFFF4D7600000;
	selp.f64 	%fd1356, %fd1355, %fd1354, %p207;
	mul.f64 	%fd1357, %fd1321, %fd1096;
	div.rn.f64 	%fd1358, %fd1357, 0d41EFFFF4D7600000;
	cvt.rmi.f64.f64 	%fd1359, %fd1358;
	mul.f64 	%fd1360, %fd1359, 0d41EFFFF4D7600000;
	sub.f64 	%fd1361, %fd1357, %fd1360;
	setp.lt.f64 	%p208, %fd1361, 0d0000000000000000;
	add.f64 	%fd1362, %fd1361, 0d41EFFFF4D7600000;
	selp.f64 	%fd1363, %fd1362, %fd1361, %p208;
	fma.rn.f64 	%fd1364, %fd1356, 0d4100000000000000, %fd1363;
	div.rn.f64 	%fd1365, %fd1364, 0d41EFFFF4D7600000;
	cvt.rmi.f64.f64 	%fd1366, %fd1365;
	mul.f64 	%fd1367, %fd1366, 0d41EFFFF4D7600000;
	sub.f64 	%fd1368, %fd1364, %fd1367;
	setp.lt.f64 	%p209, %fd1368, 0d0000000000000000;
	add.f64 	%fd1369, %fd1368, 0d41EFFFF4D7600000;
	selp.f64 	%fd1370, %fd1369, %fd1368, %p209;
	setp.lt.f64 	%p210, %fd1370, 0d0000000000000000;
	add.f64 	%fd1371, %fd1370, 0d41EFFFF4D7600000;
	selp.f64 	%fd1372, %fd1371, %fd1370, %p210;
	add.f64 	%fd1373, %fd1349, %fd1372;
	mul.f64 	%fd1374, %fd1324, %fd1121;
	div.rn.f64 	%fd1375, %fd1374, 0d41EFFFF4D7600000;
	cvt.rmi.f64.f64 	%fd1376, %fd1375;
	mul.f64 	%fd1377, %fd1376, 0d41EFFFF4D7600000;
	sub.f64 	%fd1378, %fd1374, %fd1377;
	setp.lt.f64 	%p211, %fd1378, 0d0000000000000000;
	add.f64 	%fd1379, %fd1378, 0d41EFFFF4D7600000;
	selp.f64 	%fd1380, %fd1379, %fd1378, %p211;
	mul.f64 	%fd1381, %fd1326, %fd1121;
	div.rn.f64 	%fd1382, %fd1381, 0d41EFFFF4D7600000;
	cvt.rmi.f64.f64 	%fd1383, %fd1382;
	mul.f64 	%fd1384, %fd1383, 0d41EFFFF4D7600000;
	sub.f64 	%fd1385, %fd1381, %fd1384;
	setp.lt.f64 	%p212, %fd1385, 0d0000000000000000;
	add.f64 	%fd1386, %fd1385, 0d41EFFFF4D7600000;
	selp.f64 	%fd1387, %fd1386, %fd1385, %p212;
	fma.rn.f64 	%fd1388, %fd1380, 0d4100000000000000, %fd1387;
	div.rn.f64 	%fd1389, %fd1388, 0d41EFFFF4D7600000;
	cvt.rmi.f64.f64 	%fd1390, %fd1389;
	mul.f64 	%fd1391, %fd1390, 0d41EFFFF4D7600000;
	sub.f64 	%fd1392, %fd1388, %fd1391;
	setp.lt.f64 	%p213, %fd1392, 0d0000000000000000;
	add.f64 	%fd1393, %fd1392, 0d41EFFFF4D7600000;
	selp.f64 	%fd1394, %fd1393, %fd1392, %p213;
	setp.lt.f64 	%p214, %fd1394, 0d0000000000000000;
	add.f64 	%fd1395, %fd1394, 0d41EFFFF4D7600000;
	selp.f64 	%fd1396, %fd1395, %fd1394, %p214;
	add.f64 	%fd1397, %fd1373, %fd1396;
	div.rn.f64 	%fd1398, %fd1397, 0d41EFFFF4D7600000;
	cvt.rmi.f64.f64 	%fd1399, %fd1398;
	mul.f64 	%fd1400, %fd1399, 0d41EFFFF4D7600000;
	sub.f64 	%fd1401, %fd1397, %fd1400;
	setp.lt.f64 	%p215, %fd1401, 0d0000000000000000;
	add.f64 	%fd1402, %fd1401, 0d41EFFFF4D7600000;
	selp.f64 	%fd1403, %fd1402, %fd1401, %p215;
	mul.f64 	%fd1404, %fd1314, %fd1152;
	div.rn.f64 	%fd1405, %fd1404, 0d41EFFFF4D7600000;
	cvt.rmi.f64.f64 	%fd1406, %fd1405;
	mul.f64 	%fd1407, %fd1406, 0d41EFFFF4D7600000;
	sub.f64 	%fd1408, %fd1404, %fd1407;
	setp.lt.f64 	%p216, %fd1408, 0d0000000000000000;
	add.f64 	%fd1409, %fd1408, 0d41EFFFF4D7600000;
	selp.f64 	%fd1410, %fd1409, %fd1408, %p216;
	mul.f64 	%fd1411, %fd1316, %fd1152;
	div.rn.f64 	%fd1412, %fd1411, 0d41EFFFF4D7600000;
	cvt.rmi.f64.f64 	%fd1413, %fd1412;
	mul.f64 	%fd1414, %fd1413, 0d41EFFFF4D7600000;
	sub.f64 	%fd1415, %fd1411, %fd1414;
	setp.lt.f64 	%p217, %fd1415, 0d0000000000000000;
	add.f64 	%fd1416, %fd1415, 0d41EFFFF4D7600000;
	selp.f64 	%fd1417, %fd1416, %fd1415, %p217;
	fma.rn.f64 	%fd1418, %fd1410, 0d4100000000000000, %fd1417;
	div.rn.f64 	%fd1419, %fd1418, 0d41EFFFF4D7600000;
	cvt.rmi.f64.f64 	%fd1420, %fd1419;
	mul.f64 	%fd1421, %fd1420, 0d41EFFFF4D7600000;
	sub.f64 	%fd1422, %fd1418, %fd1421;
	setp.lt.f64 	%p218, %fd1422, 0d0000000000000000;
	add.f64 	%fd1423, %fd1422, 0d41EFFFF4D7600000;
	selp.f64 	%fd1424, %fd1423, %fd1422, %p218;
	setp.lt.f64 	%p219, %fd1424, 0d0000000000000000;
	add.f64 	%fd1425, %fd1424, 0d41EFFFF4D7600000;
	selp.f64 	%fd1426, %fd1425, %fd1424, %p219;
	mul.f64 	%fd1427, %fd1319, %fd1176;
	div.rn.f64 	%fd1428, %fd1427, 0d41EFFFF4D7600000;
	cvt.rmi.f64.f64 	%fd1429, %fd1428;
	mul.f64 	%fd1430, %fd1429, 0d41EFFFF4D7600000;
	sub.f64 	%fd1431, %fd1427, %fd1430;
	setp.lt.f64 	%p220, %fd1431, 0d0000000000000000;
	add.f64 	%fd1432, %fd1431, 0d41EFFFF4D7600000;
	selp.f64 	%fd1433, %fd1432, %fd1431, %p220;
	mul.f64 	%fd1434, %fd1321, %fd1176;
	div.rn.f64 	%fd1435, %fd1434, 0d41EFFFF4D7600000;
	cvt.rmi.f64.f64 	%fd1436, %fd1435;
	mul.f64 	%fd1437, %fd1436, 0d41EFFFF4D7600000;
	sub.f64 	%fd1438, %fd1434, %fd1437;
	setp.lt.f64 	%p221, %fd1438, 0d0000000000000000;
	add.f64 	%fd1439, %fd1438, 0d41EFFFF4D7600000;
	selp.f64 	%fd1440, %fd1439, %fd1438, %p221;
	fma.rn.f64 	%fd1441, %fd1433, 0d4100000000000000, %fd1440;
	div.rn.f64 	%fd1442, %fd1441, 0d41EFFFF4D7600000;
	cvt.rmi.f64.f64 	%fd1443, %fd1442;
	mul.f64 	%fd1444, %fd1443, 0d41EFFFF4D7600000;
	sub.f64 	%fd1445, %fd1441, %fd1444;
	setp.lt.f64 	%p222, %fd1445, 0d0000000000000000;
	add.f64 	%fd1446, %fd1445, 0d41EFFFF4D7600000;
	selp.f64 	%fd1447, %fd1446, %fd1445, %p222;
	setp.lt.f64 	%p223, %fd1447, 0d0000000000000000;
	add.f64 	%fd1448, %fd1447, 0d41EFFFF4D7600000;
	selp.f64 	%fd1449, %fd1448, %fd1447, %p223;
	add.f64 	%fd1450, %fd1426, %fd1449;
	mul.f64 	%fd1451, %fd1324, %fd1201;
	div.rn.f64 	%fd1452, %fd1451, 0d41EFFFF4D7600000;
	cvt.rmi.f64.f64 	%fd1453, %fd1452;
	mul.f64 	%fd1454, %fd1453, 0d41EFFFF4D7600000;
	sub.f64 	%fd1455, %fd1451, %fd1454;
	setp.lt.f64 	%p224, %fd1455, 0d0000000000000000;
	add.f64 	%fd1456, %fd1455, 0d41EFFFF4D7600000;
	selp.f64 	%fd1457, %fd1456, %fd1455, %p224;
	mul.f64 	%fd1458, %fd1326, %fd1201;
	div.rn.f64 	%fd1459, %fd1458, 0d41EFFFF4D7600000;
	cvt.rmi.f64.f64 	%fd1460, %fd1459;
	mul.f64 	%fd1461, %fd1460, 0d41EFFFF4D7600000;
	sub.f64 	%fd1462, %fd1458, %fd1461;
	setp.lt.f64 	%p225, %fd1462, 0d0000000000000000;
	add.f64 	%fd1463, %fd1462, 0d41EFFFF4D7600000;
	selp.f64 	%fd1464, %fd1463, %fd1462, %p225;
	fma.rn.f64 	%fd1465, %fd1457, 0d4100000000000000, %fd1464;
	div.rn.f64 	%fd1466, %fd1465, 0d41EFFFF4D7600000;
	cvt.rmi.f64.f64 	%fd1467, %fd1466;
	mul.f64 	%fd1468, %fd1467, 0d41EFFFF4D7600000;
	sub.f64 	%fd1469, %fd1465, %fd1468;
	setp.lt.f64 	%p226, %fd1469, 0d0000000000000000;
	add.f64 	%fd1470, %fd1469, 0d41EFFFF4D7600000;
	selp.f64 	%fd1471, %fd1470, %fd1469, %p226;
	setp.lt.f64 	%p227, %fd1471, 0d0000000000000000;
	add.f64 	%fd1472, %fd1471, 0d41EFFFF4D7600000;
	selp.f64 	%fd1473, %fd1472, %fd1471, %p227;
	add.f64 	%fd1474, %fd1450, %fd1473;
	div.rn.f64 	%fd1475, %fd1474, 0d41EFFFF4D7600000;
	cvt.rmi.f64.f64 	%fd1476, %fd1475;
	mul.f64 	%fd1477, %fd1476, 0d41EFFFF4D7600000;
	sub.f64 	%fd1478, %fd1474, %fd1477;
	setp.lt.f64 	%p228, %fd1478, 0d0000000000000000;
	add.f64 	%fd1479, %fd1478, 0d41EFFFF4D7600000;
	selp.f64 	%fd1480, %fd1479, %fd1478, %p228;
	mul.f64 	%fd1481, %fd1314, %fd1232;
	div.rn.f64 	%fd1482, %fd1481, 0d41EFFFF4D7600000;
	cvt.rmi.f64.f64 	%fd1483, %fd1482;
	mul.f64 	%fd1484, %fd1483, 0d41EFFFF4D7600000;
	sub.f64 	%fd1485, %fd1481, %fd1484;
	setp.lt.f64 	%p229, %fd1485, 0d0000000000000000;
	add.f64 	%fd1486, %fd1485, 0d41EFFFF4D7600000;
	selp.f64 	%fd1487, %fd1486, %fd1485, %p229;
	mul.f64 	%fd1488, %fd1316, %fd1232;
	div.rn.f64 	%fd1489, %fd1488, 0d41EFFFF4D7600000;
	cvt.rmi.f64.f64 	%fd1490, %fd1489;
	mul.f64 	%fd1491, %fd1490, 0d41EFFFF4D7600000;
	sub.f64 	%fd1492, %fd1488, %fd1491;
	setp.lt.f64 	%p230, %fd1492, 0d0000000000000000;
	add.f64 	%fd1493, %fd1492, 0d41EFFFF4D7600000;
	selp.f64 	%fd1494, %fd1493, %fd1492, %p230;
	fma.rn.f64 	%fd1495, %fd1487, 0d4100000000000000, %fd1494;
	div.rn.f64 	%fd1496, %fd1495, 0d41EFFFF4D7600000;
	cvt.rmi.f64.f64 	%fd1497, %fd1496;
	mul.f64 	%fd1498, %fd1497, 0d41EFFFF4D7600000;
	sub.f64 	%fd1499, %fd1495, %fd1498;
	setp.lt.f64 	%p231, %fd1499, 0d0000000000000000;
	add.f64 	%fd1500, %fd1499, 0d41EFFFF4D7600000;
	selp.f64 	%fd1501, %fd1500, %fd1499, %p231;
	setp.lt.f64 	%p232, %fd1501, 0d0000000000000000;
	add.f64 	%fd1502, %fd1501, 0d41EFFFF4D7600000;
	selp.f64 	%fd1503, %fd1502, %fd1501, %p232;
	mul.f64 	%fd1504, %fd1319, %fd1256;
	div.rn.f64 	%fd1505, %fd1504, 0d41EFFFF4D7600000;
	cvt.rmi.f64.f64 	%fd1506, %fd1505;
	mul.f64 	%fd1507, %fd1506, 0d41EFFFF4D7600000;
	sub.f64 	%fd1508, %fd1504, %fd1507;
	setp.lt.f64 	%p233, %fd1508, 0d0000000000000000;
	add.f64 	%fd1509, %fd1508, 0d41EFFFF4D7600000;
	selp.f64 	%fd1510, %fd1509, %fd1508, %p233;
	mul.f64 	%fd1511, %fd1321, %fd1256;
	div.rn.f64 	%fd1512, %fd1511, 0d41EFFFF4D7600000;
	cvt.rmi.f64.f64 	%fd1513, %fd1512;
	mul.f64 	%fd1514, %fd1513, 0d41EFFFF4D7600000;
	sub.f64 	%fd1515, %fd1511, %fd1514;
	setp.lt.f64 	%p234, %fd1515, 0d0000000000000000;
	add.f64 	%fd1516, %fd1515, 0d41EFFFF4D7600000;
	selp.f64 	%fd1517, %fd1516, %fd1515, %p234;
	fma.rn.f64 	%fd1518, %fd1510, 0d4100000000000000, %fd1517;
	div.rn.f64 	%fd1519, %fd1518, 0d41EFFFF4D7600000;
	cvt.rmi.f64.f64 	%fd1520, %fd1519;
	mul.f64 	%fd1521, %fd1520, 0d41EFFFF4D7600000;
	sub.f64 	%fd1522, %fd1518, %fd1521;
	setp.lt.f64 	%p235, %fd1522, 0d0000000000000000;
	add.f64 	%fd1523, %fd1522, 0d41EFFFF4D7600000;
	selp.f64 	%fd1524, %fd1523, %fd1522, %p235;
	setp.lt.f64 	%p236, %fd1524, 0d0000000000000000;
	add.f64 	%fd1525, %fd1524, 0d41EFFFF4D7600000;
	selp.f64 	%fd1526, %fd1525, %fd1524, %p236;
	add.f64 	%fd1527, %fd1503, %fd1526;
	mul.f64 	%fd1528, %fd1324, %fd1281;
	div.rn.f64 	%fd1529, %fd1528, 0d41EFFFF4D7600000;
	cvt.rmi.f64.f64 	%fd1530, %fd1529;
	mul.f64 	%fd1531, %fd1530, 0d41EFFFF4D7600000;
	sub.f64 	%fd1532, %fd1528, %fd1531;
	setp.lt.f64 	%p237, %fd1532, 0d0000000000000000;
	add.f64 	%fd1533, %fd1532, 0d41EFFFF4D7600000;
	selp.f64 	%fd1534, %fd1533, %fd1532, %p237;
	mul.f64 	%fd1535, %fd1326, %fd1281;
	div.rn.f64 	%fd1536, %fd1535, 0d41EFFFF4D7600000;
	cvt.rmi.f64.f64 	%fd1537, %fd1536;
	mul.f64 	%fd1538, %fd1537, 0d41EFFFF4D7600000;
	sub.f64 	%fd1539, %fd1535, %fd1538;
	setp.lt.f64 	%p238, %fd1539, 0d0000000000000000;
	add.f64 	%fd1540, %fd1539, 0d41EFFFF4D7600000;
	selp.f64 	%fd1541, %fd1540, %fd1539, %p238;
	fma.rn.f64 	%fd1542, %fd1534, 0d4100000000000000, %fd1541;
	div.rn.f64 	%fd1543, %fd1542, 0d41EFFFF4D7600000;
	cvt.rmi.f64.f64 	%fd1544, %fd1543;
	mul.f64 	%fd1545, %fd1544, 0d41EFFFF4D7600000;
	sub.f64 	%fd1546, %fd1542, %fd1545;
	setp.lt.f64 	%p239, %fd1546, 0d0000000000000000;
	add.f64 	%fd1547, %fd1546, 0d41EFFFF4D7600000;
	selp.f64 	%fd1548, %fd1547, %fd1546, %p239;
	setp.lt.f64 	%p240, %fd1548, 0d0000000000000000;
	add.f64 	%fd1549, %fd1548, 0d41EFFFF4D7600000;
	selp.f64 	%fd1550, %fd1549, %fd1548, %p240;
	add.f64 	%fd1551, %fd1527, %fd1550;
	div.rn.f64 	%fd1552, %fd1551, 0d41EFFFF4D7600000;
	cvt.rmi.f64.f64 	%fd1553, %fd1552;
	mul.f64 	%fd1554, %fd1553, 0d41EFFFF4D7600000;
	sub.f64 	%fd1555, %fd1551, %fd1554;
	setp.lt.f64 	%p241, %fd1555, 0d0000000000000000;
	add.f64 	%fd1556, %fd1555, 0d41EFFFF4D7600000;
	selp.f64 	%fd1557, %fd1556, %fd1555, %p241;
	ld.global.u32 	%r111, [%rd16+24];
	cvt.rn.f64.u32 	%fd1558, %r111;
	mul.f64 	%fd1559, %fd1558, 0d3EE0000000000000;
	cvt.rmi.f64.f64 	%fd1560, %fd1559;
	mul.f64 	%fd1561, %fd1560, 0d4100000000000000;
	sub.f64 	%fd1562, %fd1558, %fd1561;
	ld.global.u32 	%r112, [%rd16+28];
	cvt.rn.f64.u32 	%fd1563, %r112;
	mul.f64 	%fd1564, %fd1563, 0d3EE0000000000000;
	cvt.rmi.f64.f64 	%fd1565, %fd1564;
	mul.f64 	%fd1566, %fd1565, 0d4100000000000000;
	sub.f64 	%fd1567, %fd1563, %fd1566;
	ld.global.u32 	%r113, [%rd16+32];
	cvt.rn.f64.u32 	%fd1568, %r113;
	mul.f64 	%fd1569, %fd1568, 0d3EE0000000000000;
	cvt.rmi.f64.f64 	%fd1570, %fd1569;
	mul.f64 	%fd1571, %fd1570, 0d4100000000000000;
	sub.f64 	%fd1572, %fd1568, %fd1571;
	mul.f64 	%fd1573, %fd1560, %fd1072;
	div.rn.f64 	%fd1574, %fd1573, 0d41EFFFF4D7600000;
	cvt.rmi.f64.f64 	%fd1575, %fd1574;
	mul.f64 	%fd1576, %fd1575, 0d41EFFFF4D7600000;
	sub.f64 	%fd1577, %fd1573, %fd1576;
	setp.lt.f64 	%p242, %fd1577, 0d0000000000000000;
	add.f64 	%fd1578, %fd1577, 0d41EFFFF4D7600000;
	selp.f64 	%fd1579, %fd1578, %fd1577, %p242;
	mul.f64 	%fd1580, %fd1562, %fd1072;
	div.rn.f64 	%fd1581, %fd1580, 0d41EFFFF4D7600000;
	cvt.rmi.f64.f64 	%fd1582, %fd1581;
	mul.f64 	%fd1583, %fd1582, 0d41EFFFF4D7600000;
	sub.f64 	%fd1584, %fd1580, %fd1583;
	setp.lt.f64 	%p243, %fd1584, 0d0000000000000000;
	add.f64 	%fd1585, %fd1584, 0d41EFFFF4D7600000;
	selp.f64 	%fd1586, %fd1585, %fd1584, %p243;
	fma.rn.f64 	%fd1587, %fd1579, 0d4100000000000000, %fd1586;
	div.rn.f64 	%fd1588, %fd1587, 0d41EFFFF4D7600000;
	cvt.rmi.f64.f64 	%fd1589, %fd1588;
	mul.f64 	%fd1590, %fd1589, 0d41EFFFF4D7600000;
	sub.f64 	%fd1591, %fd1587, %fd1590;
	setp.lt.f64 	%p244, %fd1591, 0d0000000000000000;
	add.f64 	%fd1592, %fd1591, 0d41EFFFF4D7600000;
	selp.f64 	%fd1593, %fd1592, %fd1591, %p244;
	setp.lt.f64 	%p245, %fd1593, 0d0000000000000000;
	add.f64 	%fd1594, %fd1593, 0d41EFFFF4D7600000;
	selp.f64 	%fd1595, %fd1594, %fd1593, %p245;
	mul.f64 	%fd1596, %fd1565, %fd1096;
	div.rn.f64 	%fd1597, %fd1596, 0d41EFFFF4D7600000;
	cvt.rmi.f64.f64 	%fd1598, %fd1597;
	mul.f64 	%fd1599, %fd1598, 0d41EFFFF4D7600000;
	sub.f64 	%fd1600, %fd1596, %fd1599;
	setp.lt.f64 	%p246, %fd1600, 0d0000000000000000;
	add.f64 	%fd1601, %fd1600, 0d41EFFFF4D7600000;
	selp.f64 	%fd1602, %fd1601, %fd1600, %p246;
	mul.f64 	%fd1603, %fd1567, %fd1096;
	div.rn.f64 	%fd1604, %fd1603, 0d41EFFFF4D7600000;
	cvt.rmi.f64.f64 	%fd1605, %fd1604;
	mul.f64 	%fd1606, %fd1605, 0d41EFFFF4D7600000;
	sub.f64 	%fd1607, %fd1603, %fd1606;
	setp.lt.f64 	%p247, %fd1607, 0d0000000000000000;
	add.f64 	%fd1608, %fd1607, 0d41EFFFF4D7600000;
	selp.f64 	%fd1609, %fd1608, %fd1607, %p247;
	fma.rn.f64 	%fd1610, %fd1602, 0d4100000000000000, %fd1609;
	div.rn.f64 	%fd1611, %fd1610, 0d41EFFFF4D7600000;
	cvt.rmi.f64.f64 	%fd1612, %fd1611;
	mul.f64 	%fd1613, %fd1612, 0d41EFFFF4D7600000;
	sub.f64 	%fd1614, %fd1610, %fd1613;
	setp.lt.f64 	%p248, %fd1614, 0d0000000000000000;
	add.f64 	%fd1615, %fd1614, 0d41EFFFF4D7600000;
	selp.f64 	%fd1616, %fd1615, %fd1614, %p248;
	setp.lt.f64 	%p249, %fd1616, 0d0000000000000000;
	add.f64 	%fd1617, %fd1616, 0d41EFFFF4D7600000;
	selp.f64 	%fd1618, %fd1617, %fd1616, %p249;
	add.f64 	%fd1619, %fd1595, %fd1618;
	mul.f64 	%fd1620, %fd1570, %fd1121;
	div.rn.f64 	%fd1621, %fd1620, 0d41EFFFF4D7600000;
	cvt.rmi.f64.f64 	%fd1622, %fd1621;
	mul.f64 	%fd1623, %fd1622, 0d41EFFFF4D7600000;
	sub.f64 	%fd1624, %fd1620, %fd1623;
	setp.lt.f64 	%p250, %fd1624, 0d0000000000000000;
	add.f64 	%fd1625, %fd1624, 0d41EFFFF4D7600000;
	selp.f64 	%fd1626, %fd1625, %fd1624, %p250;
	mul.f64 	%fd1627, %fd1572, %fd1121;
	div.rn.f64 	%fd1628, %fd1627, 0d41EFFFF4D7600000;
	cvt.rmi.f64.f64 	%fd1629, %fd1628;
	mul.f64 	%fd1630, %fd1629, 0d41EFFFF4D7600000;
	sub.f64 	%fd1631, %fd1627, %fd1630;
	setp.lt.f64 	%p251, %fd1631, 0d0000000000000000;
	add.f64 	%fd1632, %fd1631, 0d41EFFFF4D7600000;
	selp.f64 	%fd1633, %fd1632, %fd1631, %p251;
	fma.rn.f64 	%fd1634, %fd1626, 0d4100000000000000, %fd1633;
	div.rn.f64 	%fd1635, %fd1634, 0d41EFFFF4D7600000;
	cvt.rmi.f64.f64 	%fd1636, %fd1635;
	mul.f64 	%fd1637, %fd1636, 0d41EFFFF4D7600000;
	sub.f64 	%fd1638, %fd1634, %fd1637;
	setp.lt.f64 	%p252, %fd1638, 0d0000000000000000;
	add.f64 	%fd1639, %fd1638, 0d41EFFFF4D7600000;
	selp.f64 	%fd1640, %fd1639, %fd1638, %p252;
	setp.lt.f64 	%p253, %fd1640, 0d0000000000000000;
	add.f64 	%fd1641, %fd1640, 0d41EFFFF4D7600000;
	selp.f64 	%fd1642, %fd1641, %fd1640, %p253;
	add.f64 	%fd1643, %fd1619, %fd1642;
	div.rn.f64 	%fd1644, %fd1643, 0d41EFFFF4D7600000;
	cvt.rmi.f64.f64 	%fd1645, %fd1644;
	mul.f64 	%fd1646, %fd1645, 0d41EFFFF4D7600000;
	sub.f64 	%fd1647, %fd1643, %fd1646;
	setp.lt.f64 	%p254, %fd1647, 0d0000000000000000;
	add.f64 	%fd1648, %fd1647, 0d41EFFFF4D7600000;
	selp.f64 	%fd1649, %fd1648, %fd1647, %p254;
	mul.f64 	%fd1650, %fd1560, %fd1152;
	div.rn.f64 	%fd1651, %fd1650, 0d41EFFFF4D7600000;
	cvt.rmi.f64.f64 	%fd1652, %fd1651;
	mul.f64 	%fd1653, %fd1652, 0d41EFFFF4D7600000;
	sub.f64 	%fd1654, %fd1650, %fd1653;
	setp.lt.f64 	%p255, %fd1654, 0d0000000000000000;
	add.f64 	%fd1655, %fd1654, 0d41EFFFF4D7600000;
	selp.f64 	%fd1656, %fd1655, %fd1654, %p255;
	mul.f64 	%fd1657, %fd1562, %fd1152;
	div.rn.f64 	%fd1658, %fd1657, 0d41EFFFF4D7600000;
	cvt.rmi.f64.f64 	%fd1659, %fd1658;
	mul.f64 	%fd1660, %fd1659, 0d41EFFFF4D7600000;
	sub.f64 	%fd1661, %fd1657, %fd1660;
	setp.lt.f64 	%p256, %fd1661, 0d0000000000000000;
	add.f64 	%fd1662, %fd1661, 0d41EFFFF4D7600000;
	selp.f64 	%fd1663, %fd1662, %fd1661, %p256;
	fma.rn.f64 	%fd1664, %fd1656, 0d4100000000000000, %fd1663;
	div.rn.f64 	%fd1665, %fd1664, 0d41EFFFF4D7600000;
	cvt.rmi.f64.f64 	%fd1666, %fd1665;
	mul.f64 	%fd1667, %fd1666, 0d41EFFFF4D7600000;
	sub.f64 	%fd1668, %fd1664, %fd1667;
	setp.lt.f64 	%p257, %fd1668, 0d0000000000000000;
	add.f64 	%fd1669, %fd1668, 0d41EFFFF4D7600000;
	selp.f64 	%fd1670, %fd1669, %fd1668, %p257;
	setp.lt.f64 	%p258, %fd1670, 0d0000000000000000;
	add.f64 	%fd1671, %fd1670, 0d41EFFFF4D7600000;
	selp.f64 	%fd1672, %fd1671, %fd1670, %p258;
	mul.f64 	%fd1673, %fd1565, %fd1176;
	div.rn.f64 	%fd1674, %fd1673, 0d41EFFFF4D7600000;
	cvt.rmi.f64.f64 	%fd1675, %fd1674;
	mul.f64 	%fd1676, %fd1675, 0d41EFFFF4D7600000;
	sub.f64 	%fd1677, %fd1673, %fd1676;
	setp.lt.f64 	%p259, %fd1677, 0d0000000000000000;
	add.f64 	%fd1678, %fd1677, 0d41EFFFF4D7600000;
	selp.f64 	%fd1679, %fd1678, %fd1677, %p259;
	mul.f64 	%fd1680, %fd1567, %fd1176;
	div.rn.f64 	%fd1681, %fd1680, 0d41EFFFF4D7600000;
	cvt.rmi.f64.f64 	%fd1682, %fd1681;
	mul.f64 	%fd1683, %fd1682, 0d41EFFFF4D7600000;
	sub.f64 	%fd1684, %fd1680, %fd1683;
	setp.lt.f64 	%p260, %fd1684, 0d0000000000000000;
	add.f64 	%fd1685, %fd1684, 0d41EFFFF4D7600000;
	selp.f64 	%fd1686, %fd1685, %fd1684, %p260;
	fma.rn.f64 	%fd1687, %fd1679, 0d4100000000000000, %fd1686;
	div.rn.f64 	%fd1688, %fd1687, 0d41EFFFF4D7600000;
	cvt.rmi.f64.f64 	%fd1689, %fd1688;
	mul.f64 	%fd1690, %fd1689, 0d41EFFFF4D7600000;
	sub.f64 	%fd1691, %fd1687, %fd1690;
	setp.lt.f64 	%p261, %fd1691, 0d0000000000000000;
	add.f64 	%fd1692, %fd1691, 0d41EFFFF4D7600000;
	selp.f64 	%fd1693, %fd1692, %fd1691, %p261;
	setp.lt.f64 	%p262, %fd1693, 0d0000000000000000;
	add.f64 	%fd1694, %fd1693, 0d41EFFFF4D7600000;
	selp.f64 	%fd1695, %fd1694, %fd1693, %p262;
	add.f64 	%fd1696, %fd1672, %fd1695;
	mul.f64 	%fd1697, %fd1570, %fd1201;
	div.rn.f64 	%fd1698, %fd1697, 0d41EFFFF4D7600000;
	cvt.rmi.f64.f64 	%fd1699, %fd1698;
	mul.f64 	%fd1700, %fd1699, 0d41EFFFF4D7600000;
	sub.f64 	%fd1701, %fd1697, %fd1700;
	setp.lt.f64 	%p263, %fd1701, 0d0000000000000000;
	add.f64 	%fd1702, %fd1701, 0d41EFFFF4D7600000;
	selp.f64 	%fd1703, %fd1702, %fd1701, %p263;
	mul.f64 	%fd1704, %fd1572, %fd1201;
	div.rn.f64 	%fd1705, %fd1704, 0d41EFFFF4D7600000;
	cvt.rmi.f64.f64 	%fd1706, %fd1705;
	mul.f64 	%fd1707, %fd1706, 0d41EFFFF4D7600000;
	sub.f64 	%fd1708, %fd1704, %fd1707;
	setp.lt.f64 	%p264, %fd1708, 0d0000000000000000;
	add.f64 	%fd1709, %fd1708, 0d41EFFFF4D7600000;
	selp.f64 	%fd1710, %fd1709, %fd1708, %p264;
	fma.rn.f64 	%fd1711, %fd1703, 0d4100000000000000, %fd1710;
	div.rn.f64 	%fd1712, %fd1711, 0d41EFFFF4D7600000;
	cvt.rmi.f64.f64 	%fd1713, %fd1712;
	mul.f64 	%fd1714, %fd1713, 0d41EFFFF4D7600000;
	sub.f64 	%fd1715, %fd1711, %fd1714;
	setp.lt.f64 	%p265, %fd1715, 0d0000000000000000;
	add.f64 	%fd1716, %fd1715, 0d41EFFFF4D7600000;
	selp.f64 	%fd1717, %fd1716, %fd1715, %p265;
	setp.lt.f64 	%p266, %fd1717, 0d0000000000000000;
	add.f64 	%fd1718, %fd1717, 0d41EFFFF4D7600000;
	selp.f64 	%fd1719, %fd1718, %fd1717, %p266;
	add.f64 	%fd1720, %fd1696, %fd1719;
	div.rn.f64 	%fd1721, %fd1720, 0d41EFFFF4D7600000;
	cvt.rmi.f64.f64 	%fd1722, %fd1721;
	mul.f64 	%fd1723, %fd1722, 0d41EFFFF4D7600000;
	sub.f64 	%fd1724, %fd1720, %fd1723;
	setp.lt.f64 	%p267, %fd1724, 0d0000000000000000;
	add.f64 	%fd1725, %fd1724, 0d41EFFFF4D7600000;
	selp.f64 	%fd1726, %fd1725, %fd1724, %p267;
	mul.f64 	%fd1727, %fd1560, %fd1232;
	div.rn.f64 	%fd1728, %fd1727, 0d41EFFFF4D7600000;
	cvt.rmi.f64.f64 	%fd1729, %fd1728;
	mul.f64 	%fd1730, %fd1729, 0d41EFFFF4D7600000;
	sub.f64 	%fd1731, %fd1727, %fd1730;
	setp.lt.f64 	%p268, %fd1731, 0d0000000000000000;
	add.f64 	%fd1732, %fd1731, 0d41EFFFF4D7600000;
	selp.f64 	%fd1733, %fd1732, %fd1731, %p268;
	mul.f64 	%fd1734, %fd1562, %fd1232;
	div.rn.f64 	%fd1735, %fd1734, 0d41EFFFF4D7600000;
	cvt.rmi.f64.f64 	%fd1736, %fd1735;
	mul.f64 	%fd1737, %fd1736, 0d41EFFFF4D7600000;
	sub.f64 	%fd1738, %fd1734, %fd1737;
	setp.lt.f64 	%p269, %fd1738, 0d0000000000000000;
	add.f64 	%fd1739, %fd1738, 0d41EFFFF4D7600000;
	selp.f64 	%fd1740, %fd1739, %fd1738, %p269;
	fma.rn.f64 	%fd1741, %fd1733, 0d4100000000000000, %fd1740;
	div.rn.f64 	%fd1742, %fd1741, 0d41EFFFF4D7600000;
	cvt.rmi.f64.f64 	%fd1743, %fd1742;
	mul.f64 	%fd1744, %fd1743, 0d41EFFFF4D7600000;
	sub.f64 	%fd1745, %fd1741, %fd1744;
	setp.lt.f64 	%p270, %fd1745, 0d0000000000000000;
	add.f64 	%fd1746, %fd1745, 0d41EFFFF4D7600000;
	selp.f64 	%fd1747, %fd1746, %fd1745, %p270;
	setp.lt.f64 	%p271, %fd1747, 0d0000000000000000;
	add.f64 	%fd1748, %fd1747, 0d41EFFFF4D7600000;
	selp.f64 	%fd1749, %fd1748, %fd1747, %p271;
	mul.f64 	%fd1750, %fd1565, %fd1256;
	div.rn.f64 	%fd1751, %fd1750, 0d41EFFFF4D7600000;
	cvt.rmi.f64.f64 	%fd1752, %fd1751;
	mul.f64 	%fd1753, %fd1752, 0d41EFFFF4D7600000;
	sub.f64 	%fd1754, %fd1750, %fd1753;
	setp.lt.f64 	%p272, %fd1754, 0d0000000000000000;
	add.f64 	%fd1755, %fd1754, 0d41EFFFF4D7600000;
	selp.f64 	%fd1756, %fd1755, %fd1754, %p272;
	mul.f64 	%fd1757, %fd1567, %fd1256;
	div.rn.f64 	%fd1758, %fd1757, 0d41EFFFF4D7600000;
	cvt.rmi.f64.f64 	%fd1759, %fd1758;
	mul.f64 	%fd1760, %fd1759, 0d41EFFFF4D7600000;
	sub.f64 	%fd1761, %fd1757, %fd1760;
	setp.lt.f64 	%p273, %fd1761, 0d0000000000000000;
	add.f64 	%fd1762, %fd1761, 0d41EFFFF4D7600000;
	selp.f64 	%fd1763, %fd1762, %fd1761, %p273;
	fma.rn.f64 	%fd1764, %fd1756, 0d4100000000000000, %fd1763;
	div.rn.f64 	%fd1765, %fd1764, 0d41EFFFF4D7600000;
	cvt.rmi.f64.f64 	%fd1766, %fd1765;
	mul.f64 	%fd1767, %fd1766, 0d41EFFFF4D7600000;
	sub.f64 	%fd1768, %fd1764, %fd1767;
	setp.lt.f64 	%p274, %fd1768, 0d0000000000000000;
	add.f64 	%fd1769, %fd1768, 0d41EFFFF4D7600000;
	selp.f64 	%fd1770, %fd1769, %fd1768, %p274;
	setp.lt.f64 	%p275, %fd1770, 0d0000000000000000;
	add.f64 	%fd1771, %fd1770, 0d41EFFFF4D7600000;
	selp.f64 	%fd1772, %fd1771, %fd1770, %p275;
	add.f64 	%fd1773, %fd1749, %fd1772;
	mul.f64 	%fd1774, %fd1570, %fd1281;
	div.rn.f64 	%fd1775, %fd1774, 0d41EFFFF4D7600000;
	cvt.rmi.f64.f64 	%fd1776, %fd1775;
	mul.f64 	%fd1777, %fd1776, 0d41EFFFF4D7600000;
	sub.f64 	%fd1778, %fd1774, %fd1777;
	setp.lt.f64 	%p276, %fd1778, 0d0000000000000000;
	add.f64 	%fd1779, %fd1778, 0d41EFFFF4D7600000;
	selp.f64 	%fd1780, %fd1779, %fd1778, %p276;
	mul.f64 	%fd1781, %fd1572, %fd1281;
	div.rn.f64 	%fd1782, %fd1781, 0d41EFFFF4D7600000;
	cvt.rmi.f64.f64 	%fd1783, %fd1782;
	mul.f64 	%fd1784, %fd1783, 0d41EFFFF4D7600000;
	sub.f64 	%fd1785, %fd1781, %fd1784;
	setp.lt.f64 	%p277, %fd1785, 0d0000000000000000;
	add.f64 	%fd1786, %fd1785, 0d41EFFFF4D7600000;
	selp.f64 	%fd1787, %fd1786, %fd1785, %p277;
	fma.rn.f64 	%fd1788, %fd1780, 0d4100000000000000, %fd1787;
	div.rn.f64 	%fd1789, %fd1788, 0d41EFFFF4D7600000;
	cvt.rmi.f64.f64 	%fd1790, %fd1789;
	mul.f64 	%fd1791, %fd1790, 0d41EFFFF4D7600000;
	sub.f64 	%fd1792, %fd1788, %fd1791;
	setp.lt.f64 	%p278, %fd1792, 0d0000000000000000;
	add.f64 	%fd1793, %fd1792, 0d41EFFFF4D7600000;
	selp.f64 	%fd1794, %fd1793, %fd1792, %p278;
	setp.lt.f64 	%p279, %fd1794, 0d0000000000000000;
	add.f64 	%fd1795, %fd1794, 0d41EFFFF4D7600000;
	selp.f64 	%fd1796, %fd1795, %fd1794, %p279;
	add.f64 	%fd1797, %fd1773, %fd1796;
	div.rn.f64 	%fd1798, %fd1797, 0d41EFFFF4D7600000;
	cvt.rmi.f64.f64 	%fd1799, %fd1798;
	mul.f64 	%fd1800, %fd1799, 0d41EFFFF4D7600000;
	sub.f64 	%fd1801, %fd1797, %fd1800;
	setp.lt.f64 	%p280, %fd1801, 0d0000000000000000;
	add.f64 	%fd1802, %fd1801, 0d41EFFFF4D7600000;
	selp.f64 	%fd1803, %fd1802, %fd1801, %p280;
	cvt.rzi.u32.f64 	%r171, %fd1151;
	cvt.rzi.u32.f64 	%r170, %fd1231;
	cvt.rzi.u32.f64 	%r169, %fd1311;
	cvt.rzi.u32.f64 	%r168, %fd1403;
	cvt.rzi.u32.f64 	%r167, %fd1480;
	cvt.rzi.u32.f64 	%r172, %fd1557;
	cvt.rzi.u32.f64 	%r173, %fd1649;
	cvt.rzi.u32.f64 	%r174, %fd1726;
	cvt.rzi.u32.f64 	%r175, %fd1803;
$L__BB1_10:
	add.s32 	%r166, %r166, 1;
	shr.u64 	%rd6, %rd40, 1;
	setp.gt.u64 	%p281, %rd40, 1;
	mov.u64 	%rd40, %rd6;
	@%p281 bra 	$L__BB1_8;
	cvt.rn.f64.u32 	%fd2210, %r171;
	cvt.rn.f64.u32 	%fd2209, %r170;
	cvt.rn.f64.u32 	%fd2208, %r169;
	cvt.rn.f64.u32 	%fd2207, %r168;
	cvt.rn.f64.u32 	%fd2206, %r167;
	cvt.rn.f64.u32 	%fd2211, %r172;
	cvt.rn.f64.u32 	%fd2212, %r173;
	cvt.rn.f64.u32 	%fd2213, %r174;
	cvt.rn.f64.u32 	%fd2214, %r175;
$L__BB1_12:
	ld.param.u32 	%r136, [_Z16generateMRG32k3aPfi_param_1];
	mul.f64 	%fd1804, %fd2210, 0d3EE0000000000000;
	cvt.rmi.f64.f64 	%fd1805, %fd1804;
	mul.f64 	%fd1806, %fd1805, 0d4100000000000000;
	sub.f64 	%fd1807, %fd2210, %fd1806;
	mul.f64 	%fd1808, %fd1805, 0d41A66B8030000000;
	div.rn.f64 	%fd1809, %fd1808, 0d41EFFFF4D7600000;
	cvt.rmi.f64.f64 	%fd1810, %fd1809;
	mul.f64 	%fd1811, %fd1810, 0d41EFFFF4D7600000;
	sub.f64 	%fd1812, %fd1808, %fd1811;
	setp.lt.f64 	%p282, %fd1812, 0d0000000000000000;
	add.f64 	%fd1813, %fd1812, 0d41EFFFF4D7600000;
	selp.f64 	%fd1814, %fd1813, %fd1812, %p282;
	mul.f64 	%fd1815, %fd1807, 0d41A66B8030000000;
	div.rn.f64 	%fd1816, %fd1815, 0d41EFFFF4D7600000;
	cvt.rmi.f64.f64 	%fd1817, %fd1816;
	mul.f64 	%fd1818, %fd1817, 0d41EFFFF4D7600000;
	sub.f64 	%fd1819, %fd1815, %fd1818;
	setp.lt.f64 	%p283, %fd1819, 0d0000000000000000;
	add.f64 	%fd1820, %fd1819, 0d41EFFFF4D7600000;
	selp.f64 	%fd1821, %fd1820, %fd1819, %p283;
	fma.rn.f64 	%fd1822, %fd1814, 0d4100000000000000, %fd1821;
	div.rn.f64 	%fd1823, %fd1822, 0d41EFFFF4D7600000;
	cvt.rmi.f64.f64 	%fd1824, %fd1823;
	mul.f64 	%fd1825, %fd1824, 0d41EFFFF4D7600000;
	sub.f64 	%fd1826, %fd1822, %fd1825;
	setp.lt.f64 	%p284, %fd1826, 0d0000000000000000;
	add.f64 	%fd1827, %fd1826, 0d41EFFFF4D7600000;
	selp.f64 	%fd1828, %fd1827, %fd1826, %p284;
	setp.lt.f64 	%p285, %fd1828, 0d0000000000000000;
	add.f64 	%fd1829, %fd1828, 0d41EFFFF4D7600000;
	selp.f64 	%fd1830, %fd1829, %fd1828, %p285;
	mul.f64 	%fd1831, %fd2209, 0d3EE0000000000000;
	cvt.rmi.f64.f64 	%fd1832, %fd1831;
	mul.f64 	%fd1833, %fd1832, 0d4100000000000000;
	sub.f64 	%fd1834, %fd2209, %fd1833;
	mul.f64 	%fd1835, %fd1832, 0d419C34D728000000;
	div.rn.f64 	%fd1836, %fd1835, 0d41EFFFF4D7600000;
	cvt.rmi.f64.f64 	%fd1837, %fd1836;
	mul.f64 	%fd1838, %fd1837, 0d41EFFFF4D7600000;
	sub.f64 	%fd1839, %fd1835, %fd1838;
	setp.lt.f64 	%p286, %fd1839, 0d0000000000000000;
	add.f64 	%fd1840, %fd1839, 0d41EFFFF4D7600000;
	selp.f64 	%fd1841, %fd1840, %fd1839, %p286;
	mul.f64 	%fd1842, %fd1834, 0d419C34D728000000;
	div.rn.f64 	%fd1843, %fd1842, 0d41EFFFF4D7600000;
	cvt.rmi.f64.f64 	%fd1844, %fd1843;
	mul.f64 	%fd1845, %fd1844, 0d41EFFFF4D7600000;
	sub.f64 	%fd1846, %fd1842, %fd1845;
	setp.lt.f64 	%p287, %fd1846, 0d0000000000000000;
	add.f64 	%fd1847, %fd1846, 0d41EFFFF4D7600000;
	selp.f64 	%fd1848, %fd1847, %fd1846, %p287;
	fma.rn.f64 	%fd1849, %fd1841, 0d4100000000000000, %fd1848;
	div.rn.f64 	%fd1850, %fd1849, 0d41EFFFF4D7600000;
	cvt.rmi.f64.f64 	%fd1851, %fd1850;
	mul.f64 	%fd1852, %fd1851, 0d41EFFFF4D7600000;
	sub.f64 	%fd1853, %fd1849, %fd1852;
	setp.lt.f64 	%p288, %fd1853, 0d0000000000000000;
	add.f64 	%fd1854, %fd1853, 0d41EFFFF4D7600000;
	selp.f64 	%fd1855, %fd1854, %fd1853, %p288;
	setp.lt.f64 	%p289, %fd1855, 0d0000000000000000;
	add.f64 	%fd1856, %fd1855, 0d41EFFFF4D7600000;
	selp.f64 	%fd1857, %fd1856, %fd1855, %p289;
	add.f64 	%fd1858, %fd1830, %fd1857;
	mul.f64 	%fd1859, %fd2208, 0d3EE0000000000000;
	cvt.rmi.f64.f64 	%fd1860, %fd1859;
	mul.f64 	%fd1861, %fd1860, 0d4100000000000000;
	sub.f64 	%fd1862, %fd2208, %fd1861;
	mul.f64 	%fd1863, %fd1860, 0d41A66B8030000000;
	div.rn.f64 	%fd1864, %fd1863, 0d41EFFFF4D7600000;
	cvt.rmi.f64.f64 	%fd1865, %fd1864;
	mul.f64 	%fd1866, %fd1865, 0d41EFFFF4D7600000;
	sub.f64 	%fd1867, %fd1863, %fd1866;
	setp.lt.f64 	%p290, %fd1867, 0d0000000000000000;
	add.f64 	%fd1868, %fd1867, 0d41EFFFF4D7600000;
	selp.f64 	%fd1869, %fd1868, %fd1867, %p290;
	mul.f64 	%fd1870, %fd1862, 0d41A66B8030000000;
	div.rn.f64 	%fd1871, %fd1870, 0d41EFFFF4D7600000;
	cvt.rmi.f64.f64 	%fd1872, %fd1871;
	mul.f64 	%fd1873, %fd1872, 0d41EFFFF4D7600000;
	sub.f64 	%fd1874, %fd1870, %fd1873;
	setp.lt.f64 	%p291, %fd1874, 0d0000000000000000;
	add.f64 	%fd1875, %fd1874, 0d41EFFFF4D7600000;
	selp.f64 	%fd1876, %fd1875, %fd1874, %p291;
	fma.rn.f64 	%fd1877, %fd1869, 0d4100000000000000, %fd1876;
	div.rn.f64 	%fd1878, %fd1877, 0d41EFFFF4D7600000;
	cvt.rmi.f64.f64 	%fd1879, %fd1878;
	mul.f64 	%fd1880, %fd1879, 0d41EFFFF4D7600000;
	sub.f64 	%fd1881, %fd1877, %fd1880;
	setp.lt.f64 	%p292, %fd1881, 0d0000000000000000;
	add.f64 	%fd1882, %fd1881, 0d41EFFFF4D7600000;
	selp.f64 	%fd1883, %fd1882, %fd1881, %p292;
	setp.lt.f64 	%p293, %fd1883, 0d0000000000000000;
	add.f64 	%fd1884, %fd1883, 0d41EFFFF4D7600000;
	selp.f64 	%fd1885, %fd1884, %fd1883, %p293;
	add.f64 	%fd1886, %fd1858, %fd1885;
	div.rn.f64 	%fd1887, %fd1886, 0d41EFFFF4D7600000;
	cvt.rmi.f64.f64 	%fd1888, %fd1887;
	mul.f64 	%fd1889, %fd1888, 0d41EFFFF4D7600000;
	sub.f64 	%fd1890, %fd1886, %fd1889;
	setp.lt.f64 	%p294, %fd1890, 0d0000000000000000;
	add.f64 	%fd1891, %fd1890, 0d41EFFFF4D7600000;
	selp.f64 	%fd1892, %fd1891, %fd1890, %p294;
	mul.f64 	%fd1893, %fd2207, 0d3EE0000000000000;
	cvt.rmi.f64.f64 	%fd1894, %fd1893;
	mul.f64 	%fd1895, %fd1894, 0d4100000000000000;
	sub.f64 	%fd1896, %fd2207, %fd1895;
	mul.f64 	%fd1897, %fd1894, 0d41A66B8030000000;
	div.rn.f64 	%fd1898, %fd1897, 0d41EFFFF4D7600000;
	cvt.rmi.f64.f64 	%fd1899, %fd1898;
	mul.f64 	%fd1900, %fd1899, 0d41EFFFF4D7600000;
	sub.f64 	%fd1901, %fd1897, %fd1900;
	setp.lt.f64 	%p295, %fd1901, 0d0000000000000000;
	add.f64 	%fd1902, %fd1901, 0d41EFFFF4D7600000;
	selp.f64 	%fd1903, %fd1902, %fd1901, %p295;
	mul.f64 	%fd1904, %fd1896, 0d41A66B8030000000;
	div.rn.f64 	%fd1905, %fd1904, 0d41EFFFF4D7600000;
	cvt.rmi.f64.f64 	%fd1906, %fd1905;
	mul.f64 	%fd1907, %fd1906, 0d41EFFFF4D7600000;
	sub.f64 	%fd1908, %fd1904, %fd1907;
	setp.lt.f64 	%p296, %fd1908, 0d0000000000000000;
	add.f64 	%fd1909, %fd1908, 0d41EFFFF4D7600000;
	selp.f64 	%fd1910, %fd1909, %fd1908, %p296;
	fma.rn.f64 	%fd1911, %fd1903, 0d4100000000000000, %fd1910;
	div.rn.f64 	%fd1912, %fd1911, 0d41EFFFF4D7600000;
	cvt.rmi.f64.f64 	%fd1913, %fd1912;
	mul.f64 	%fd1914, %fd1913, 0d41EFFFF4D7600000;
	sub.f64 	%fd1915, %fd1911, %fd1914;
	setp.lt.f64 	%p297, %fd1915, 0d0000000000000000;
	add.f64 	%fd1916, %fd1915, 0d41EFFFF4D7600000;
	selp.f64 	%fd1917, %fd1916, %fd1915, %p297;
	setp.lt.f64 	%p298, %fd1917, 0d0000000000000000;
	add.f64 	%fd1918, %fd1917, 0d41EFFFF4D7600000;
	selp.f64 	%fd1919, %fd1918, %fd1917, %p298;
	mul.f64 	%fd1920, %fd2206, 0d3EE0000000000000;
	cvt.rmi.f64.f64 	%fd1921, %fd1920;
	mul.f64 	%fd1922, %fd1921, 0d4100000000000000;
	sub.f64 	%fd1923, %fd2206, %fd1922;
	mul.f64 	%fd1924, %fd1921, 0d419C34D728000000;
	div.rn.f64 	%fd1925, %fd1924, 0d41EFFFF4D7600000;
	cvt.rmi.f64.f64 	%fd1926, %fd1925;
	mul.f64 	%fd1927, %fd1926, 0d41EFFFF4D7600000;
	sub.f64 	%fd1928, %fd1924, %fd1927;
	setp.lt.f64 	%p299, %fd1928, 0d0000000000000000;
	add.f64 	%fd1929, %fd1928, 0d41EFFFF4D7600000;
	selp.f64 	%fd1930, %fd1929, %fd1928, %p299;
	mul.f64 	%fd1931, %fd1923, 0d419C34D728000000;
	div.rn.f64 	%fd1932, %fd1931, 0d41EFFFF4D7600000;
	cvt.rmi.f64.f64 	%fd1933, %fd1932;
	mul.f64 	%fd1934, %fd1933, 0d41EFFFF4D7600000;
	sub.f64 	%fd1935, %fd1931, %fd1934;
	setp.lt.f64 	%p300, %fd1935, 0d0000000000000000;
	add.f64 	%fd1936, %fd1935, 0d41EFFFF4D7600000;
	selp.f64 	%fd1937, %fd1936, %fd1935, %p300;
	fma.rn.f64 	%fd1938, %fd1930, 0d4100000000000000, %fd1937;
	div.rn.f64 	%fd1939, %fd1938, 0d41EFFFF4D7600000;
	cvt.rmi.f64.f64 	%fd1940, %fd1939;
	mul.f64 	%fd1941, %fd1940, 0d41EFFFF4D7600000;
	sub.f64 	%fd1942, %fd1938, %fd1941;
	setp.lt.f64 	%p301, %fd1942, 0d0000000000000000;
	add.f64 	%fd1943, %fd1942, 0d41EFFFF4D7600000;
	selp.f64 	%fd1944, %fd1943, %fd1942, %p301;
	setp.lt.f64 	%p302, %fd1944, 0d0000000000000000;
	add.f64 	%fd1945, %fd1944, 0d41EFFFF4D7600000;
	selp.f64 	%fd1946, %fd1945, %fd1944, %p302;
	add.f64 	%fd1947, %fd1919, %fd1946;
	mul.f64 	%fd1948, %fd2211, 0d3EE0000000000000;
	cvt.rmi.f64.f64 	%fd1949, %fd1948;
	mul.f64 	%fd1950, %fd1949, 0d4100000000000000;
	sub.f64 	%fd1951, %fd2211, %fd1950;
	mul.f64 	%fd1952, %fd1949, 0d41A66B8030000000;
	div.rn.f64 	%fd1953, %fd1952, 0d41EFFFF4D7600000;
	cvt.rmi.f64.f64 	%fd1954, %fd1953;
	mul.f64 	%fd1955, %fd1954, 0d41EFFFF4D7600000;
	sub.f64 	%fd1956, %fd1952, %fd1955;
	setp.lt.f64 	%p303, %fd1956, 0d0000000000000000;
	add.f64 	%fd1957, %fd1956, 0d41EFFFF4D7600000;
	selp.f64 	%fd1958, %fd1957, %fd1956, %p303;
	mul.f64 	%fd1959, %fd1951, 0d41A66B8030000000;
	div.rn.f64 	%fd1960, %fd1959, 0d41EFFFF4D7600000;
	cvt.rmi.f64.f64 	%fd1961, %fd1960;
	mul.f64 	%fd1962, %fd1961, 0d41EFFFF4D7600000;
	sub.f64 	%fd1963, %fd1959, %fd1962;
	setp.lt.f64 	%p304, %fd1963, 0d0000000000000000;
	add.f64 	%fd1964, %fd1963, 0d41EFFFF4D7600000;
	selp.f64 	%fd1965, %fd1964, %fd1963, %p304;
	fma.rn.f64 	%fd1966, %fd1958, 0d4100000000000000, %fd1965;
	div.rn.f64 	%fd1967, %fd1966, 0d41EFFFF4D7600000;
	cvt.rmi.f64.f64 	%fd1968, %fd1967;
	mul.f64 	%fd1969, %fd1968, 0d41EFFFF4D7600000;
	sub.f64 	%fd1970, %fd1966, %fd1969;
	setp.lt.f64 	%p305, %fd1970, 0d0000000000000000;
	add.f64 	%fd1971, %fd1970, 0d41EFFFF4D7600000;
	selp.f64 	%fd1972, %fd1971, %fd1970, %p305;
	setp.lt.f64 	%p306, %fd1972, 0d0000000000000000;
	add.f64 	%fd1973, %fd1972, 0d41EFFFF4D7600000;
	selp.f64 	%fd1974, %fd1973, %fd1972, %p306;
	add.f64 	%fd1975, %fd1947, %fd1974;
	div.rn.f64 	%fd1976, %fd1975, 0d41EFFFF4D7600000;
	cvt.rmi.f64.f64 	%fd1977, %fd1976;
	mul.f64 	%fd1978, %fd1977, 0d41EFFFF4D7600000;
	sub.f64 	%fd1979, %fd1975, %fd1978;
	setp.lt.f64 	%p307, %fd1979, 0d0000000000000000;
	add.f64 	%fd1980, %fd1979, 0d41EFFFF4D7600000;
	selp.f64 	%fd1981, %fd1980, %fd1979, %p307;
	mul.f64 	%fd1982, %fd2212, 0d3EE0000000000000;
	cvt.rmi.f64.f64 	%fd1983, %fd1982;
	mul.f64 	%fd1984, %fd1983, 0d4100000000000000;
	sub.f64 	%fd1985, %fd2212, %fd1984;
	mul.f64 	%fd1986, %fd1983, 0d41A66B8030000000;
	div.rn.f64 	%fd1987, %fd1986, 0d41EFFFF4D7600000;
	cvt.rmi.f64.f64 	%fd1988, %fd1987;
	mul.f64 	%fd1989, %fd1988, 0d41EFFFF4D7600000;
	sub.f64 	%fd1990, %fd1986, %fd1989;
	setp.lt.f64 	%p308, %fd1990, 0d0000000000000000;
	add.f64 	%fd1991, %fd1990, 0d41EFFFF4D7600000;
	selp.f64 	%fd1992, %fd1991, %fd1990, %p308;
	mul.f64 	%fd1993, %fd1985, 0d41A66B8030000000;
	div.rn.f64 	%fd1994, %fd1993, 0d41EFFFF4D7600000;
	cvt.rmi.f64.f64 	%fd1995, %fd1994;
	mul.f64 	%fd1996, %fd1995, 0d41EFFFF4D7600000;
	sub.f64 	%fd1997, %fd1993, %fd1996;
	setp.lt.f64 	%p309, %fd1997, 0d0000000000000000;
	add.f64 	%fd1998, %fd1997, 0d41EFFFF4D7600000;
	selp.f64 	%fd1999, %fd1998, %fd1997, %p309;
	fma.rn.f64 	%fd2000, %fd1992, 0d4100000000000000, %fd1999;
	div.rn.f64 	%fd2001, %fd2000, 0d41EFFFF4D7600000;
	cvt.rmi.f64.f64 	%fd2002, %fd2001;
	mul.f64 	%fd2003, %fd2002, 0d41EFFFF4D7600000;
	sub.f64 	%fd2004, %fd2000, %fd2003;
	setp.lt.f64 	%p310, %fd2004, 0d0000000000000000;
	add.f64 	%fd2005, %fd2004, 0d41EFFFF4D7600000;
	selp.f64 	%fd2006, %fd2005, %fd2004, %p310;
	setp.lt.f64 	%p311, %fd2006, 0d0000000000000000;
	add.f64 	%fd2007, %fd2006, 0d41EFFFF4D7600000;
	selp.f64 	%fd2008, %fd2007, %fd2006, %p311;
	mul.f64 	%fd2009, %fd2213, 0d3EE0000000000000;
	cvt.rmi.f64.f64 	%fd2010, %fd2009;
	mul.f64 	%fd2011, %fd2010, 0d4100000000000000;
	sub.f64 	%fd2012, %fd2213, %fd2011;
	mul.f64 	%fd2013, %fd2010, 0d419C34D728000000;
	div.rn.f64 	%fd2014, %fd2013, 0d41EFFFF4D7600000;
	cvt.rmi.f64.f64 	%fd2015, %fd2014;
	mul.f64 	%fd2016, %fd2015, 0d41EFFFF4D7600000;
	sub.f64 	%fd2017, %fd2013, %fd2016;
	setp.lt.f64 	%p312, %fd2017, 0d0000000000000000;
	add.f64 	%fd2018, %fd2017, 0d41EFFFF4D7600000;
	selp.f64 	%fd2019, %fd2018, %fd2017, %p312;
	mul.f64 	%fd2020, %fd2012, 0d419C34D728000000;
	div.rn.f64 	%fd2021, %fd2020, 0d41EFFFF4D7600000;
	cvt.rmi.f64.f64 	%fd2022, %fd2021;
	mul.f64 	%fd2023, %fd2022, 0d41EFFFF4D7600000;
	sub.f64 	%fd2024, %fd2020, %fd2023;
	setp.lt.f64 	%p313, %fd2024, 0d0000000000000000;
	add.f64 	%fd2025, %fd2024, 0d41EFFFF4D7600000;
	selp.f64 	%fd2026, %fd2025, %fd2024, %p313;
	fma.rn.f64 	%fd2027, %fd2019, 0d4100000000000000, %fd2026;
	div.rn.f64 	%fd2028, %fd2027, 0d41EFFFF4D7600000;
	cvt.rmi.f64.f64 	%fd2029, %fd2028;
	mul.f64 	%fd2030, %fd2029, 0d41EFFFF4D7600000;
	sub.f64 	%fd2031, %fd2027, %fd2030;
	setp.lt.f64 	%p314, %fd2031, 0d0000000000000000;
	add.f64 	%fd2032, %fd2031, 0d41EFFFF4D7600000;
	selp.f64 	%fd2033, %fd2032, %fd2031, %p314;
	setp.lt.f64 	%p315, %fd2033, 0d0000000000000000;
	add.f64 	%fd2034, %fd2033, 0d41EFFFF4D7600000;
	selp.f64 	%fd2035, %fd2034, %fd2033, %p315;
	add.f64 	%fd2036, %fd2008, %fd2035;
	mul.f64 	%fd2037, %fd2214, 0d3EE0000000000000;
	cvt.rmi.f64.f64 	%fd2038, %fd2037;
	mul.f64 	%fd2039, %fd2038, 0d4100000000000000;
	sub.f64 	%fd2040, %fd2214, %fd2039;
	mul.f64 	%fd2041, %fd2038, 0d41A66B8030000000;
	div.rn.f64 	%fd2042, %fd2041, 0d41EFFFF4D7600000;
	cvt.rmi.f64.f64 	%fd2043, %fd2042;
	mul.f64 	%fd2044, %fd2043, 0d41EFFFF4D7600000;
	sub.f64 	%fd2045, %fd2041, %fd2044;
	setp.lt.f64 	%p316, %fd2045, 0d0000000000000000;
	add.f64 	%fd2046, %fd2045, 0d41EFFFF4D7600000;
	selp.f64 	%fd2047, %fd2046, %fd2045, %p316;
	mul.f64 	%fd2048, %fd2040, 0d41A66B8030000000;
	div.rn.f64 	%fd2049, %fd2048, 0d41EFFFF4D7600000;
	cvt.rmi.f64.f64 	%fd2050, %fd2049;
	mul.f64 	%fd2051, %fd2050, 0d41EFFFF4D7600000;
	sub.f64 	%fd2052, %fd2048, %fd2051;
	setp.lt.f64 	%p317, %fd2052, 0d0000000000000000;
	add.f64 	%fd2053, %fd2052, 0d41EFFFF4D7600000;
	selp.f64 	%fd2054, %fd2053, %fd2052, %p317;
	fma.rn.f64 	%fd2055, %fd2047, 0d4100000000000000, %fd2054;
	div.rn.f64 	%fd2056, %fd2055, 0d41EFFFF4D7600000;
	cvt.rmi.f64.f64 	%fd2057, %fd2056;
	mul.f64 	%fd2058, %fd2057, 0d41EFFFF4D7600000;
	sub.f64 	%fd2059, %fd2055, %fd2058;
	setp.lt.f64 	%p318, %fd2059, 0d0000000000000000;
	add.f64 	%fd2060, %fd2059, 0d41EFFFF4D7600000;
	selp.f64 	%fd2061, %fd2060, %fd2059, %p318;
	setp.lt.f64 	%p319, %fd2061, 0d0000000000000000;
	add.f64 	%fd2062, %fd2061, 0d41EFFFF4D7600000;
	selp.f64 	%fd2063, %fd2062, %fd2061, %p319;
	add.f64 	%fd2064, %fd2036, %fd2063;
	div.rn.f64 	%fd2065, %fd2064, 0d41EFFFF4D7600000;
	cvt.rmi.f64.f64 	%fd2066, %fd2065;
	mul.f64 	%fd2067, %fd2066, 0d41EFFFF4D7600000;
	sub.f64 	%fd2068, %fd2064, %fd2067;
	setp.lt.f64 	%p320, %fd2068, 0d0000000000000000;
	add.f64 	%fd2069, %fd2068, 0d41EFFFF4D7600000;
	selp.f64 	%fd2070, %fd2069, %fd2068, %p320;
	cvt.rzi.u32.f64 	%r63, %fd1892;
	cvt.rzi.u32.f64 	%r64, %fd1981;
	cvt.rzi.u32.f64 	%r65, %fd2070;
	cvt.rn.f64.u32 	%fd37, %r33;
	cvt.rn.f64.u32 	%fd38, %r32;
	mov.u32 	%r114, %ctaid.x;
	mov.u32 	%r115, %ntid.x;
	mov.u32 	%r116, %tid.x;
	mad.lo.s32 	%r180, %r114, %r115, %r116;
	setp.ge.s32 	%p321, %r180, %r136;
	@%p321 bra 	$L__BB1_15;
	ld.param.u64 	%rd38, [_Z16generateMRG32k3aPfi_param_0];
	cvt.rn.f64.u32 	%fd2071, %r31;
	div.rn.f64 	%fd2072, %fd2071, 0d41EFFFFFE5E00000;
	cvt.rmi.f64.f64 	%fd2073, %fd2072;
	mul.f64 	%fd2074, %fd2073, 0d41EFFFFFE5E00000;
	sub.f64 	%fd2075, %fd2071, %fd2074;
	add.f64 	%fd2076, %fd2075, 0d41EFFFFFE5E00000;
	setp.lt.f64 	%p322, %fd2075, 0d0000000000000000;
	selp.f64 	%fd2077, %fd2076, %fd2075, %p322;
	div.rn.f64 	%fd2078, %fd2077, 0d41EFFFFFE5E00000;
	cvt.rmi.f64.f64 	%fd2079, %fd2078;
	mul.f64 	%fd2080, %fd2079, 0d41EFFFFFE5E00000;
	sub.f64 	%fd2081, %fd2077, %fd2080;
	add.f64 	%fd2082, %fd2081, 0d41EFFFFFE5E00000;
	setp.lt.f64 	%p323, %fd2081, 0d0000000000000000;
	selp.f64 	%fd2083, %fd2082, %fd2081, %p323;
	add.f64 	%fd2084, %fd2083, 0d41EFFFFFE5E00000;
	setp.lt.f64 	%p324, %fd2083, 0d0000000000000000;
	selp.f64 	%fd2085, %fd2084, %fd2083, %p324;
	div.rn.f64 	%fd2086, %fd2085, 0d41EFFFFFE5E00000;
	cvt.rmi.f64.f64 	%fd2087, %fd2086;
	mul.f64 	%fd2088, %fd2087, 0d41EFFFFFE5E00000;
	sub.f64 	%fd2089, %fd2085, %fd2088;
	div.rn.f64 	%fd2090, %fd38, 0d41EFFFFFE5E00000;
	cvt.rmi.f64.f64 	%fd2091, %fd2090;
	mul.f64 	%fd2092, %fd2091, 0d41EFFFFFE5E00000;
	sub.f64 	%fd2093, %fd38, %fd2092;
	add.f64 	%fd2094, %fd2093, 0d41EFFFFFE5E00000;
	setp.lt.f64 	%p325, %fd2093, 0d0000000000000000;
	selp.f64 	%fd2095, %fd2094, %fd2093, %p325;
	div.rn.f64 	%fd2096, %fd2095, 0d41EFFFFFE5E00000;
	cvt.rmi.f64.f64 	%fd2097, %fd2096;
	mul.f64 	%fd2098, %fd2097, 0d41EFFFFFE5E00000;
	sub.f64 	%fd2099, %fd2095, %fd2098;
	add.f64 	%fd2100, %fd2099, 0d41EFFFFFE5E00000;
	setp.lt.f64 	%p326, %fd2099, 0d0000000000000000;
	selp.f64 	%fd2101, %fd2100, %fd2099, %p326;
	add.f64 	%fd2102, %fd2101, 0d41EFFFFFE5E00000;
	setp.lt.f64 	%p327, %fd2101, 0d0000000000000000;
	selp.f64 	%fd2103, %fd2102, %fd2101, %p327;
	div.rn.f64 	%fd2104, %fd2103, 0d41EFFFFFE5E00000;
	cvt.rmi.f64.f64 	%fd2105, %fd2104;
	mul.f64 	%fd2106, %fd2105, 0d41EFFFFFE5E00000;
	sub.f64 	%fd2107, %fd2103, %fd2106;
	div.rn.f64 	%fd2108, %fd37, 0d41EFFFFFE5E00000;
	cvt.rmi.f64.f64 	%fd2109, %fd2108;
	mul.f64 	%fd2110, %fd2109, 0d41EFFFFFE5E00000;
	sub.f64 	%fd2111, %fd37, %fd2110;
	add.f64 	%fd2112, %fd2111, 0d41EFFFFFE5E00000;
	setp.lt.f64 	%p328, %fd2111, 0d0000000000000000;
	selp.f64 	%fd2113, %fd2112, %fd2111, %p328;
	div.rn.f64 	%fd2114, %fd2113, 0d41EFFFFFE5E00000;
	cvt.rmi.f64.f64 	%fd2115, %fd2114;
	mul.f64 	%fd2116, %fd2115, 0d41EFFFFFE5E00000;
	sub.f64 	%fd2117, %fd2113, %fd2116;
	add.f64 	%fd2118, %fd2117, 0d41EFFFFFE5E00000;
	setp.lt.f64 	%p329, %fd2117, 0d0000000000000000;
	selp.f64 	%fd2119, %fd2118, %fd2117, %p329;
	add.f64 	%fd2120, %fd2119, 0d41EFFFFFE5E00000;
	setp.lt.f64 	%p330, %fd2119, 0d0000000000000000;
	selp.f64 	%fd2121, %fd2120, %fd2119, %p330;
	div.rn.f64 	%fd2122, %fd2121, 0d41EFFFFFE5E00000;
	cvt.rmi.f64.f64 	%fd2123, %fd2122;
	mul.f64 	%fd2124, %fd2123, 0d41EFFFFFE5E00000;
	sub.f64 	%fd2125, %fd2121, %fd2124;
	cvt.rn.f64.u32 	%fd2126, %r65;
	cvt.rn.f64.u32 	%fd2127, %r64;
	cvt.rn.f64.u32 	%fd2128, %r63;
	div.rn.f64 	%fd2129, %fd2128, 0d41EFFFF4D7600000;
	cvt.rmi.f64.f64 	%fd2130, %fd2129;
	mul.f64 	%fd2131, %fd2130, 0d41EFFFF4D7600000;
	sub.f64 	%fd2132, %fd2128, %fd2131;
	add.f64 	%fd2133, %fd2132, 0d41EFFFF4D7600000;
	setp.lt.f64 	%p331, %fd2132, 0d0000000000000000;
	selp.f64 	%fd2134, %fd2133, %fd2132, %p331;
	div.rn.f64 	%fd2135, %fd2134, 0d41EFFFF4D7600000;
	cvt.rmi.f64.f64 	%fd2136, %fd2135;
	mul.f64 	%fd2137, %fd2136, 0d41EFFFF4D7600000;
	sub.f64 	%fd2138, %fd2134, %fd2137;
	add.f64 	%fd2139, %fd2138, 0d41EFFFF4D7600000;
	setp.lt.f64 	%p332, %fd2138, 0d0000000000000000;
	selp.f64 	%fd2140, %fd2139, %fd2138, %p332;
	add.f64 	%fd2141, %fd2140, 0d41EFFFF4D7600000;
	setp.lt.f64 	%p333, %fd2140, 0d0000000000000000;
	selp.f64 	%fd2142, %fd2141, %fd2140, %p333;
	div.rn.f64 	%fd2143, %fd2142, 0d41EFFFF4D7600000;
	cvt.rmi.f64.f64 	%fd2144, %fd2143;
	mul.f64 	%fd2145, %fd2144, 0d41EFFFF4D7600000;
	sub.f64 	%fd2146, %fd2142, %fd2145;
	div.rn.f64 	%fd2147, %fd2127, 0d41EFFFF4D7600000;
	cvt.rmi.f64.f64 	%fd2148, %fd2147;
	mul.f64 	%fd2149, %fd2148, 0d41EFFFF4D7600000;
	sub.f64 	%fd2150, %fd2127, %fd2149;
	add.f64 	%fd2151, %fd2150, 0d41EFFFF4D7600000;
	setp.lt.f64 	%p334, %fd2150, 0d0000000000000000;
	selp.f64 	%fd2152, %fd2151, %fd2150, %p334;
	div.rn.f64 	%fd2153, %fd2152, 0d41EFFFF4D7600000;
	cvt.rmi.f64.f64 	%fd2154, %fd2153;
	mul.f64 	%fd2155, %fd2154, 0d41EFFFF4D7600000;
	sub.f64 	%fd2156, %fd2152, %fd2155;
	add.f64 	%fd2157, %fd2156, 0d41EFFFF4D7600000;
	setp.lt.f64 	%p335, %fd2156, 0d0000000000000000;
	selp.f64 	%fd2158, %fd2157, %fd2156, %p335;
	add.f64 	%fd2159, %fd2158, 0d41EFFFF4D7600000;
	setp.lt.f64 	%p336, %fd2158, 0d0000000000000000;
	selp.f64 	%fd2160, %fd2159, %fd2158, %p336;
	div.rn.f64 	%fd2161, %fd2160, 0d41EFFFF4D7600000;
	cvt.rmi.f64.f64 	%fd2162, %fd2161;
	mul.f64 	%fd2163, %fd2162, 0d41EFFFF4D7600000;
	sub.f64 	%fd2164, %fd2160, %fd2163;
	div.rn.f64 	%fd2165, %fd2126, 0d41EFFFF4D7600000;
	cvt.rmi.f64.f64 	%fd2166, %fd2165;
	mul.f64 	%fd2167, %fd2166, 0d41EFFFF4D7600000;
	sub.f64 	%fd2168, %fd2126, %fd2167;
	add.f64 	%fd2169, %fd2168, 0d41EFFFF4D7600000;
	setp.lt.f64 	%p337, %fd2168, 0d0000000000000000;
	selp.f64 	%fd2170, %fd2169, %fd2168, %p337;
	div.rn.f64 	%fd2171, %fd2170, 0d41EFFFF4D7600000;
	cvt.rmi.f64.f64 	%fd2172, %fd2171;
	mul.f64 	%fd2173, %fd2172, 0d41EFFFF4D7600000;
	sub.f64 	%fd2174, %fd2170, %fd2173;
	add.f64 	%fd2175, %fd2174, 0d41EFFFF4D7600000;
	setp.lt.f64 	%p338, %fd2174, 0d0000000000000000;
	selp.f64 	%fd2176, %fd2175, %fd2174, %p338;
	add.f64 	%fd2177, %fd2176, 0d41EFFFF4D7600000;
	setp.lt.f64 	%p339, %fd2176, 0d0000000000000000;
	selp.f64 	%fd2178, %fd2177, %fd2176, %p339;
	div.rn.f64 	%fd2179, %fd2178, 0d41EFFFF4D7600000;
	cvt.rmi.f64.f64 	%fd2180, %fd2179;
	mul.f64 	%fd2181, %fd2180, 0d41EFFFF4D7600000;
	sub.f64 	%fd2182, %fd2178, %fd2181;
	add.f64 	%fd2183, %fd2182, 0d41EFFFF4D7600000;
	setp.lt.f64 	%p340, %fd2182, 0d0000000000000000;
	selp.f64 	%fd2184, %fd2183, %fd2182, %p340;
	cvt.rzi.u32.f64 	%r176, %fd2184;
	add.f64 	%fd2185, %fd2164, 0d41EFFFF4D7600000;
	setp.lt.f64 	%p341, %fd2164, 0d0000000000000000;
	selp.f64 	%fd2186, %fd2185, %fd2164, %p341;
	cvt.rzi.u32.f64 	%r181, %fd2186;
	add.f64 	%fd2187, %fd2146, 0d41EFFFF4D7600000;
	setp.lt.f64 	%p342, %fd2146, 0d0000000000000000;
	selp.f64 	%fd2188, %fd2187, %fd2146, %p342;
	cvt.rzi.u32.f64 	%r182, %fd2188;
	add.f64 	%fd2189, %fd2125, 0d41EFFFFFE5E00000;
	setp.lt.f64 	%p343, %fd2125, 0d0000000000000000;
	selp.f64 	%fd2190, %fd2189, %fd2125, %p343;
	cvt.rzi.u32.f64 	%r177, %fd2190;
	add.f64 	%fd2191, %fd2107, 0d41EFFFFFE5E00000;
	setp.lt.f64 	%p344, %fd2107, 0d0000000000000000;
	selp.f64 	%fd2192, %fd2191, %fd2107, %p344;
	cvt.rzi.u32.f64 	%r178, %fd2192;
	add.f64 	%fd2193, %fd2089, 0d41EFFFFFE5E00000;
	setp.lt.f64 	%p345, %fd2089, 0d0000000000000000;
	selp.f64 	%fd2194, %fd2193, %fd2089, %p345;
	cvt.rzi.u32.f64 	%r179, %fd2194;
	mov.u32 	%r117, %nctaid.x;
	mul.lo.s32 	%r73, %r115, %r117;
	cvta.to.global.u64 	%rd7, %rd38;
$L__BB1_14:
	mov.u32 	%r74, %r181;
	mov.u32 	%r78, %r178;
	mov.u32 	%r178, %r177;
	mov.u32 	%r181, %r176;
	ld.param.u32 	%r137, [_Z16generateMRG32k3aPfi_param_1];
	sub.s32 	%r120, -209, %r179;
	mov.b32 	%r119, 810728;
	// begin inline asm
	mul.wide.u32 %rd17, %r119, %r120;
	// end inline asm
	mov.b32 	%r121, 1403580;
	// begin inline asm
	mad.wide.u32 %rd18, %r121, %r78, %rd17;
	// end inline asm
	{ .reg .b32 tmp; mov.b64 {tmp, %r123}, %rd18; }
	mov.b32 	%r124, 209;
	// begin inline asm
	mul.wide.u32 %rd20, %r123, %r124;
	// end inline asm
	and.b64  	%rd26, %rd18, 4294967295;
	add.s64 	%rd27, %rd20, %rd26;
	setp.gt.u64 	%p346, %rd27, 4294967086;
	add.s64 	%rd28, %rd27, -4294967087;
	selp.b64 	%rd29, %rd28, %rd27, %p346;
	cvt.u32.u64 	%r177, %rd29;
	sub.s32 	%r126, -22853, %r182;
	mov.b32 	%r125, 1370589;
	// begin inline asm
	mul.wide.u32 %rd21, %r125, %r126;
	// end inline asm
	mov.b32 	%r127, 527612;
	// begin inline asm
	mad.wide.u32 %rd22, %r127, %r181, %rd21;
	// end inline asm
	{ .reg .b32 tmp; mov.b64 {tmp, %r129}, %rd22; }
	mov.b32 	%r132, 22853;
	// begin inline asm
	mul.wide.u32 %rd24, %r129, %r132;
	// end inline asm
	and.b64  	%rd30, %rd22, 4294967295;
	add.s64 	%rd31, %rd24, %rd30;
	{ .reg .b32 tmp; mov.b64 {tmp, %r131}, %rd31; }
	// begin inline asm
	mul.wide.u32 %rd25, %r131, %r132;
	// end inline asm
	and.b64  	%rd32, %rd31, 4294967295;
	add.s64 	%rd33, %rd32, %rd25;
	setp.gt.u64 	%p347, %rd33, 4294944442;
	add.s64 	%rd34, %rd33, -4294944443;
	selp.b64 	%rd35, %rd34, %rd33, %p347;
	cvt.u32.u64 	%r176, %rd35;
	sub.s32 	%r133, %r177, %r176;
	setp.gt.u64 	%p348, %rd29, %rd35;
	add.s32 	%r134, %r133, -209;
	selp.b32 	%r135, %r133, %r134, %p348;
	cvt.rn.f64.u32 	%fd2195, %r135;
	mul.f64 	%fd2196, %fd2195, 0d3DF000000D10000B;
	cvt.rn.f32.f64 	%f1, %fd2196;
	fma.rn.f32 	%f2, %f1, 0f40000000, 0fBF800000;
	mul.wide.s32 	%rd36, %r180, 4;
	add.s64 	%rd37, %rd7, %rd36;
	st.global.f32 	[%rd37], %f2;
	add.s32 	%r180, %r180, %r73;
	setp.lt.s32 	%p349, %r180, %r137;
	mov.u32 	%r179, %r78;
	mov.u32 	%r182, %r74;
	@%p349 bra 	$L__BB1_14;
$L__BB1_15:
	ret;

}
	// .globl	_Z22generatePhilox_4x32_10Pfi
.visible .entry _Z22generatePhilox_4x32_10Pfi(
	.param .u64 .ptr .align 1 _Z22generatePhilox_4x32_10Pfi_param_0,
	.param .u32 _Z22generatePhilox_4x32_10Pfi_param_1
)
{
	.reg .pred 	%p<9>;
	.reg .b32 	%r<226>;
	.reg .b32 	%f<4>;
	.reg .b64 	%rd<5>;

	ld.param.u64 	%rd2, [_Z22generatePhilox_4x32_10Pfi_param_0];
	ld.param.u32 	%r42, [_Z22generatePhilox_4x32_10Pfi_param_1];
	mov.u32 	%r43, %ctaid.x;
	mov.u32 	%r1, %ntid.x;
	mov.u32 	%r44, %tid.x;
	mad.lo.s32 	%r203, %r43, %r1, %r44;
	shr.s32 	%r222, %r203, 31;
	setp.ge.s32 	%p1, %r203, %r42;
	@%p1 bra 	$L__BB2_12;
	mov.b32 	%r46, -845247145;
	mul.hi.u32 	%r47, %r46, %r203;
	xor.b32  	%r48, %r47, 3124;
	mov.b32 	%r225, 0;
	mov.b32 	%r49, -766435501;
	mul.hi.u32 	%r50, %r49, %r225;
	xor.b32  	%r51, %r222, %r50;
	mul.hi.u32 	%r52, %r46, %r51;
	mul.lo.s32 	%r53, %r203, -845247145;
	xor.b32  	%r54, %r53, %r52;
	xor.b32  	%r55, %r54, -1640528403;
	mul.hi.u32 	%r56, %r49, %r48;
	xor.b32  	%r57, %r56, -1150833019;
	mul.hi.u32 	%r58, %r46, %r57;
	mul.lo.s32 	%r59, %r51, -845247145;
	xor.b32  	%r60, %r59, %r58;
	xor.b32  	%r61, %r60, 1013907366;
	mul.hi.u32 	%r62, %r49, %r55;
	mul.lo.s32 	%r63, %r48, -766435501;
	xor.b32  	%r64, %r63, %r62;
	xor.b32  	%r65, %r64, 1993301258;
	mul.hi.u32 	%r66, %r46, %r65;
	mul.lo.s32 	%r67, %r57, -845247145;
	xor.b32  	%r68, %r67, %r66;
	xor.b32  	%r69, %r68, -626624161;
	mul.hi.u32 	%r70, %r49, %r61;
	mul.lo.s32 	%r71, %r55, -766435501;
	xor.b32  	%r72, %r71, %r70;
	xor.b32  	%r73, %r72, 842468239;
	mul.hi.u32 	%r74, %r46, %r73;
	mul.lo.s32 	%r75, %r65, -845247145;
	xor.b32  	%r76, %r75, %r74;
	xor.b32  	%r77, %r76, 2027811608;
	mul.hi.u32 	%r78, %r49, %r69;
	mul.lo.s32 	%r79, %r61, -766435501;
	xor.b32  	%r80, %r79, %r78;
	xor.b32  	%r81, %r80, -308364780;
	mul.hi.u32 	%r82, %r46, %r81;
	mul.lo.s32 	%r83, %r73, -845247145;
	xor.b32  	%r84, %r83, %r82;
	xor.b32  	%r85, %r84, 387280081;
	mul.hi.u32 	%r86, %r49, %r77;
	mul.lo.s32 	%r87, %r69, -766435501;
	xor.b32  	%r88, %r87, %r86;
	xor.b32  	%r89, %r88, -1459197799;
	mul.hi.u32 	%r90, %r46, %r89;
	mul.lo.s32 	%r91, %r81, -845247145;
	xor.b32  	%r92, %r91, %r90;
	xor.b32  	%r93, %r92, -1253251446;
	mul.hi.u32 	%r94, %r49, %r85;
	mul.lo.s32 	%r95, %r77, -766435501;
	xor.b32  	%r96, %r95, %r94;
	xor.b32  	%r97, %r96, 1684936478;
	mul.hi.u32 	%r98, %r46, %r97;
	mul.lo.s32 	%r99, %r89, -845247145;
	xor.b32  	%r100, %r99, %r98;
	xor.b32  	%r101, %r100, 1401184323;
	mul.hi.u32 	%r102, %r49, %r93;
	mul.lo.s32 	%r103, %r85, -766435501;
	xor.b32  	%r104, %r103, %r102;
	xor.b32  	%r105, %r104, 534103459;
	mul.hi.u32 	%r106, %r46, %r105;
	mul.lo.s32 	%r107, %r97, -845247145;
	xor.b32  	%r108, %r107, %r106;
	xor.b32  	%r109, %r108, -239347204;
	mul.hi.u32 	%r110, %r49, %r101;
	mul.lo.s32 	%r111, %r93, -766435501;
	xor.b32  	%r112, %r111, %r110;
	xor.b32  	%r113, %r112, -616729560;
	mul.hi.u32 	%r114, %r49, %r109;
	mul.lo.s32 	%r115, %r101, -766435501;
	xor.b32  	%r116, %r115, %r114;
	xor.b32  	%r219, %r116, -1767562579;
	mul.hi.u32 	%r117, %r46, %r113;
	mul.lo.s32 	%r118, %r105, -845247145;
	xor.b32  	%r119, %r118, %r117;
	xor.b32  	%r221, %r119, -1879878731;
	mul.lo.s32 	%r220, %r113, -845247145;
	mul.lo.s32 	%r218, %r109, -766435501;
	mov.u32 	%r120, %nctaid.x;
	mul.lo.s32 	%r8, %r1, %r120;
	cvta.to.global.u64 	%rd1, %rd2;
	mov.u32 	%r224, %r225;
	mov.u32 	%r223, %r203;
	mov.u32 	%r217, %r225;
$L__BB2_2:
	mov.u32 	%r18, %r217;
	mov.b32 	%r217, 2;
	setp.eq.s32 	%p2, %r18, 1;
	mov.u32 	%r216, %r220;
	@%p2 bra 	$L__BB2_11;
	setp.eq.s32 	%p3, %r18, 3;
	@%p3 bra 	$L__BB2_7;
	setp.ne.s32 	%p4, %r18, 2;
	@%p4 bra 	$L__BB2_6;
	mov.b32 	%r217, 3;
	mov.u32 	%r216, %r219;
	bra.uni 	$L__BB2_11;
$L__BB2_6:
	add.s32 	%r217, %r18, 1;
	mov.u32 	%r216, %r221;
	bra.uni 	$L__BB2_11;
$L__BB2_7:
	add.s32 	%r225, %r225, 1;
	setp.ne.s32 	%p5, %r225, 0;
	@%p5 bra 	$L__BB2_10;
	add.s32 	%r224, %r224, 1;
	setp.ne.s32 	%p6, %r224, 0;
	@%p6 bra 	$L__BB2_10;
	add.s32 	%r223, %r223, 1;
	setp.eq.s32 	%p7, %r223, 0;
	selp.u32 	%r123, 1, 0, %p7;
	add.s32 	%r222, %r222, %r123;
	mov.b32 	%r224, 0;
$L__BB2_10:
	mov.b32 	%r125, -766435501;
	mul.hi.u32 	%r126, %r125, %r225;
	mul.lo.s32 	%r127, %r225, -766435501;
	mov.b32 	%r128, -845247145;
	mul.hi.u32 	%r129, %r128, %r223;
	mul.lo.s32 	%r130, %r223, -845247145;
	xor.b32  	%r131, %r224, %r129;
	xor.b32  	%r132, %r131, 3124;
	xor.b32  	%r133, %r222, %r126;
	mul.hi.u32 	%r134, %r125, %r132;
	mul.lo.s32 	%r135, %r132, -766435501;
	mul.hi.u32 	%r136, %r128, %r133;
	mul.lo.s32 	%r137, %r133, -845247145;
	xor.b32  	%r138, %r130, %r136;
	xor.b32  	%r139, %r138, -1640528403;
	xor.b32  	%r140, %r127, %r134;
	xor.b32  	%r141, %r140, -1150833019;
	mul.hi.u32 	%r142, %r125, %r139;
	mul.lo.s32 	%r143, %r139, -766435501;
	mul.hi.u32 	%r144, %r128, %r141;
	mul.lo.s32 	%r145, %r141, -845247145;
	xor.b32  	%r146, %r137, %r144;
	xor.b32  	%r147, %r146, 1013907366;
	xor.b32  	%r148, %r135, %r142;
	xor.b32  	%r149, %r148, 1993301258;
	mul.hi.u32 	%r150, %r125, %r147;
	mul.lo.s32 	%r151, %r147, -766435501;
	mul.hi.u32 	%r152, %r128, %r149;
	mul.lo.s32 	%r153, %r149, -845247145;
	xor.b32  	%r154, %r145, %r152;
	xor.b32  	%r155, %r154, -626624161;
	xor.b32  	%r156, %r143, %r150;
	xor.b32  	%r157, %r156, 842468239;
	mul.hi.u32 	%r158, %r125, %r155;
	mul.lo.s32 	%r159, %r155, -766435501;
	mul.hi.u32 	%r160, %r128, %r157;
	mul.lo.s32 	%r161, %r157, -845247145;
	xor.b32  	%r162, %r153, %r160;
	xor.b32  	%r163, %r162, 2027811608;
	xor.b32  	%r164, %r151, %r158;
	xor.b32  	%r165, %r164, -308364780;
	mul.hi.u32 	%r166, %r125, %r163;
	mul.lo.s32 	%r167, %r163, -766435501;
	mul.hi.u32 	%r168, %r128, %r165;
	mul.lo.s32 	%r169, %r165, -845247145;
	xor.b32  	%r170, %r161, %r168;
	xor.b32  	%r171, %r170, 387280081;
	xor.b32  	%r172, %r159, %r166;
	xor.b32  	%r173, %r172, -1459197799;
	mul.hi.u32 	%r174, %r125, %r171;
	mul.lo.s32 	%r175, %r171, -766435501;
	mul.hi.u32 	%r176, %r128, %r173;
	mul.lo.s32 	%r177, %r173, -845247145;
	xor.b32  	%r178, %r169, %r176;
	xor.b32  	%r179, %r178, -1253251446;
	xor.b32  	%r180, %r167, %r174;
	xor.b32  	%r181, %r180, 1684936478;
	mul.hi.u32 	%r182, %r125, %r179;
	mul.lo.s32 	%r183, %r179, -766435501;
	mul.hi.u32 	%r184, %r128, %r181;
	mul.lo.s32 	%r185, %r181, -845247145;
	xor.b32  	%r186, %r177, %r184;
	xor.b32  	%r187, %r186, 1401184323;
	xor.b32  	%r188, %r175, %r182;
	xor.b32  	%r189, %r188, 534103459;
	mul.hi.u32 	%r190, %r125, %r187;
	mul.lo.s32 	%r191, %r187, -766435501;
	mul.hi.u32 	%r192, %r128, %r189;
	mul.lo.s32 	%r193, %r189, -845247145;
	xor.b32  	%r194, %r185, %r192;
	xor.b32  	%r195, %r194, -239347204;
	xor.b32  	%r196, %r183, %r190;
	xor.b32  	%r197, %r196, -616729560;
	mul.hi.u32 	%r198, %r125, %r195;
	mul.lo.s32 	%r27, %r195, -766435501;
	mul.hi.u32 	%r199, %r128, %r197;
	mul.lo.s32 	%r220, %r197, -845247145;
	xor.b32  	%r200, %r193, %r199;
	xor.b32  	%r221, %r200, -1879878731;
	xor.b32  	%r201, %r191, %r198;
	xor.b32  	%r219, %r201, -1767562579;
	mov.b32 	%r217, 0;
	mov.u32 	%r216, %r218;
	mov.u32 	%r218, %r27;
$L__BB2_11:
	cvt.rn.f32.u32 	%f1, %r216;
	fma.rn.f32 	%f2, %f1, 0f2F800000, 0f2F000000;
	fma.rn.f32 	%f3, %f2, 0f40000000, 0fBF800000;
	mul.wide.s32 	%rd3, %r203, 4;
	add.s64 	%rd4, %rd1, %rd3;
	st.global.f32 	[%rd4], %f3;
	add.s32 	%r203, %r203, %r8;
	setp.lt.s32 	%p8, %r203, %r42;
	@%p8 bra 	$L__BB2_2;
$L__BB2_12:
	ret;

}
	// .globl	_Z13generateSobolPfPA32_ji
.visible .entry _Z13generateSobolPfPA32_ji(
	.param .u64 .ptr .align 1 _Z13generateSobolPfPA32_ji_param_0,
	.param .u64 .ptr .align 1 _Z13generateSobolPfPA32_ji_param_1,
	.param .u32 _Z13generateSobolPfPA32_ji_param_2
)
{
	.local .align 4 .b8 	__local_depot3[140];
	.reg .b64 	%SP;
	.reg .b64 	%SPL;
	.reg .pred 	%p<4>;
	.reg .b32 	%r<184>;
	.reg .b32 	%f<4>;
	.reg .b64 	%rd<12>;

	mov.u64 	%SPL, __local_depot3;
	ld.param.u64 	%rd4, [_Z13generateSobolPfPA32_ji_param_1];
	ld.param.u32 	%r11, [_Z13generateSobolPfPA32_ji_param_2];
	add.u64 	%rd1, %SPL, 0;
	mov.u32 	%r12, %ctaid.x;
	mov.u32 	%r1, %ntid.x;
	mov.u32 	%r13, %tid.x;
	mad.lo.s32 	%r181, %r12, %r1, %r13;
	mov.b32 	%r14, 0;
	st.local.u32 	[%rd1+8], %r14;
	cvta.to.global.u64 	%rd6, %rd4;
	ld.global.u32 	%r15, [%rd6];
	st.local.u32 	[%rd1+12], %r15;
	ld.global.u32 	%r16, [%rd6+4];
	st.local.u32 	[%rd1+16], %r16;
	ld.global.u32 	%r17, [%rd6+8];
	st.local.u32 	[%rd1+20], %r17;
	ld.global.u32 	%r18, [%rd6+12];
	st.local.u32 	[%rd1+24], %r18;
	ld.global.u32 	%r19, [%rd6+16];
	st.local.u32 	[%rd1+28], %r19;
	ld.global.u32 	%r20, [%rd6+20];
	st.local.u32 	[%rd1+32], %r20;
	ld.global.u32 	%r21, [%rd6+24];
	st.local.u32 	[%rd1+36], %r21;
	ld.global.u32 	%r22, [%rd6+28];
	st.local.u32 	[%rd1+40], %r22;
	ld.global.u32 	%r23, [%rd6+32];
	st.local.u32 	[%rd1+44], %r23;
	ld.global.u32 	%r24, [%rd6+36];
	st.local.u32 	[%rd1+48], %r24;
	ld.global.u32 	%r25, [%rd6+40];
	st.local.u32 	[%rd1+52], %r25;
	ld.global.u32 	%r26, [%rd6+44];
	st.local.u32 	[%rd1+56], %r26;
	ld.global.u32 	%r27, [%rd6+48];
	st.local.u32 	[%rd1+60], %r27;
	ld.global.u32 	%r28, [%rd6+52];
	st.local.u32 	[%rd1+64], %r28;
	ld.global.u32 	%r29, [%rd6+56];
	st.local.u32 	[%rd1+68], %r29;
	ld.global.u32 	%r30, [%rd6+60];
	st.local.u32 	[%rd1+72], %r30;
	ld.global.u32 	%r31, [%rd6+64];
	st.local.u32 	[%rd1+76], %r31;
	ld.global.u32 	%r32, [%rd6+68];
	st.local.u32 	[%rd1+80], %r32;
	ld.global.u32 	%r33, [%rd6+72];
	st.local.u32 	[%rd1+84], %r33;
	ld.global.u32 	%r34, [%rd6+76];
	st.local.u32 	[%rd1+88], %r34;
	ld.global.u32 	%r35, [%rd6+80];
	st.local.u32 	[%rd1+92], %r35;
	ld.global.u32 	%r36, [%rd6+84];
	st.local.u32 	[%rd1+96], %r36;
	ld.global.u32 	%r37, [%rd6+88];
	st.local.u32 	[%rd1+100], %r37;
	ld.global.u32 	%r38, [%rd6+92];
	st.local.u32 	[%rd1+104], %r38;
	ld.global.u32 	%r39, [%rd6+96];
	st.local.u32 	[%rd1+108], %r39;
	ld.global.u32 	%r40, [%rd6+100];
	st.local.u32 	[%rd1+112], %r40;
	ld.global.u32 	%r41, [%rd6+104];
	st.local.u32 	[%rd1+116], %r41;
	ld.global.u32 	%r42, [%rd6+108];
	st.local.u32 	[%rd1+120], %r42;
	ld.global.u32 	%r43, [%rd6+112];
	st.local.u32 	[%rd1+124], %r43;
	ld.global.u32 	%r44, [%rd6+116];
	st.local.u32 	[%rd1+128], %r44;
	ld.global.u32 	%r45, [%rd6+120];
	st.local.u32 	[%rd1+132], %r45;
	ld.global.u32 	%r46, [%rd6+124];
	st.local.u32 	[%rd1+136], %r46;
	st.local.u32 	[%rd1], %r181;
	shr.u32 	%r47, %r181, 1;
	xor.b32  	%r48, %r47, %r181;
	and.b32  	%r49, %r48, 1;
	neg.s32 	%r50, %r49;
	and.b32  	%r51, %r50, %r15;
	shl.b32 	%r52, %r48, 30;
	shr.s32 	%r53, %r52, 31;
	and.b32  	%r54, %r53, %r16;
	xor.b32  	%r55, %r51, %r54;
	shl.b32 	%r56, %r48, 29;
	shr.s32 	%r57, %r56, 31;
	and.b32  	%r58, %r57, %r17;
	xor.b32  	%r59, %r55, %r58;
	shl.b32 	%r60, %r48, 28;
	shr.s32 	%r61, %r60, 31;
	and.b32  	%r62, %r61, %r18;
	xor.b32  	%r63, %r59, %r62;
	shl.b32 	%r64, %r48, 27;
	shr.s32 	%r65, %r64, 31;
	and.b32  	%r66, %r65, %r19;
	xor.b32  	%r67, %r63, %r66;
	shl.b32 	%r68, %r48, 26;
	shr.s32 	%r69, %r68, 31;
	and.b32  	%r70, %r69, %r20;
	xor.b32  	%r71, %r67, %r70;
	shl.b32 	%r72, %r48, 25;
	shr.s32 	%r73, %r72, 31;
	and.b32  	%r74, %r73, %r21;
	xor.b32  	%r75, %r71, %r74;
	shl.b32 	%r76, %r48, 24;
	shr.s32 	%r77, %r76, 31;
	and.b32  	%r78, %r77, %r22;
	xor.b32  	%r79, %r75, %r78;
	shl.b32 	%r80, %r48, 23;
	shr.s32 	%r81, %r80, 31;
	and.b32  	%r82, %r81, %r23;
	xor.b32  	%r83, %r79, %r82;
	shl.b32 	%r84, %r48, 22;
	shr.s32 	%r85, %r84, 31;
	and.b32  	%r86, %r85, %r24;
	xor.b32  	%r87, %r83, %r86;
	shl.b32 	%r88, %r48, 21;
	shr.s32 	%r89, %r88, 31;
	and.b32  	%r90, %r89, %r25;
	xor.b32  	%r91, %r87, %r90;
	shl.b32 	%r92, %r48, 20;
	shr.s32 	%r93, %r92, 31;
	and.b32  	%r94, %r93, %r26;
	xor.b32  	%r95, %r91, %r94;
	shl.b32 	%r96, %r48, 19;
	shr.s32 	%r97, %r96, 31;
	and.b32  	%r98, %r97, %r27;
	xor.b32  	%r99, %r95, %r98;
	shl.b32 	%r100, %r48, 18;
	shr.s32 	%r101, %r100, 31;
	and.b32  	%r102, %r101, %r28;
	xor.b32  	%r103, %r99, %r102;
	shl.b32 	%r104, %r48, 17;
	shr.s32 	%r105, %r104, 31;
	and.b32  	%r106, %r105, %r29;
	xor.b32  	%r107, %r103, %r106;
	shl.b32 	%r108, %r48, 16;
	shr.s32 	%r109, %r108, 31;
	and.b32  	%r110, %r109, %r30;
	xor.b32  	%r111, %r107, %r110;
	shl.b32 	%r112, %r48, 15;
	shr.s32 	%r113, %r112, 31;
	and.b32  	%r114, %r113, %r31;
	xor.b32  	%r115, %r111, %r114;
	shl.b32 	%r116, %r48, 14;
	shr.s32 	%r117, %r116, 31;
	and.b32  	%r118, %r117, %r32;
	xor.b32  	%r119, %r115, %r118;
	shl.b32 	%r120, %r48, 13;
	shr.s32 	%r121, %r120, 31;
	and.b32  	%r122, %r121, %r33;
	xor.b32  	%r123, %r119, %r122;
	shl.b32 	%r124, %r48, 12;
	shr.s32 	%r125, %r124, 31;
	and.b32  	%r126, %r125, %r34;
	xor.b32  	%r127, %r123, %r126;
	shl.b32 	%r128, %r48, 11;
	shr.s32 	%r129, %r128, 31;
	and.b32  	%r130, %r129, %r35;
	xor.b32  	%r131, %r127, %r130;
	shl.b32 	%r132, %r48, 10;
	shr.s32 	%r133, %r132, 31;
	and.b32  	%r134, %r133, %r36;
	xor.b32  	%r135, %r131, %r134;
	shl.b32 	%r136, %r48, 9;
	shr.s32 	%r137, %r136, 31;
	and.b32  	%r138, %r137, %r37;
	xor.b32  	%r139, %r135, %r138;
	shl.b32 	%r140, %r48, 8;
	shr.s32 	%r141, %r140, 31;
	and.b32  	%r142, %r141, %r38;
	xor.b32  	%r143, %r139, %r142;
	shl.b32 	%r144, %r48, 7;
	shr.s32 	%r145, %r144, 31;
	and.b32  	%r146, %r145, %r39;
	xor.b32  	%r147, %r143, %r146;
	shl.b32 	%r148, %r48, 6;
	shr.s32 	%r149, %r148, 31;
	and.b32  	%r150, %r149, %r40;
	xor.b32  	%r151, %r147, %r150;
	shl.b32 	%r152, %r48, 5;
	shr.s32 	%r153, %r152, 31;
	and.b32  	%r154, %r153, %r41;
	xor.b32  	%r155, %r151, %r154;
	shl.b32 	%r156, %r48, 4;
	shr.s32 	%r157, %r156, 31;
	and.b32  	%r158, %r157, %r42;
	xor.b32  	%r159, %r155, %r158;
	shl.b32 	%r160, %r48, 3;
	shr.s32 	%r161, %r160, 31;
	and.b32  	%r162, %r161, %r43;
	xor.b32  	%r163, %r159, %r162;
	shl.b32 	%r164, %r48, 2;
	shr.s32 	%r165, %r164, 31;
	and.b32  	%r166, %r165, %r44;
	xor.b32  	%r167, %r163, %r166;
	shl.b32 	%r168, %r48, 1;
	shr.s32 	%r169, %r168, 31;
	and.b32  	%r170, %r169, %r45;
	xor.b32  	%r171, %r167, %r170;
	shr.s32 	%r172, %r181, 31;
	and.b32  	%r173, %r172, %r46;
	xor.b32  	%r182, %r171, %r173;
	st.local.u32 	[%rd1+4], %r182;
	setp.ge.s32 	%p1, %r181, %r11;
	@%p1 bra 	$L__BB3_3;
	ld.param.u64 	%rd11, [_Z13generateSobolPfPA32_ji_param_0];
	mov.u32 	%r174, %nctaid.x;
	mul.lo.s32 	%r4, %r1, %r174;
	cvta.to.global.u64 	%rd2, %rd11;
	mov.u32 	%r183, %r181;
$L__BB3_2:
	ld.param.u32 	%r180, [_Z13generateSobolPfPA32_ji_param_2];
	not.b32 	%r175, %r181;
	brev.b32 	%r176, %r175;
	bfind.shiftamt.u32 	%r177, %r176;
	setp.eq.s32 	%p2, %r177, -1;
	selp.b32 	%r178, 31, %r177, %p2;
	mul.wide.s32 	%rd7, %r178, 4;
	add.s64 	%rd8, %rd1, %rd7;
	ld.local.u32 	%r179, [%rd8+12];
	xor.b32  	%r8, %r182, %r179;
	st.local.u32 	[%rd1+4], %r8;
	add.s32 	%r181, %r181, 1;
	st.local.u32 	[%rd1], %r181;
	cvt.rn.f32.u32 	%f1, %r182;
	fma.rn.f32 	%f2, %f1, 0f2F800000, 0f2F000000;
	fma.rn.f32 	%f3, %f2, 0f40000000, 0fBF800000;
	mul.wide.s32 	%rd9, %r183, 4;
	add.s64 	%rd10, %rd2, %rd9;
	st.global.f32 	[%rd10], %f3;
	add.s32 	%r183, %r183, %r4;
	setp.lt.s32 	%p3, %r183, %r180;
	mov.u32 	%r182, %r8;
	@%p3 bra 	$L__BB3_2;
$L__BB3_3:
	ret;

}


// ===== COMPILED SASS (sm_100) =====

	.target	sm_100

	.elftype	@"ET_EXEC"


//--------------------- .note.nv.tkinfo           --------------------------
	.section	.note.nv.tkinfo,"",@"SHT_NOTE"
	.sectionflags	@"SHF_NOTE_NV_TKINFO"
	.tkinfo
        /*0018*/ 	.word	0x00000002
        /*0030*/ 	.string	""
        /*0030*/ 	.string	"ptxas"
        /*0030*/ 	.string	"Cuda compilation tools, release 13.0, V13.0.88"
        /*0030*/ 	.string	"Build cuda_13.0.r13.0/compiler.36424714_0"
        /*0030*/ 	.string	"-arch sm_100 -m 64 "



//--------------------- .note.nv.cuinfo           --------------------------
	.section	.note.nv.cuinfo,"",@"SHT_NOTE"
	.sectionflags	@"SHF_NOTE_NV_CUINFO"
        /*0018*/ 	.short	0x0002
        /*001a*/ 	.short	0x0064
        /*001c*/ 	.short	0x0082
	.zero		2


//--------------------- .nv.info                  --------------------------
	.section	.nv.info,"",@"SHT_CUDA_INFO"
	.align	4


	//----- nvinfo : EIATTR_REGCOUNT
	.align		4
        /*0000*/ 	.byte	0x04, 0x2f
        /*0002*/ 	.short	(.L_10 - .L_9)
	.align		4
.L_9:
        /*0004*/ 	.word	index@(_Z14generateXORWOWPfi)
        /*0008*/ 	.word	0x00000020


	//----- nvinfo : EIATTR_FRAME_SIZE
	.align		4
.L_10:
        /*000c*/ 	.byte	0x04, 0x11
        /*000e*/ 	.short	(.L_12 - .L_11)
	.align		4
.L_11:
        /*0010*/ 	.word	index@(_Z14generateXORWOWPfi)
        /*0014*/ 	.word	0x00000030


	//----- nvinfo : EIATTR_REGCOUNT
	.align		4
.L_12:
        /*0018*/ 	.byte	0x04, 0x2f
        /*001a*/ 	.short	(.L_14 - .L_13)
	.align		4
.L_13:
        /*001c*/ 	.word	index@(_Z16generateMRG32k3aPfi)
        /*0020*/ 	.word	0x0000004c


	//----- nvinfo : EIATTR_FRAME_SIZE
	.align		4
.L_14:
        /*0024*/ 	.byte	0x04, 0x11
        /*0026*/ 	.short	(.L_16 - .L_15)
	.align		4
.L_15:
        /*0028*/ 	.word	index@($__internal_0_$__cuda_sm20_div_rn_f64_full)
        /*002c*/ 	.word	0x00000000


	//----- nvinfo : EIATTR_FRAME_SIZE
	.align		4
.L_16:
        /*0030*/ 	.byte	0x04, 0x11
        /*0032*/ 	.short	(.L_18 - .L_17)
	.align		4
.L_17:
        /*0034*/ 	.word	index@(_Z16generateMRG32k3aPfi)
        /*0038*/ 	.word	0x00000000


	//----- nvinfo : EIATTR_REGCOUNT
	.align		4
.L_18:
        /*003c*/ 	.byte	0x04, 0x2f
        /*003e*/ 	.short	(.L_20 - .L_19)
	.align		4
.L_19:
        /*0040*/ 	.word	index@(_Z22generatePhilox_4x32_10Pfi)
        /*0044*/ 	.word	0x00000016


	//----- nvinfo : EIATTR_FRAME_SIZE
	.align		4
.L_20:
        /*0048*/ 	.byte	0x04, 0x11
        /*004a*/ 	.short	(.L_22 - .L_21)
	.align		4
.L_21:
        /*004c*/ 	.word	index@(_Z22generatePhilox_4x32_10Pfi)
        /*0050*/ 	.word	0x00000000


	//----- nvinfo : EIATTR_REGCOUNT
	.align		4
.L_22:
        /*0054*/ 	.byte	0x04, 0x2f
        /*0056*/ 	.short	(.L_24 - .L_23)
	.align		4
.L_23:
        /*0058*/ 	.word	index@(_Z13generateSobolPfPA32_ji)
        /*005c*/ 	.word	0x0000002d


	//----- nvinfo : EIATTR_FRAME_SIZE
	.align		4
.L_24:
        /*0060*/ 	.byte	0x04, 0x11
        /*0062*/ 	.short	(.L_26 - .L_25)
	.align		4
.L_25:
        /*0064*/ 	.word	index@(_Z13generateSobolPfPA32_ji)
        /*0068*/ 	.word	0x00000000


	//----- nvinfo : EIATTR_MIN_STACK_SIZE
	.align		4
.L_26:
        /*006c*/ 	.byte	0x04, 0x12
        /*006e*/ 	.short	(.L_28 - .L_27)
	.align		4
.L_27:
        /*0070*/ 	.word	index@(_Z13generateSobolPfPA32_ji)
        /*0074*/ 	.word	0x00000000


	//----- nvinfo : EIATTR_MIN_STACK_SIZE
	.align		4
.L_28:
        /*0078*/ 	.byte	0x04, 0x12
        /*007a*/ 	.short	(.L_30 - .L_29)
	.align		4
.L_29:
        /*007c*/ 	.word	index@(_Z22generatePhilox_4x32_10Pfi)
        /*0080*/ 	.word	0x00000000


	//----- nvinfo : EIATTR_MIN_STACK_SIZE
	.align		4
.L_30:
        /*0084*/ 	.byte	0x04, 0x12
        /*0086*/ 	.short	(.L_32 - .L_31)
	.align		4
.L_31:
        /*0088*/ 	.word	index@(_Z16generateMRG32k3aPfi)
        /*008c*/ 	.word	0x00000000


	//----- nvinfo : EIATTR_MIN_STACK_SIZE
	.align		4
.L_32:
        /*0090*/ 	.byte	0x04, 0x12
        /*0092*/ 	.short	(.L_34 - .L_33)
	.align		4
.L_33:
        /*0094*/ 	.word	index@(_Z14generateXORWOWPfi)
        /*0098*/ 	.word	0x00000030
.L_34:


//--------------------- .nv.compat                --------------------------
	.section	.nv.compat,"",@"SHT_CUDA_COMPAT_INFO"
	.align	4
        /*0000*/ 	.byte	0x02, 0x09, 0x00, 0x00, 0x02, 0x02, 0x01, 0x00, 0x02, 0x05, 0x05, 0x00, 0x03, 0x07, 0x01, 0x01
        /*0010*/ 	.byte	0x02, 0x03, 0x00, 0x00, 0x02, 0x06, 0x01, 0x00, 0x04, 0x0b, 0x08, 0x00, 0x01, 0x00, 0x00, 0x00
        /*0020*/ 	.byte	0x00, 0x00, 0x00, 0x00


//--------------------- .nv.info._Z13generateSobolPfPA32_ji --------------------------
	.section	.nv.info._Z13generateSobolPfPA32_ji,"",@"SHT_CUDA_INFO"
	.sectionflags	@""
	.align	4


	//----- nvinfo : EIATTR_CUDA_API_VERSION
	.align		4
        /*0000*/ 	.byte	0x04, 0x37
        /*0002*/ 	.short	(.L_36 - .L_35)
.L_35:
        /*0004*/ 	.word	0x00000082


	//----- nvinfo : EIATTR_KPARAM_INFO
	.align		4
.L_36:
        /*0008*/ 	.byte	0x04, 0x17
        /*000a*/ 	.short	(.L_38 - .L_37)
.L_37:
        /*000c*/ 	.word	0x00000000
        /*0010*/ 	.short	0x0002
        /*0012*/ 	.short	0x0010
        /*0014*/ 	.byte	0x00, 0xf0, 0x11, 0x00


	//----- nvinfo : EIATTR_KPARAM_INFO
	.align		4
.L_38:
        /*0018*/ 	.byte	0x04, 0x17
        /*001a*/ 	.short	(.L_40 - .L_39)
.L_39:
        /*001c*/ 	.word	0x00000000
        /*0020*/ 	.short	0x0001
        /*0022*/ 	.short	0x0008
        /*0024*/ 	.byte	0x00, 0xf5, 0x21, 0x00


	//----- nvinfo : EIATTR_KPARAM_INFO
	.align		4
.L_40:
        /*0028*/ 	.byte	0x04, 0x17
        /*002a*/ 	.short	(.L_42 - .L_41)
.L_41:
        /*002c*/ 	.word	0x00000000
        /*0030*/ 	.short	0x0000
        /*0032*/ 	.short	0x0000
        /*0034*/ 	.byte	0x00, 0xf5, 0x21, 0x00


	//----- nvinfo : EIATTR_SPARSE_MMA_MASK
	.align		4
.L_42:
        /*0038*/ 	.byte	0x03, 0x50
        /*003a*/ 	.short	0x0000


	//----- nvinfo : EIATTR_MAXREG_COUNT
	.align		4
        /*003c*/ 	.byte	0x03, 0x1b
        /*003e*/ 	.short	0x00ff


	//----- nvinfo : EIATTR_MERCURY_ISA_VERSION
	.align		4
        /*0040*/ 	.byte	0x03, 0x5f
        /*0042*/ 	.short	0x0101


	//----- nvinfo : EIATTR_VRC_CTA_INIT_COUNT
	.align		4
        /*0044*/ 	.byte	0x02, 0x4a
	.zero		1
	.zero		1


	//----- nvinfo : EIATTR_EXIT_INSTR_OFFSETS
	.align		4
        /*0048*/ 	.byte	0x04, 0x1c
        /*004a*/ 	.short	(.L_44 - .L_43)


	//   ....[0]....
.L_43:
        /*004c*/ 	.word	0x00000800


	//   ....[1]....
        /*0050*/ 	.word	0x00000eb0


	//----- nvinfo : EIATTR_CRS_STACK_SIZE
	.align		4
.L_44:
        /*0054*/ 	.byte	0x04, 0x1e
        /*0056*/ 	.short	(.L_46 - .L_45)
.L_45:
        /*0058*/ 	.word	0x00000000


	//----- nvinfo : EIATTR_CBANK_PARAM_SIZE
	.align		4
.L_46:
        /*005c*/ 	.byte	0x03, 0x19
        /*005e*/ 	.short	0x0014


	//----- nvinfo : EIATTR_PARAM_CBANK
	.align		4
        /*0060*/ 	.byte	0x04, 0x0a
        /*0062*/ 	.short	(.L_48 - .L_47)
	.align		4
.L_47:
        /*0064*/ 	.word	index@(.nv.constant0._Z13generateSobolPfPA32_ji)
        /*0068*/ 	.short	0x0380
        /*006a*/ 	.short	0x0014


	//----- nvinfo : EIATTR_SW_WAR
	.align		4
.L_48:
        /*006c*/ 	.byte	0x04, 0x36
        /*006e*/ 	.short	(.L_50 - .L_49)
.L_49:
        /*0070*/ 	.word	0x00000008
.L_50:


//--------------------- .nv.info._Z22generatePhilox_4x32_10Pfi --------------------------
	.section	.nv.info._Z22generatePhilox_4x32_10Pfi,"",@"SHT_CUDA_INFO"
	.sectionflags	@""
	.align	4


	//----- nvinfo : EIATTR_CUDA_API_VERSION
	.align		4
        /*0000*/ 	.byte	0x04, 0x37
        /*0002*/ 	.short	(.L_52 - .L_51)
.L_51:
        /*0004*/ 	.word	0x00000082


	//----- nvinfo : EIATTR_KPARAM_INFO
	.align		4
.L_52:
        /*0008*/ 	.byte	0x04, 0x17
        /*000a*/ 	.short	(.L_54 - .L_53)
.L_53:
        /*000c*/ 	.word	0x00000000
        /*0010*/ 	.short	0x0001
        /*0012*/ 	.short	0x0008
        /*0014*/ 	.byte	0x00, 0xf0, 0x11, 0x00


	//----- nvinfo : EIATTR_KPARAM_INFO
	.align		4
.L_54:
        /*0018*/ 	.byte	0x04, 0x17
        /*001a*/ 	.short	(.L_56 - .L_55)
.L_55:
        /*001c*/ 	.word	0x00000000
        /*0020*/ 	.short	0x0000
        /*0022*/ 	.short	0x0000
        /*0024*/ 	.byte	0x00, 0xf5, 0x21, 0x00


	//----- nvinfo : EIATTR_SPARSE_MMA_MASK
	.align		4
.L_56:
        /*0028*/ 	.byte	0x03, 0x50
        /*002a*/ 	.short	0x0000


	//----- nvinfo : EIATTR_MAXREG_COUNT
	.align		4
        /*002c*/ 	.byte	0x03, 0x1b
        /*002e*/ 	.short	0x00ff


	//----- nvinfo : EIATTR_MERCURY_ISA_VERSION
	.align		4
        /*0030*/ 	.byte	0x03, 0x5f
        /*0032*/ 	.short	0x0101


	//----- nvinfo : EIATTR_VRC_CTA_INIT_COUNT
	.align		4
        /*0034*/ 	.byte	0x02, 0x4a
	.zero		1
	.zero		1


	//----- nvinfo : EIATTR_EXIT_INSTR_OFFSETS
	.align		4
        /*0038*/ 	.byte	0x04, 0x1c
        /*003a*/ 	.short	(.L_58 - .L_57)


	//   ....[0]....
.L_57:
        /*003c*/ 	.word	0x00000070


	//   ....[1]....
        /*0040*/ 	.word	0x000009c0


	//----- nvinfo : EIATTR_CRS_STACK_SIZE
	.align		4
.L_58:
        /*0044*/ 	.byte	0x04, 0x1e
        /*0046*/ 	.short	(.L_60 - .L_59)
.L_59:
        /*0048*/ 	.word	0x00000000


	//----- nvinfo : EIATTR_CBANK_PARAM_SIZE
	.align		4
.L_60:
        /*004c*/ 	.byte	0x03, 0x19
        /*004e*/ 	.short	0x000c


	//----- nvinfo : EIATTR_PARAM_CBANK
	.align		4
        /*0050*/ 	.byte	0x04, 0x0a
        /*0052*/ 	.short	(.L_62 - .L_61)
	.align		4
.L_61:
        /*0054*/ 	.word	index@(.nv.constant0._Z22generatePhilox_4x32_10Pfi)
        /*0058*/ 	.short	0x0380
        /*005a*/ 	.short	0x000c


	//----- nvinfo : EIATTR_SW_WAR
	.align		4
.L_62:
        /*005c*/ 	.byte	0x04, 0x36
        /*005e*/ 	.short	(.L_64 - .L_63)
.L_63:
        /*0060*/ 	.word	0x00000008
.L_64:


//--------------------- .nv.info._Z16generateMRG32k3aPfi --------------------------
	.section	.nv.info._Z16generateMRG32k3aPfi,"",@"SHT_CUDA_INFO"
	.sectionflags	@""
	.align	4


	//----- nvinfo : EIATTR_CUDA_API_VERSION
	.align		4
        /*0000*/ 	.byte	0x04, 0x37
        /*0002*/ 	.short	(.L_66 - .L_65)
.L_65:
        /*0004*/ 	.word	0x00000082


	//----- nvinfo : EIATTR_KPARAM_INFO
	.align		4
.L_66:
        /*0008*/ 	.byte	0x04, 0x17
        /*000a*/ 	.short	(.L_68 - .L_67)
.L_67:
        /*000c*/ 	.word	0x00000000
        /*0010*/ 	.short	0x0001
        /*0012*/ 	.short	0x0008
        /*0014*/ 	.byte	0x00, 0xf0, 0x11, 0x00


	//----- nvinfo : EIATTR_KPARAM_INFO
	.align		4
.L_68:
        /*0018*/ 	.byte	0x04, 0x17
        /*001a*/ 	.short	(.L_70 - .L_69)
.L_69:
        /*001c*/ 	.word	0x00000000
        /*0020*/ 	.short	0x0000
        /*0022*/ 	.short	0x0000
        /*0024*/ 	.byte	0x00, 0xf5, 0x21, 0x00


	//----- nvinfo : EIATTR_SPARSE_MMA_MASK
	.align		4
.L_70:
        /*0028*/ 	.byte	0x03, 0x50
        /*002a*/ 	.short	0x0000


	//----- nvinfo : EIATTR_MAXREG_COUNT
	.align		4
        /*002c*/ 	.byte	0x03, 0x1b
        /*002e*/ 	.short	0x00ff


	//----- nvinfo : EIATTR_MERCURY_ISA_VERSION
	.align		4
        /*0030*/ 	.byte	0x03, 0x5f
        /*0032*/ 	.short	0x0101


	//----- nvinfo : EIATTR_VRC_CTA_INIT_COUNT
	.align		4
        /*0034*/ 	.byte	0x02, 0x4a
	.zero		1
	.zero		1


	//----- nvinfo : EIATTR_EXIT_INSTR_OFFSETS
	.align		4
        /*0038*/ 	.byte	0x04, 0x1c
        /*003a*/ 	.short	(.L_72 - .L_71)


	//   ....[0]....
.L_71:
        /*003c*/ 	.word	0x00022850


	//   ....[1]....
        /*0040*/ 	.word	0x000253f0


	//----- nvinfo : EIATTR_CRS_STACK_SIZE
	.align		4
.L_72:
        /*0044*/ 	.byte	0x04, 0x1e
        /*0046*/ 	.short	(.L_74 - .L_73)
.L_73:
        /*0048*/ 	.word	0x00000000


	//----- nvinfo : EIATTR_CBANK_PARAM_SIZE
	.align		4
.L_74:
        /*004c*/ 	.byte	0x03, 0x19
        /*004e*/ 	.short	0x000c


	//----- nvinfo : EIATTR_PARAM_CBANK
	.align		4
        /*0050*/ 	.byte	0x04, 0x0a
        /*0052*/ 	.short	(.L_76 - .L_75)
	.align		4
.L_75:
        /*0054*/ 	.word	index@(.nv.constant0._Z16generateMRG32k3aPfi)
        /*0058*/ 	.short	0x0380
        /*005a*/ 	.short	0x000c


	//----- nvinfo : EIATTR_SW_WAR
	.align		4
.L_76:
        /*005c*/ 	.byte	0x04, 0x36
        /*005e*/ 	.short	(.L_78 - .L_77)
.L_77:
        /*0060*/ 	.word	0x00000008
.L_78:


//--------------------- .nv.info._Z14generateXORWOWPfi --------------------------
	.section	.nv.info._Z14generateXORWOWPfi,"",@"SHT_CUDA_INFO"
	.sectionflags	@""
	.align	4


	//----- nvinfo : EIATTR_CUDA_API_VERSION
	.align		4
        /*0000*/ 	.byte	0x04, 0x37
        /*0002*/ 	.short	(.L_80 - .L_79)
.L_79:
        /*0004*/ 	.word	0x00000082


	//----- nvinfo : EIATTR_KPARAM_INFO
	.align		4
.L_80:
        /*0008*/ 	.byte	0x04, 0x17
        /*000a*/ 	.short	(.L_82 - .L_81)
.L_81:
        /*000c*/ 	.word	0x00000000
        /*0010*/ 	.short	0x0001
        /*0012*/ 	.short	0x0008
        /*0014*/ 	.byte	0x00, 0xf0, 0x11, 0x00


	//----- nvinfo : EIATTR_KPARAM_INFO
	.align		4
.L_82:
        /*0018*/ 	.byte	0x04, 0x17
        /*001a*/ 	.short	(.L_84 - .L_83)
.L_83:
        /*001c*/ 	.word	0x00000000
        /*0020*/ 	.short	0x0000
        /*0022*/ 	.short	0x0000
        /*0024*/ 	.byte	0x00, 0xf5, 0x21, 0x00


	//----- nvinfo : EIATTR_SPARSE_MMA_MASK
	.align		4
.L_84:
        /*0028*/ 	.byte	0x03, 0x50
        /*002a*/ 	.short	0x0000


	//----- nvinfo : EIATTR_MAXREG_COUNT
	.align		4
        /*002c*/ 	.byte	0x03, 0x1b
        /*002e*/ 	.short	0x00ff


	//----- nvinfo : EIATTR_MERCURY_ISA_VERSION
	.align		4
        /*0030*/ 	.byte	0x03, 0x5f
        /*0032*/ 	.short	0x0101


	//----- nvinfo : EIATTR_VRC_CTA_INIT_COUNT
	.align		4
        /*0034*/ 	.byte	0x02, 0x4a
	.zero		1
	.zero		1


	//----- nvinfo : EIATTR_EXIT_INSTR_OFFSETS
	.align		4
        /*0038*/ 	.byte	0x04, 0x1c
        /*003a*/ 	.short	(.L_86 - .L_85)


	//   ....[0]....
.L_85:
        /*003c*/ 	.word	0x00002720


	//   ....[1]....
        /*0040*/ 	.word	0x00002930


	//----- nvinfo : EIATTR_CRS_STACK_SIZE
	.align		4
.L_86:
        /*0044*/ 	.byte	0x04, 0x1e
        /*0046*/ 	.short	(.L_88 - .L_87)
.L_87:
        /*0048*/ 	.word	0x00000000


	//----- nvinfo : EIATTR_CBANK_PARAM_SIZE
	.align		4
.L_88:
        /*004c*/ 	.byte	0x03, 0x19
        /*004e*/ 	.short	0x000c


	//----- nvinfo : EIATTR_PARAM_CBANK
	.align		4
        /*0050*/ 	.byte	0x04, 0x0a
        /*0052*/ 	.short	(.L_90 - .L_89)
	.align		4
.L_89:
        /*0054*/ 	.word	index@(.nv.constant0._Z14generateXORWOWPfi)
        /*0058*/ 	.short	0x0380
        /*005a*/ 	.short	0x000c


	//----- nvinfo : EIATTR_SW_WAR
	.align		4
.L_90:
        /*005c*/ 	.byte	0x04, 0x36
        /*005e*/ 	.short	(.L_92 - .L_91)
.L_91:
        /*0060*/ 	.word	0x00000008
.L_92:


//--------------------- .nv.callgraph             --------------------------
	.section	.nv.callgraph,"",@"SHT_CUDA_CALLGRAPH"
	.align	4
	.sectionentsize	8
	.align		4
        /*0000*/ 	.word	0x00000000
	.align		4
        /*0004*/ 	.word	0xffffffff
	.align		4
        /*0008*/ 	.word	0x00000000
	.align		4
        /*000c*/ 	.word	0xfffffffe
	.align		4
        /*0010*/ 	.word	0x00000000
	.align		4
        /*0014*/ 	.word	0xfffffffd
	.align		4
        /*0018*/ 	.word	0x00000000
	.align		4
        /*001c*/ 	.word	0xfffffffc


//--------------------- .nv.constant4             --------------------------
	.section	.nv.constant4,"a",@progbits
	.align	8
	.align		8
.nv.constant4:
        /*0000*/ 	.dword	precalc_xorwow_matrix
	.align		8
        /*0008*/ 	.dword	precalc_xorwow_offset_matrix
	.align		8
        /*0010*/ 	.dword	mrg32k3aM1
	.align		8
        /*0018*/ 	.dword	mrg32k3aM2
	.align		8
        /*0020*/ 	.dword	mrg32k3aM1SubSeq
	.align		8
        /*0028*/ 	.dword	mrg32k3aM2SubSeq
	.align		8
        /*0030*/ 	.dword	mrg32k3aM1Seq
	.align		8
        /*0038*/ 	.dword	mrg32k3aM2Seq


//--------------------- .nv.constant3             --------------------------
	.section	.nv.constant3,"a",@progbits
	.align	8
.nv.constant3:
	.type		__cr_lgamma_table,@object
	.size		__cr_lgamma_table,(.L_8 - __cr_lgamma_table)
__cr_lgamma_table:
        /*0000*/ 	.byte	0x00, 0x00, 0x00, 0x00, 0x00, 0x00, 0x00, 0x00, 0x00, 0x00, 0x00, 0x00, 0x00, 0x00, 0x00, 0x00
        /*0010*/ 	.byte	0xef, 0x39, 0xfa, 0xfe, 0x42, 0x2e, 0xe6, 0x3f, 0x02, 0x20, 0x2a, 0xfa, 0x0b, 0xab, 0xfc, 0x3f
        /*0020*/ 	.byte	0xf9, 0x2c, 0x92, 0x7c, 0xa7, 0x6c, 0x09, 0x40, 0xc9, 0x79, 0x44, 0x3c, 0x64, 0x26, 0x13, 0x40
        /*0030*/ 	.byte	0xca, 0x01, 0xcf, 0x3a, 0x27, 0x51, 0x1a, 0x40, 0x30, 0xcc, 0x2d, 0xf3, 0xe1, 0x0c, 0x21, 0x40
        /*0040*/ 	.byte	0x0d, 0xb7, 0xfc, 0x82, 0x8e, 0x35, 0x25, 0x40
.L_8:


//--------------------- .text._Z13generateSobolPfPA32_ji --------------------------
	.section	.text._Z13generateSobolPfPA32_ji,"ax",@progbits
	.align	128
        .global         _Z13generateSobolPfPA32_ji
        .type           _Z13generateSobolPfPA32_ji,@function
        .size           _Z13generateSobolPfPA32_ji,(.L_x_558 - _Z13generateSobolPfPA32_ji)
        .other          _Z13generateSobolPfPA32_ji,@"STO_CUDA_ENTRY STV_DEFAULT"
_Z13generateSobolPfPA32_ji:
.text._Z13generateSobolPfPA32_ji:
[----:B------:R-:W-:Y:S08]  /*0000*/  LDC R1, c[0x0][0x37c] ;  /* 0x0000df00ff017b82 */ /* 0x000ff00000000800 */
[----:B------:R-:W0:Y:S01]  /*0010*/  LDC.64 R2, c[0x0][0x388] ;  /* 0x0000e200ff027b82 */ /* 0x000e220000000a00 */
[----:B------:R-:W0:Y:S01]  /*0020*/  LDCU.64 UR6, c[0x0][0x358] ;  /* 0x00006b00ff0677ac */ /* 0x000e220008000a00 */
[----:B------:R-:W1:Y:S01]  /*0030*/  S2R R35, SR_TID.X ;  /* 0x0000000000237919 */ /* 0x000e620000002100 */
[----:B------:R-:W1:Y:S01]  /*0040*/  S2R R36, SR_CTAID.X ;  /* 0x0000000000247919 */ /* 0x000e620000002500 */
[----:B------:R-:W1:Y:S01]  /*0050*/  LDCU UR4, c[0x0][0x360] ;  /* 0x00006c00ff0477ac */ /* 0x000e620008000800 */
[----:B------:R-:W2:Y:S01]  /*0060*/  LDCU UR8, c[0x0][0x390] ;  /* 0x00007200ff0877ac */ /* 0x000ea20008000800 */
[----:B0-----:R-:W3:Y:S04]  /*0070*/  LDG.E R0, desc[UR6][R2.64] ;  /* 0x0000000602007981 */ /* 0x001ee8000c1e1900 */
[----:B------:R-:W4:Y:S04]  /*0080*/  LDG.E R4, desc[UR6][R2.64+0x4] ;  /* 0x0000040602047981 */ /* 0x000f28000c1e1900 */
        /* <DEDUP_REMOVED lines=24> */
[----:B------:R-:W4:Y:S01]  /*0210*/  LDG.E R29, desc[UR6][R2.64+0x68] ;  /* 0x00006806021d7981 */ /* 0x000f22000c1e1900 */
[----:B-1----:R-:W-:-:S03]  /*0220*/  IMAD R35, R36, UR4, R35 ;  /* 0x0000000424237c24 */ /* 0x002fc6000f8e0223 */
[----:B------:R-:W5:Y:S02]  /*0230*/  LDG.E R30, desc[UR6][R2.64+0x6c] ;  /* 0x00006c06021e7981 */ /* 0x000f64000c1e1900 */
[----:B------:R-:W-:Y:S02]  /*0240*/  SHF.R.U32.HI R36, RZ, 0x1, R35 ;  /* 0x00000001ff247819 */ /* 0x000fe40000011623 */
[----:B------:R-:W5:Y:S02]  /*0250*/  LDG.E R31, desc[UR6][R2.64+0x70] ;  /* 0x00007006021f7981 */ /* 0x000f64000c1e1900 */
[----:B------:R-:W-:Y:S02]  /*0260*/  LOP3.LUT R36, R36, R35, RZ, 0x3c, !PT ;  /* 0x0000002324247212 */ /* 0x000fe400078e3cff */
[----:B------:R-:W5:Y:S02]  /*0270*/  LDG.E R32, desc[UR6][R2.64+0x74] ;  /* 0x0000740602207981 */ /* 0x000f64000c1e1900 */
[C---:B------:R-:W-:Y:S01]  /*0280*/  LOP3.LUT R37, R36.reuse, 0x1, RZ, 0xc0, !PT ;  /* 0x0000000124257812 */ /* 0x040fe200078ec0ff */
[C---:B------:R-:W-:Y:S01]  /*0290*/  IMAD.SHL.U32 R38, R36.reuse, 0x40000000, RZ ;  /* 0x4000000024267824 */ /* 0x040fe200078e00ff */
[----:B------:R-:W5:Y:S03]  /*02a0*/  LDG.E R33, desc[UR6][R2.64+0x78] ;  /* 0x0000780602217981 */ /* 0x000f66000c1e1900 */
[----:B------:R-:W-:Y:S01]  /*02b0*/  IMAD.MOV R37, RZ, RZ, -R37 ;  /* 0x000000ffff257224 */ /* 0x000fe200078e0a25 */
[----:B------:R0:W5:Y:S01]  /*02c0*/  LDG.E R34, desc[UR6][R2.64+0x7c] ;  /* 0x00007c0602227981 */ /* 0x000162000c1e1900 */
[----:B------:R-:W-:Y:S01]  /*02d0*/  SHF.R.S32.HI R38, RZ, 0x1f, R38 ;  /* 0x0000001fff267819 */ /* 0x000fe20000011426 */
[----:B------:R-:W-:Y:S01]  /*02e0*/  IMAD.SHL.U32 R39, R36, 0x8, RZ ;  /* 0x0000000824277824 */ /* 0x000fe200078e00ff */
[----:B--2---:R-:W-:-:S04]  /*02f0*/  ISETP.GE.AND P0, PT, R35, UR8, PT ;  /* 0x0000000823007c0c */ /* 0x004fc8000bf06270 */
[----:B------:R-:W-:Y:S01]  /*0300*/  SHF.R.S32.HI R39, RZ, 0x1f, R39 ;  /* 0x0000001fff277819 */ /* 0x000fe20000011427 */
[----:B0-----:R-:W-:-:S05]  /*0310*/  IMAD.SHL.U32 R2, R36, 0x20000000, RZ ;  /* 0x2000000024027824 */ /* 0x001fca00078e00ff */
[----:B------:R-:W-:Y:S02]  /*0320*/  SHF.R.S32.HI R2, RZ, 0x1f, R2 ;  /* 0x0000001fff027819 */ /* 0x000fe40000011402 */
[----:B---3--:R-:W-:Y:S01]  /*0330*/  LOP3.LUT R3, R37, R0, RZ, 0xc0, !PT ;  /* 0x0000000025037212 */ /* 0x008fe200078ec0ff */
[----:B------:R-:W-:-:S03]  /*0340*/  IMAD.SHL.U32 R37, R36, 0x10000000, RZ ;  /* 0x1000000024257824 */ /* 0x000fc600078e00ff */
[----:B----4-:R-:W-:Y:S02]  /*0350*/  LOP3.LUT R38, R3, R38, R4, 0x78, !PT ;  /* 0x0000002603267212 */ /* 0x010fe400078e7804 */
[----:B------:R-:W-:Y:S02]  /*0360*/  SHF.R.S32.HI R37, RZ, 0x1f, R37 ;  /* 0x0000001fff257819 */ /* 0x000fe40000011425 */
[----:B------:R-:W-:Y:S01]  /*0370*/  LOP3.LUT R3, R38, R2, R5, 0x78, !PT ;  /* 0x0000000226037212 */ /* 0x000fe200078e7805 */
[----:B------:R-:W-:-:S03]  /*0380*/  IMAD.SHL.U32 R38, R36, 0x8000000, RZ ;  /* 0x0800000024267824 */ /* 0x000fc600078e00ff */
[----:B------:R-:W-:Y:S01]  /*0390*/  LOP3.LUT R2, R3, R37, R6, 0x78, !PT ;  /* 0x0000002503027212 */ /* 0x000fe200078e7806 */
[----:B------:R-:W-:Y:S01]  /*03a0*/  IMAD.SHL.U32 R37, R36, 0x4000000, RZ ;  /* 0x0400000024257824 */ /* 0x000fe200078e00ff */
[----:B------:R-:W-:-:S04]  /*03b0*/  SHF.R.S32.HI R38, RZ, 0x1f, R38 ;  /* 0x0000001fff267819 */ /* 0x000fc80000011426 */
        /* <DEDUP_REMOVED lines=28> */
[----:B------:R-:W-:Y:S01]  /*0580*/  IMAD.U32 R37, R36, 0x10000, RZ ;  /* 0x0001000024257824 */ /* 0x000fe200078e00ff */
        /* <DEDUP_REMOVED lines=37> */
[----:B------:R-:W-:Y:S02]  /*07e0*/  LOP3.LUT R3, R2, R38, R29, 0x78, !PT ;  /* 0x0000002602037212 */ /* 0x000fe400078e781d */
[----:B------:R-:W-:Y:S01]  /*07f0*/  SHF.R.S32.HI R37, RZ, 0x1f, R37 ;  /* 0x0000001fff257819 */ /* 0x000fe20000011425 */
[----:B------:R-:W-:Y:S06]  /*0800*/  @P0 EXIT ;  /* 0x000000000000094d */ /* 0x000fec0003800000 */
[----:B-----5:R-:W-:Y:S01]  /*0810*/  LOP3.LUT R2, R3, R37, R30, 0x78, !PT ;  /* 0x0000002503027212 */ /* 0x020fe200078e781e */
[C---:B------:R-:W-:Y:S01]  /*0820*/  IMAD.SHL.U32 R3, R36.reuse, 0x4, RZ ;  /* 0x0000000424037824 */ /* 0x040fe200078e00ff */
[----:B------:R-:W0:Y:S01]  /*0830*/  LDCU UR5, c[0x0][0x370] ;  /* 0x00006e00ff0577ac */ /* 0x000e220008000800 */
[----:B------:R-:W-:Y:S01]  /*0840*/  IMAD.SHL.U32 R36, R36, 0x2, RZ ;  /* 0x0000000224247824 */ /* 0x000fe200078e00ff */
[----:B------:R-:W-:Y:S01]  /*0850*/  LOP3.LUT R39, R2, R39, R31, 0x78, !PT ;  /* 0x0000002702277212 */ /* 0x000fe200078e781f */
[----:B------:R-:W-:Y:S01]  /*0860*/  IMAD.MOV.U32 R40, RZ, RZ, R35 ;  /* 0x000000ffff287224 */ /* 0x000fe200078e0023 */
[----:B------:R-:W-:Y:S02]  /*0870*/  SHF.R.S32.HI R3, RZ, 0x1f, R3 ;  /* 0x0000001fff037819 */ /* 0x000fe40000011403 */
[----:B------:R-:W-:Y:S02]  /*0880*/  SHF.R.S32.HI R36, RZ, 0x1f, R36 ;  /* 0x0000001fff247819 */ /* 0x000fe40000011424 */
[----:B------:R-:W-:-:S02]  /*0890*/  LOP3.LUT R2, R39, R3, R32, 0x78, !PT ;  /* 0x0000000327027212 */ /* 0x000fc400078e7820 */
[----:B------:R-:W-:Y:S02]  /*08a0*/  SHF.R.S32.HI R37, RZ, 0x1f, R35 ;  /* 0x0000001fff257819 */ /* 0x000fe40000011423 */
[----:B------:R-:W-:-:S04]  /*08b0*/  LOP3.LUT R3, R2, R36, R33, 0x78, !PT ;  /* 0x0000002402037212 */ /* 0x000fc800078e7821 */
[----:B------:R-:W-:Y:S01]  /*08c0*/  LOP3.LUT R36, R3, R37, R34, 0x78, !PT ;  /* 0x0000002503247212 */ /* 0x000fe200078e7822 */
[----:B------:R-:W-:Y:S01]  /*08d0*/  IMAD.MOV.U32 R37, RZ, RZ, R35 ;  /* 0x000000ffff257224 */ /* 0x000fe200078e0023 */
[----:B0-----:R-:W-:-:S03]  /*08e0*/  UIMAD UR4, UR4, UR5, URZ ;  /* 0x00000005040472a4 */ /* 0x001fc6000f8e02ff */
[----:B------:R-:W-:-:S09]  /*08f0*/  IMAD.MOV.U32 R42, RZ, RZ, R36 ;  /* 0x000000ffff2a7224 */ /* 0x000fd200078e0024 */
.L_x_0:
[----:B------:R-:W-:Y:S01]  /*0900*/  LOP3.LUT R2, RZ, R35, RZ, 0x33, !PT ;  /* 0x00000023ff027212 */ /* 0x000fe200078e33ff */
[----:B------:R-:W-:-:S05]  /*0910*/  IMAD.MOV.U32 R41, RZ, RZ, 0x2f800000 ;  /* 0x2f800000ff297424 */ /* 0x000fca00078e00ff */
[----:B------:R-:W0:Y:S08]  /*0920*/  BREV R2, R2 ;  /* 0x0000000200027301 */ /* 0x000e300000000000 */
[----:B0-----:R-:W0:Y:S02]  /*0930*/  FLO.U32.SH R3, R2 ;  /* 0x0000000200037300 */ /* 0x001e2400000e0400 */
[----:B0-----:R-:W-:-:S04]  /*0940*/  ISETP.NE.AND P0, PT, R3, -0x1, PT ;  /* 0xffffffff0300780c */ /* 0x001fc80003f05270 */
[----:B------:R-:W-:-:S05]  /*0950*/  SEL R3, R3, 0x1f, P0 ;  /* 0x0000001f03037807 */ /* 0x000fca0000000000 */
[----:B------:R-:W-:Y:S02]  /*0960*/  IMAD.SHL.U32 R38, R3, 0x4, RZ ;  /* 0x0000000403267824 */ /* 0x000fe400078e00ff */
[----:B------:R-:W0:Y:S03]  /*0970*/  LDC.64 R2, c[0x0][0x380] ;  /* 0x0000e000ff027b82 */ /* 0x000e260000000a00 */
[C---:B------:R-:W-:Y:S02]  /*0980*/  ISETP.EQ.AND P0, PT, R38.reuse, -0xc, PT ;  /* 0xfffffff42600780c */ /* 0x040fe40003f02270 */
[C---:B------:R-:W-:Y:S02]  /*0990*/  ISETP.EQ.AND P1, PT, R38.reuse, -0x8, PT ;  /* 0xfffffff82600780c */ /* 0x040fe40003f22270 */
[C---:B------:R-:W-:Y:S02]  /*09a0*/  ISETP.EQ.AND P2, PT, R38.reuse, -0x4, PT ;  /* 0xfffffffc2600780c */ /* 0x040fe40003f42270 */
[----:B------:R-:W-:-:S02]  /*09b0*/  ISETP.EQ.AND P3, PT, R38, RZ, PT ;  /* 0x000000ff2600720c */ /* 0x000fc40003f62270 */
[C---:B------:R-:W-:Y:S02]  /*09c0*/  ISETP.EQ.AND P5, PT, R38.reuse, 0x58, PT ;  /* 0x000000582600780c */ /* 0x040fe40003fa2270 */
[C---:B------:R-:W-:Y:S02]  /*09d0*/  ISETP.EQ.AND P4, PT, R38.reuse, 0x5c, PT ;  /* 0x0000005c2600780c */ /* 0x040fe40003f82270 */
[C---:B------:R-:W-:Y:S01]  /*09e0*/  ISETP.EQ.AND P6, PT, R38.reuse, 0x70, PT ;  /* 0x000000702600780c */ /* 0x040fe20003fc2270 */
[----:B------:R-:W-:Y:S01]  /*09f0*/  @P0 IMAD.MOV.U32 R39, RZ, RZ, R40 ;  /* 0x000000ffff270224 */ /* 0x000fe200078e0028 */
[C---:B------:R-:W-:Y:S01]  /*0a00*/  ISETP.EQ.AND P0, PT, R38.reuse, 0x4, PT ;  /* 0x000000042600780c */ /* 0x040fe20003f02270 */
[----:B------:R-:W-:Y:S01]  /*0a10*/  @P1 IMAD.MOV.U32 R39, RZ, RZ, R42 ;  /* 0x000000ffff271224 */ /* 0x000fe200078e002a */
[C---:B------:R-:W-:Y:S01]  /*0a20*/  ISETP.EQ.AND P1, PT, R38.reuse, 0x8, PT ;  /* 0x000000082600780c */ /* 0x040fe20003f22270 */
[----:B------:R-:W-:Y:S01]  /*0a30*/  @P2 IMAD.MOV.U32 R39, RZ, RZ, RZ ;  /* 0x000000ffff272224 */ /* 0x000fe200078e00ff */
[C---:B------:R-:W-:Y:S01]  /*0a40*/  ISETP.EQ.AND P2, PT, R38.reuse, 0xc, PT ;  /* 0x0000000c2600780c */ /* 0x040fe20003f42270 */
[----:B------:R-:W-:Y:S01]  /*0a50*/  @P3 IMAD.MOV.U32 R39, RZ, RZ, R0 ;  /* 0x000000ffff273224 */ /* 0x000fe200078e0000 */
[----:B------:R-:W-:Y:S01]  /*0a60*/  ISETP.EQ.AND P3, PT, R38, 0x10, PT ;  /* 0x000000102600780c */ /* 0x000fe20003f62270 */
[----:B0-----:R-:W-:-:S04]  /*0a70*/  IMAD.WIDE R2, R37, 0x4, R2 ;  /* 0x0000000425027825 */ /* 0x001fc800078e0202 */
[----:B------:R-:W-:Y:S02]  /*0a80*/  VIADD R37, R37, UR4 ;  /* 0x0000000425257c36 */ /* 0x000fe40008000000 */
[----:B------:R-:W-:Y:S01]  /*0a90*/  @P0 IMAD.MOV.U32 R39, RZ, RZ, R4 ;  /* 0x000000ffff270224 */ /* 0x000fe200078e0004 */
[C---:B------:R-:W-:Y:S01]  /*0aa0*/  ISETP.EQ.AND P0, PT, R38.reuse, 0x14, PT ;  /* 0x000000142600780c */ /* 0x040fe20003f02270 */
[----:B------:R-:W-:Y:S01]  /*0ab0*/  @P1 IMAD.MOV.U32 R39, RZ, RZ, R5 ;  /* 0x000000ffff271224 */ /* 0x000fe200078e0005 */
[C---:B------:R-:W-:Y:S01]  /*0ac0*/  ISETP.EQ.AND P1, PT, R38.reuse, 0x18, PT ;  /* 0x000000182600780c */ /* 0x040fe20003f22270 */
[----:B------:R-:W-:Y:S01]  /*0ad0*/  @P2 IMAD.MOV.U32 R39, RZ, RZ, R6 ;  /* 0x000000ffff272224 */ /* 0x000fe200078e0006 */
[C---:B------:R-:W-:Y:S01]  /*0ae0*/  ISETP.EQ.AND P2, PT, R38.reuse, 0x1c, PT ;  /* 0x0000001c2600780c */ /* 0x040fe20003f42270 */
[----:B------:R-:W-:Y:S01]  /*0af0*/  @P3 IMAD.MOV.U32 R39, RZ, RZ, R7 ;  /* 0x000000ffff273224 */ /* 0x000fe200078e0007 */
[----:B------:R-:W-:Y:S01]  /*0b00*/  ISETP.EQ.AND P3, PT, R38, 0x20, PT ;  /* 0x000000202600780c */ /* 0x000fe20003f62270 */
[----:B------:R-:W-:-:S04]  /*0b10*/  VIADD R40, R35, 0x1 ;  /* 0x0000000123287836 */ /* 0x000fc80000000000 */
[----:B------:R-:W-:Y:S02]  /*0b20*/  IMAD.MOV.U32 R35, RZ, RZ, R40 ;  /* 0x000000ffff237224 */ /* 0x000fe400078e0028 */
[----:B------:R-:W-:Y:S01]  /*0b30*/  @P0 IMAD.MOV.U32 R39, RZ, RZ, R8 ;  /* 0x000000ffff270224 */ /* 0x000fe200078e0008 */
[C---:B------:R-:W-:Y:S01]  /*0b40*/  ISETP.EQ.AND P0, PT, R38.reuse, 0x24, PT ;  /* 0x000000242600780c */ /* 0x040fe20003f02270 */
[----:B------:R-:W-:Y:S01]  /*0b50*/  @P1 IMAD.MOV.U32 R39, RZ, RZ, R9 ;  /* 0x000000ffff271224 */ /* 0x000fe200078e0009 */
[C---:B------:R-:W-:Y:S01]  /*0b60*/  ISETP.EQ.AND P1, PT, R38.reuse, 0x28, PT ;  /* 0x000000282600780c */ /* 0x040fe20003f22270 */
[----:B------:R-:W-:Y:S01]  /*0b70*/  @P2 IMAD.MOV.U32 R39, RZ, RZ, R10 ;  /* 0x000000ffff272224 */ /* 0x000fe200078e000a */
[C---:B------:R-:W-:Y:S01]  /*0b80*/  ISETP.EQ.AND P2, PT, R38.reuse, 0x2c, PT ;  /* 0x0000002c2600780c */ /* 0x040fe20003f42270 */
[----:B------:R-:W-:Y:S01]  /*0b90*/  @P3 IMAD.MOV.U32 R39, RZ, RZ, R11 ;  /* 0x000000ffff273224 */ /* 0x000fe200078e000b */
[----:B------:R-:W-:-:S07]  /*0ba0*/  ISETP.EQ.AND P3, PT, R38, 0x30, PT ;  /* 0x000000302600780c */ /* 0x000fce0003f62270 */
        /* <DEDUP_REMOVED lines=31> */
[----:B------:R-:W-:Y:S02]  /*0da0*/  ISETP.EQ.AND P1, PT, R38, 0x7c, PT ;  /* 0x0000007c2600780c */ /* 0x000fe40003f22270 */
[----:B------:R-:W-:-:S05]  /*0db0*/  I2FP.F32.U32 R38, R36 ;  /* 0x0000002400267245 */ /* 0x000fca0000201000 */
[----:B------:R-:W-:Y:S01]  /*0dc0*/  FFMA R38, R38, R41, 1.1641532182693481445e-10 ;  /* 0x2f00000026267423 */ /* 0x000fe20000000029 */
[----:B------:R-:W-:Y:S02]  /*0dd0*/  IMAD.MOV.U32 R41, RZ, RZ, 0x40000000 ;  /* 0x40000000ff297424 */ /* 0x000fe400078e00ff */
[----:B------:R-:W-:Y:S01]  /*0de0*/  @P0 IMAD.MOV.U32 R39, RZ, RZ, R28 ;  /* 0x000000ffff270224 */ /* 0x000fe200078e001c */
[----:B------:R-:W-:Y:S01]  /*0df0*/  ISETP.GE.AND P0, PT, R37, UR8, PT ;  /* 0x0000000825007c0c */ /* 0x000fe2000bf06270 */
[----:B------:R-:W-:Y:S01]  /*0e00*/  FFMA R41, R38, R41, -1 ;  /* 0xbf80000026297423 */ /* 0x000fe20000000029 */
[----:B------:R-:W-:Y:S02]  /*0e10*/  @P2 IMAD.MOV.U32 R39, RZ, RZ, R29 ;  /* 0x000000ffff272224 */ /* 0x000fe400078e001d */
[----:B------:R-:W-:Y:S02]  /*0e20*/  @P3 IMAD.MOV.U32 R39, RZ, RZ, R30 ;  /* 0x000000ffff273224 */ /* 0x000fe400078e001e */
[----:B------:R0:W-:Y:S01]  /*0e30*/  STG.E desc[UR6][R2.64], R41 ;  /* 0x0000002902007986 */ /* 0x0001e2000c101906 */
[----:B------:R-:W-:-:S02]  /*0e40*/  @P6 IMAD.MOV.U32 R39, RZ, RZ, R31 ;  /* 0x000000ffff276224 */ /* 0x000fc400078e001f */
[----:B------:R-:W-:Y:S02]  /*0e50*/  @P5 IMAD.MOV.U32 R39, RZ, RZ, R32 ;  /* 0x000000ffff275224 */ /* 0x000fe400078e0020 */
[----:B------:R-:W-:Y:S02]  /*0e60*/  @P4 IMAD.MOV.U32 R39, RZ, RZ, R33 ;  /* 0x000000ffff274224 */ /* 0x000fe400078e0021 */
[----:B------:R-:W-:-:S05]  /*0e70*/  @P1 IMAD.MOV.U32 R39, RZ, RZ, R34 ;  /* 0x000000ffff271224 */ /* 0x000fca00078e0022 */
[----:B------:R-:W-:-:S05]  /*0e80*/  LOP3.LUT R42, R36, R39, RZ, 0x3c, !PT ;  /* 0x00000027242a7212 */ /* 0x000fca00078e3cff */
[----:B------:R-:W-:Y:S01]  /*0e90*/  IMAD.MOV.U32 R36, RZ, RZ, R42 ;  /* 0x000000ffff247224 */ /* 0x000fe200078e002a */
[----:B0-----:R-:W-:Y:S06]  /*0ea0*/  @!P0 BRA `(.L_x_0) ;  /* 0xfffffff800948947 */ /* 0x001fec000383ffff */
[----:B------:R-:W-:Y:S05]  /*0eb0*/  EXIT ;  /* 0x000000000000794d */ /* 0x000fea0003800000 */
.L_x_1:
[----:B------:R-:W-:-:S00]  /*0ec0*/  BRA `(.L_x_1) ;  /* 0xfffffffc00fc7947 */ /* 0x000fc0000383ffff */
[----:B------:R-:W-:-:S00]  /*0ed0*/  NOP ;  /* 0x0000000000007918 */ /* 0x000fc00000000000 */
        /* <DEDUP_REMOVED lines=10> */
.L_x_558:


//--------------------- .text._Z22generatePhilox_4x32_10Pfi --------------------------
	.section	.text._Z22generatePhilox_4x32_10Pfi,"ax",@progbits
	.align	128
        .global         _Z22generatePhilox_4x32_10Pfi
        .type           _Z22generatePhilox_4x32_10Pfi,@function
        .size           _Z22generatePhilox_4x32_10Pfi,(.L_x_559 - _Z22generatePhilox_4x32_10Pfi)
        .other          _Z22generatePhilox_4x32_10Pfi,@"STO_CUDA_ENTRY STV_DEFAULT"
_Z22generatePhilox_4x32_10Pfi:
.text._Z22generatePhilox_4x32_10Pfi:
[----:B------:R-:W-:Y:S01]  /*0000*/  LDC R1, c[0x0][0x37c] ;  /* 0x0000df00ff017b82 */ /* 0x000fe20000000800 */
[----:B------:R-:W0:Y:S07]  /*0010*/  S2R R5, SR_TID.X ;  /* 0x0000000000057919 */ /* 0x000e2e0000002100 */
[----:B------:R-:W0:Y:S01]  /*0020*/  S2UR UR4, SR_CTAID.X ;  /* 0x00000000000479c3 */ /* 0x000e220000002500 */
[----:B------:R-:W1:Y:S07]  /*0030*/  LDCU UR5, c[0x0][0x388] ;  /* 0x00007100ff0577ac */ /* 0x000e6e0008000800 */
[----:B------:R-:W0:Y:S02]  /*0040*/  LDC R8, c[0x0][0x360] ;  /* 0x0000d800ff087b82 */ /* 0x000e240000000800 */
[----:B0-----:R-:W-:-:S05]  /*0050*/  IMAD R5, R8, UR4, R5 ;  /* 0x0000000408057c24 */ /* 0x001fca000f8e0205 */
[----:B-1----:R-:W-:-:S13]  /*0060*/  ISETP.GE.AND P0, PT, R5, UR5, PT ;  /* 0x0000000505007c0c */ /* 0x002fda000bf06270 */
[----:B------:R-:W-:Y:S05]  /*0070*/  @P0 EXIT ;  /* 0x000000000000094d */ /* 0x000fea0003800000 */
[C---:B------:R-:W-:Y:S01]  /*0080*/  IMAD.HI.U32 R2, R5.reuse, -0x326172a9, RZ ;  /* 0xcd9e8d5705027827 */ /* 0x040fe200078e00ff */
[----:B------:R-:W-:Y:S01]  /*0090*/  SHF.R.S32.HI R0, RZ, 0x1f, R5 ;  /* 0x0000001fff007819 */ /* 0x000fe20000011405 */
[----:B------:R-:W0:Y:S02]  /*00a0*/  LDCU UR4, c[0x0][0x370] ;  /* 0x00006e00ff0477ac */ /* 0x000e240008000800 */
[----:B------:R-:W-:Y:S02]  /*00b0*/  HFMA2 R12, -RZ, RZ, 0, 0 ;  /* 0x00000000ff0c7431 */ /* 0x000fe400000001ff */
[----:B------:R-:W-:Y:S01]  /*00c0*/  IMAD R4, R5, -0x326172a9, RZ ;  /* 0xcd9e8d5705047824 */ /* 0x000fe200078e02ff */
[----:B------:R-:W-:Y:S01]  /*00d0*/  LOP3.LUT R2, R2, 0xc34, RZ, 0x3c, !PT ;  /* 0x00000c3402027812 */ /* 0x000fe200078e3cff */
[----:B------:R-:W-:Y:S01]  /*00e0*/  IMAD.HI.U32 R3, R0, -0x326172a9, RZ ;  /* 0xcd9e8d5700037827 */ /* 0x000fe200078e00ff */
[----:B------:R-:W1:Y:S03]  /*00f0*/  LDCU.64 UR6, c[0x0][0x358] ;  /* 0x00006b00ff0677ac */ /* 0x000e660008000a00 */
[----:B------:R-:W-:Y:S01]  /*0100*/  IMAD.HI.U32 R6, R2, -0x2daee0ad, RZ ;  /* 0xd2511f5302067827 */ /* 0x000fe200078e00ff */
[----:B------:R-:W-:Y:S01]  /*0110*/  LOP3.LUT R3, R4, 0x9e3785ed, R3, 0x96, !PT ;  /* 0x9e3785ed04037812 */ /* 0x000fe200078e9603 */
[----:B------:R-:W2:Y:S02]  /*0120*/  LDCU UR5, c[0x0][0x388] ;  /* 0x00007100ff0577ac */ /* 0x000ea40008000800 */
[----:B------:R-:W-:Y:S01]  /*0130*/  IMAD R9, R2, -0x2daee0ad, RZ ;  /* 0xd2511f5302097824 */ /* 0x000fe200078e02ff */
[----:B------:R-:W-:Y:S01]  /*0140*/  LOP3.LUT R6, R6, 0xbb67ae85, RZ, 0x3c, !PT ;  /* 0xbb67ae8506067812 */ /* 0x000fe200078e3cff */
[----:B------:R-:W-:-:S02]  /*0150*/  IMAD R7, R0, -0x326172a9, RZ ;  /* 0xcd9e8d5700077824 */ /* 0x000fc400078e02ff */
[----:B------:R-:W-:-:S04]  /*0160*/  IMAD.HI.U32 R4, R3, -0x2daee0ad, RZ ;  /* 0xd2511f5303047827 */ /* 0x000fc800078e00ff */
[----:B------:R-:W-:Y:S01]  /*0170*/  IMAD.HI.U32 R2, R6, -0x326172a9, RZ ;  /* 0xcd9e8d5706027827 */ /* 0x000fe200078e00ff */
[----:B------:R-:W-:-:S03]  /*0180*/  LOP3.LUT R4, R9, 0x76cf5d0a, R4, 0x96, !PT ;  /* 0x76cf5d0a09047812 */ /* 0x000fc600078e9604 */
[----:B------:R-:W-:Y:S01]  /*0190*/  IMAD R10, R3, -0x2daee0ad, RZ ;  /* 0xd2511f53030a7824 */ /* 0x000fe200078e02ff */
[----:B------:R-:W-:Y:S01]  /*01a0*/  LOP3.LUT R2, R7, 0x3c6effa6, R2, 0x96, !PT ;  /* 0x3c6effa607027812 */ /* 0x000fe200078e9602 */
[----:B------:R-:W-:Y:S02]  /*01b0*/  IMAD R6, R6, -0x326172a9, RZ ;  /* 0xcd9e8d5706067824 */ /* 0x000fe400078e02ff */
        /* <DEDUP_REMOVED lines=35> */
[----:B------:R-:W-:Y:S01]  /*03f0*/  IMAD R7, R7, -0x326172a9, RZ ;  /* 0xcd9e8d5707077824 */ /* 0x000fe200078e02ff */
[----:B------:R-:W3:Y:S01]  /*0400*/  LDC.64 R2, c[0x0][0x380] ;  /* 0x0000e000ff027b82 */ /* 0x000ee20000000a00 */
[----:B------:R-:W-:-:S04]  /*0410*/  IMAD.HI.U32 R14, R11, -0x326172a9, RZ ;  /* 0xcd9e8d570b0e7827 */ /* 0x000fc800078e00ff */
[----:B------:R-:W-:Y:S01]  /*0420*/  IMAD.HI.U32 R4, R10, -0x2daee0ad, RZ ;  /* 0xd2511f530a047827 */ /* 0x000fe200078e00ff */
[----:B------:R-:W-:-:S03]  /*0430*/  LOP3.LUT R14, R7, 0x8ff353b5, R14, 0x96, !PT ;  /* 0x8ff353b5070e7812 */ /* 0x000fc600078e960e */
[----:B0-----:R-:W-:Y:S01]  /*0440*/  IMAD R8, R8, UR4, RZ ;  /* 0x0000000408087c24 */ /* 0x001fe2000f8e02ff */
[----:B------:R-:W-:Y:S01]  /*0450*/  LOP3.LUT R13, R9, 0x96a522ad, R4, 0x96, !PT ;  /* 0x96a522ad090d7812 */ /* 0x000fe200078e9604 */
[----:B------:R-:W-:Y:S01]  /*0460*/  HFMA2 R9, -RZ, RZ, 0, 0 ;  /* 0x00000000ff097431 */ /* 0x000fe200000001ff */
[----:B------:R-:W-:Y:S01]  /*0470*/  MOV R4, RZ ;  /* 0x000000ff00047202 */ /* 0x000fe20000000f00 */
[----:B------:R-:W-:Y:S02]  /*0480*/  IMAD.MOV.U32 R7, RZ, RZ, R5 ;  /* 0x000000ffff077224 */ /* 0x000fe400078e0005 */
[----:B------:R-:W-:Y:S02]  /*0490*/  IMAD R16, R11, -0x326172a9, RZ ;  /* 0xcd9e8d570b107824 */ /* 0x000fe400078e02ff */
[----:B-12---:R-:W-:-:S07]  /*04a0*/  IMAD R6, R10, -0x2daee0ad, RZ ;  /* 0xd2511f530a067824 */ /* 0x006fce00078e02ff */
.L_x_7:
[----:B------:R-:W-:Y:S01]  /*04b0*/  ISETP.NE.AND P0, PT, R12, 0x1, PT ;  /* 0x000000010c00780c */ /* 0x000fe20003f05270 */
[----:B------:R-:W-:Y:S01]  /*04c0*/  BSSY.RECONVERGENT B0, `(.L_x_2) ;  /* 0x0000045000007945 */ /* 0x000fe20003800200 */
[----:B0-----:R-:W-:Y:S02]  /*04d0*/  MOV R11, R12 ;  /* 0x0000000c000b7202 */ /* 0x001fe40000000f00 */
[----:B------:R-:W-:Y:S02]  /*04e0*/  MOV R10, R16 ;  /* 0x00000010000a7202 */ /* 0x000fe40000000f00 */
[----:B------:R-:W-:-:S07]  /*04f0*/  MOV R12, 0x2 ;  /* 0x00000002000c7802 */ /* 0x000fce0000000f00 */
[----:B------:R-:W-:Y:S05]  /*0500*/  @!P0 BRA `(.L_x_3) ;  /* 0x0000000400008947 */ /* 0x000fea0003800000 */
[----:B------:R-:W-:-:S13]  /*0510*/  ISETP.NE.AND P0, PT, R11, 0x3, PT ;  /* 0x000000030b00780c */ /* 0x000fda0003f05270 */
[----:B------:R-:W-:Y:S05]  /*0520*/  @!P0 BRA `(.L_x_4) ;  /* 0x0000000000188947 */ /* 0x000fea0003800000 */
[----:B------:R-:W-:-:S13]  /*0530*/  ISETP.NE.AND P0, PT, R11, 0x2, PT ;  /* 0x000000020b00780c */ /* 0x000fda0003f05270 */
[----:B------:R-:W-:Y:S01]  /*0540*/  @!P0 IMAD.MOV.U32 R12, RZ, RZ, 0x3 ;  /* 0x00000003ff0c8424 */ /* 0x000fe200078e00ff */
[----:B------:R-:W-:Y:S02]  /*0550*/  @!P0 MOV R10, R13 ;  /* 0x0000000d000a8202 */ /* 0x000fe40000000f00 */
[----:B------:R-:W-:Y:S02]  /*0560*/  @P0 IADD3 R12, PT, PT, R11, 0x1, RZ ;  /* 0x000000010b0c0810 */ /* 0x000fe40007ffe0ff */
[----:B------:R-:W-:Y:S01]  /*0570*/  @P0 MOV R10, R14 ;  /* 0x0000000e000a0202 */ /* 0x000fe20000000f00 */
[----:B------:R-:W-:Y:S06]  /*0580*/  BRA `(.L_x_3) ;  /* 0x0000000000e07947 */ /* 0x000fec0003800000 */
.L_x_4:
[----:B------:R-:W-:Y:S01]  /*0590*/  VIADD R9, R9, 0x1 ;  /* 0x0000000109097836 */ /* 0x000fe20000000000 */
[----:B------:R-:W-:Y:S03]  /*05a0*/  BSSY.RECONVERGENT B1, `(.L_x_5) ;  /* 0x000000c000017945 */ /* 0x000fe60003800200 */
[C---:B------:R-:W-:Y:S01]  /*05b0*/  IMAD.WIDE.U32 R14, R9.reuse, -0x2daee0ad, RZ ;  /* 0xd2511f53090e7825 */ /* 0x040fe200078e00ff */
[----:B------:R-:W-:-:S13]  /*05c0*/  ISETP.NE.AND P0, PT, R9, RZ, PT ;  /* 0x000000ff0900720c */ /* 0x000fda0003f05270 */
[----:B------:R-:W-:Y:S05]  /*05d0*/  @P0 BRA `(.L_x_6) ;  /* 0x0000000000200947 */ /* 0x000fea0003800000 */
[----:B------:R-:W-:-:S04]  /*05e0*/  IADD3 R4, PT, PT, R4, 0x1, RZ ;  /* 0x0000000104047810 */ /* 0x000fc80007ffe0ff */
[----:B------:R-:W-:-:S13]  /*05f0*/  ISETP.NE.AND P0, PT, R4, RZ, PT ;  /* 0x000000ff0400720c */ /* 0x000fda0003f05270 */
[----:B------:R-:W-:Y:S02]  /*0600*/  @!P0 IADD3 R7, PT, PT, R7, 0x1, RZ ;  /* 0x0000000107078810 */ /* 0x000fe40007ffe0ff */
[----:B------:R-:W-:Y:S02]  /*0610*/  @!P0 IADD3 R10, PT, PT, R0, 0x1, RZ ;  /* 0x00000001000a8810 */ /* 0x000fe40007ffe0ff */
[----:B------:R-:W-:Y:S02]  /*0620*/  ISETP.NE.AND P1, PT, R7, RZ, !P0 ;  /* 0x000000ff0700720c */ /* 0x000fe40004725270 */
[----:B------:R-:W-:-:S11]  /*0630*/  @!P0 MOV R4, RZ ;  /* 0x000000ff00048202 */ /* 0x000fd60000000f00 */
[----:B------:R-:W-:-:S05]  /*0640*/  @P1 IMAD.MOV R10, RZ, RZ, R0 ;  /* 0x000000ffff0a1224 */ /* 0x000fca00078e0200 */
[----:B------:R-:W-:-:S07]  /*0650*/  @!P0 MOV R0, R10 ;  /* 0x0000000a00008202 */ /* 0x000fce0000000f00 */
.L_x_6:
[----:B------:R-:W-:Y:S05]  /*0660*/  BSYNC.RECONVERGENT B1 ;  /* 0x0000000000017941 */ /* 0x000fea0003800200 */
.L_x_5:
[----:B------:R-:W-:Y:S01]  /*0670*/  IMAD.WIDE.U32 R16, R7, -0x326172a9, RZ ;  /* 0xcd9e8d5707107825 */ /* 0x000fe200078e00ff */
[----:B------:R-:W-:-:S04]  /*0680*/  LOP3.LUT R10, R0, R15, RZ, 0x3c, !PT ;  /* 0x0000000f000a7212 */ /* 0x000fc800078e3cff */
[----:B------:R-:W-:Y:S01]  /*0690*/  LOP3.LUT R12, R4, 0xc34, R17, 0x96, !PT ;  /* 0x00000c34040c7812 */ /* 0x000fe200078e9611 */
[----:B------:R-:W-:-:S04]  /*06a0*/  IMAD.WIDE.U32 R10, R10, -0x326172a9, RZ ;  /* 0xcd9e8d570a0a7825 */ /* 0x000fc800078e00ff */
[----:B------:R-:W-:Y:S01]  /*06b0*/  IMAD.WIDE.U32 R12, R12, -0x2daee0ad, RZ ;  /* 0xd2511f530c0c7825 */ /* 0x000fe200078e00ff */
[----:B------:R-:W-:-:S04]  /*06c0*/  LOP3.LUT R15, R16, 0x9e3785ed, R11, 0x96, !PT ;  /* 0x9e3785ed100f7812 */ /* 0x000fc800078e960b */
        /* <DEDUP_REMOVED lines=32> */
[----:B------:R-:W-:Y:S02]  /*08d0*/  LOP3.LUT R13, R10, 0x96a522ad, R13, 0x96, !PT ;  /* 0x96a522ad0a0d7812 */ /* 0x000fe400078e960d */
[----:B------:R-:W-:Y:S01]  /*08e0*/  MOV R10, R6 ;  /* 0x00000006000a7202 */ /* 0x000fe20000000f00 */
[----:B------:R-:W-:Y:S02]  /*08f0*/  IMAD.MOV.U32 R6, RZ, RZ, R12 ;  /* 0x000000ffff067224 */ /* 0x000fe400078e000c */
[----:B------:R-:W-:-:S07]  /*0900*/  HFMA2 R12, -RZ, RZ, 0, 0 ;  /* 0x00000000ff0c7431 */ /* 0x000fce00000001ff */
.L_x_3:
[----:B------:R-:W-:Y:S05]  /*0910*/  BSYNC.RECONVERGENT B0 ;  /* 0x0000000000007941 */ /* 0x000fea0003800200 */
.L_x_2:
[----:B------:R-:W-:Y:S01]  /*0920*/  HFMA2 R18, -RZ, RZ, 2, 0 ;  /* 0x40000000ff127431 */ /* 0x000fe200000001ff */
[----:B------:R-:W-:Y:S02]  /*0930*/  I2FP.F32.U32 R10, R10 ;  /* 0x0000000a000a7245 */ /* 0x000fe40000201000 */
[----:B------:R-:W-:-:S05]  /*0940*/  MOV R15, 0x2f800000 ;  /* 0x2f800000000f7802 */ /* 0x000fca0000000f00 */
[----:B------:R-:W-:Y:S01]  /*0950*/  FFMA R15, R10, R15, 1.1641532182693481445e-10 ;  /* 0x2f0000000a0f7423 */ /* 0x000fe2000000000f */
[----:B---3--:R-:W-:Y:S01]  /*0960*/  IMAD.WIDE R10, R5, 0x4, R2 ;  /* 0x00000004050a7825 */ /* 0x008fe200078e0202 */
[----:B------:R-:W-:-:S03]  /*0970*/  IADD3 R5, PT, PT, R8, R5, RZ ;  /* 0x0000000508057210 */ /* 0x000fc60007ffe0ff */
[----:B------:R-:W-:Y:S01]  /*0980*/  FFMA R15, R15, R18, -1 ;  /* 0xbf8000000f0f7423 */ /* 0x000fe20000000012 */
[----:B------:R-:W-:-:S04]  /*0990*/  ISETP.GE.AND P0, PT, R5, UR5, PT ;  /* 0x0000000505007c0c */ /* 0x000fc8000bf06270 */
[----:B------:R0:W-:Y:S09]  /*09a0*/  STG.E desc[UR6][R10.64], R15 ;  /* 0x0000000f0a007986 */ /* 0x0001f2000c101906 */
[----:B------:R-:W-:Y:S05]  /*09b0*/  @!P0 BRA `(.L_x_7) ;  /* 0xfffffff800bc8947 */ /* 0x000fea000383ffff */
[----:B------:R-:W-:Y:S05]  /*09c0*/  EXIT ;  /* 0x000000000000794d */ /* 0x000fea0003800000 */
.L_x_8:
        /* <DEDUP_REMOVED lines=11> */
.L_x_559:


//--------------------- .text._Z16generateMRG32k3aPfi --------------------------
	.section	.text._Z16generateMRG32k3aPfi,"ax",@progbits
	.align	128
        .global         _Z16generateMRG32k3aPfi
        .type           _Z16generateMRG32k3aPfi,@function
        .size           _Z16generateMRG32k3aPfi,(.L_x_557 - _Z16generateMRG32k3aPfi)
        .other          _Z16generateMRG32k3aPfi,@"STO_CUDA_ENTRY STV_DEFAULT"
_Z16generateMRG32k3aPfi:
.text._Z16generateMRG32k3aPfi:
[----:B------:R-:W-:Y:S01]  /*0000*/  LDC R1, c[0x0][0x37c] ;  /* 0x0000df00ff017b82 */ /* 0x000fe20000000800 */
[----:B------:R-:W0:Y:S07]  /*0010*/  S2R R0, SR_TID.X ;  /* 0x0000000000007919 */ /* 0x000e2e0000002100 */
[----:B------:R-:W0:Y:S01]  /*0020*/  S2UR UR6, SR_CTAID.X ;  /* 0x00000000000679c3 */ /* 0x000e220000002500 */
[----:B------:R-:W1:Y:S01]  /*0030*/  LDCU.64 UR4, c[0x0][0x358] ;  /* 0x00006b00ff0477ac */ /* 0x000e620008000a00 */
[----:B------:R-:W-:Y:S01]  /*0040*/  BSSY.RECONVERGENT B3, `(.L_x_9) ;  /* 0x0000cde000037945 */ /* 0x000fe20003800200 */
[----:B------:R-:W-:Y:S01]  /*0050*/  HFMA2 R32, -RZ, RZ, 0, 0 ;  /* 0x00000000ff207431 */ /* 0x000fe200000001ff */
[----:B------:R-:W-:Y:S01]  /*0060*/  CS2R R22, SRZ ;  /* 0x0000000000167805 */ /* 0x000fe2000001ff00 */
[----:B------:R-:W-:Y:S01]  /*0070*/  IMAD.MOV.U32 R24, RZ, RZ, 0x0 ;  /* 0x00000000ff187424 */ /* 0x000fe200078e00ff */
[----:B------:R-:W-:Y:S01]  /*0080*/  CS2R R20, SRZ ;  /* 0x0000000000147805 */ /* 0x000fe2000001ff00 */
[----:B------:R-:W-:Y:S01]  /*0090*/  IMAD.MOV.U32 R25, RZ, RZ, 0x3ff00000 ;  /* 0x3ff00000ff197424 */ /* 0x000fe200078e00ff */
[----:B------:R-:W0:Y:S01]  /*00a0*/  LDC R3, c[0x0][0x360] ;  /* 0x0000d800ff037b82 */ /* 0x000e220000000800 */
[----:B------:R-:W-:Y:S01]  /*00b0*/  CS2R R18, SRZ ;  /* 0x0000000000127805 */ /* 0x000fe2000001ff00 */
[----:B------:R-:W-:Y:S01]  /*00c0*/  IMAD.MOV.U32 R10, RZ, RZ, 0x0 ;  /* 0x00000000ff0a7424 */ /* 0x000fe200078e00ff */
[----:B------:R-:W-:Y:S01]  /*00d0*/  CS2R R26, SRZ ;  /* 0x00000000001a7805 */ /* 0x000fe2000001ff00 */
[----:B------:R-:W-:Y:S01]  /*00e0*/  IMAD.MOV.U32 R11, RZ, RZ, 0x3ff00000 ;  /* 0x3ff00000ff0b7424 */ /* 0x000fe200078e00ff */
[----:B------:R-:W-:-:S02]  /*00f0*/  CS2R R28, SRZ ;  /* 0x00000000001c7805 */ /* 0x000fc4000001ff00 */
[----:B------:R-:W-:Y:S01]  /*0100*/  CS2R R30, SRZ ;  /* 0x00000000001e7805 */ /* 0x000fe2000001ff00 */
[----:B------:R-:W-:Y:S02]  /*0110*/  IMAD.MOV.U32 R33, RZ, RZ, 0x3ff00000 ;  /* 0x3ff00000ff217424 */ /* 0x000fe400078e00ff */
[----:B0-----:R-:W-:-:S05]  /*0120*/  IMAD R3, R3, UR6, R0 ;  /* 0x0000000603037c24 */ /* 0x001fca000f8e0200 */
[----:B------:R-:W-:-:S13]  /*0130*/  ISETP.NE.AND P0, PT, R3, RZ, PT ;  /* 0x000000ff0300720c */ /* 0x000fda0003f05270 */
[----:B-1----:R-:W-:Y:S05]  /*0140*/  @!P0 BRA `(.L_x_10) ;  /* 0x000000cc00348947 */ /* 0x002fea0003800000 */
[----:B------:R-:W-:Y:S01]  /*0150*/  BSSY.RECONVERGENT B2, `(.L_x_11) ;  /* 0x0000cc3000027945 */ /* 0x000fe20003800200 */
[----:B------:R-:W-:Y:S01]  /*0160*/  SHF.R.S32.HI R0, RZ, 0x1f, R3 ;  /* 0x0000001fff007819 */ /* 0x000fe20000011403 */
[----:B------:R-:W-:Y:S01]  /*0170*/  IMAD.MOV.U32 R2, RZ, RZ, RZ ;  /* 0x000000ffff027224 */ /* 0x000fe200078e00ff */
[----:B------:R-:W-:Y:S01]  /*0180*/  MOV R6, RZ ;  /* 0x000000ff00067202 */ /* 0x000fe20000000f00 */
[----:B------:R-:W-:Y:S01]  /*0190*/  IMAD.MOV.U32 R4, RZ, RZ, 0x1 ;  /* 0x00000001ff047424 */ /* 0x000fe200078e00ff */
[----:B------:R-:W-:Y:S01]  /*01a0*/  CS2R R14, SRZ ;  /* 0x00000000000e7805 */ /* 0x000fe2000001ff00 */
[----:B------:R-:W-:Y:S02]  /*01b0*/  IMAD.MOV.U32 R5, RZ, RZ, RZ ;  /* 0x000000ffff057224 */ /* 0x000fe400078e00ff */
[----:B------:R-:W-:Y:S02]  /*01c0*/  IMAD.MOV.U32 R7, RZ, RZ, 0x1 ;  /* 0x00000001ff077424 */ /* 0x000fe400078e00ff */
[----:B------:R-:W-:-:S02]  /*01d0*/  IMAD.MOV.U32 R16, RZ, RZ, RZ ;  /* 0x000000ffff107224 */ /* 0x000fc400078e00ff */
[----:B------:R-:W-:Y:S02]  /*01e0*/  IMAD.MOV.U32 R17, RZ, RZ, 0x1 ;  /* 0x00000001ff117424 */ /* 0x000fe400078e00ff */
[----:B------:R-:W-:-:S07]  /*01f0*/  IMAD.MOV.U32 R18, RZ, RZ, RZ ;  /* 0x000000ffff127224 */ /* 0x000fce00078e00ff */
.L_x_194:
[----:B-1----:R-:W-:Y:S01]  /*0200*/  LOP3.LUT R8, R3, 0x1, RZ, 0xc0, !PT ;  /* 0x0000000103087812 */ /* 0x002fe200078ec0ff */
[----:B------:R-:W-:Y:S03]  /*0210*/  BSSY.RECONVERGENT B1, `(.L_x_12) ;  /* 0x0000cb0000017945 */ /* 0x000fe60003800200 */
[----:B------:R-:W-:-:S04]  /*0220*/  ISETP.NE.U32.AND P0, PT, R8, 0x1, PT ;  /* 0x000000010800780c */ /* 0x000fc80003f05070 */
[----:B------:R-:W-:-:S13]  /*0230*/  ISETP.NE.U32.AND.EX P0, PT, RZ, RZ, PT, P0 ;  /* 0x000000ffff00720c */ /* 0x000fda0003f05100 */
[----:B0-----:R-:W-:Y:S05]  /*0240*/  @P0 BRA `(.L_x_13) ;  /* 0x000000c800b00947 */ /* 0x001fea0003800000 */
[----:B------:R-:W0:Y:S02]  /*0250*/  LDC.64 R22, c[0x4][0x20] ;  /* 0x01000800ff167b82 */ /* 0x000e240000000a00 */
[----:B0-----:R-:W-:-:S05]  /*0260*/  IMAD.WIDE.U32 R22, R18, 0x24, R22 ;  /* 0x0000002412167825 */ /* 0x001fca00078e0016 */
[----:B------:R-:W2:Y:S04]  /*0270*/  LDG.E R46, desc[UR4][R22.64] ;  /* 0x00000004162e7981 */ /* 0x000ea8000c1e1900 */
[----:B------:R-:W3:Y:S04]  /*0280*/  LDG.E R42, desc[UR4][R22.64+0x4] ;  /* 0x00000404162a7981 */ /* 0x000ee8000c1e1900 */
[----:B------:R-:W4:Y:S01]  /*0290*/  LDG.E R36, desc[UR4][R22.64+0x8] ;  /* 0x0000080416247981 */ /* 0x000f22000c1e1900 */
[----:B------:R-:W0:Y:S01]  /*02a0*/  MUFU.RCP64H R9, 4.29496524800000000000e+09 ;  /* 0x41efffff00097908 */ /* 0x000e220000001800 */
[----:B------:R-:W-:Y:S01]  /*02b0*/  MOV R12, 0xe5e00000 ;  /* 0xe5e00000000c7802 */ /* 0x000fe20000000f00 */
[----:B------:R-:W-:Y:S01]  /*02c0*/  IMAD.MOV.U32 R13, RZ, RZ, 0x41efffff ;  /* 0x41efffffff0d7424 */ /* 0x000fe200078e00ff */
[----:B------:R-:W-:Y:S01]  /*02d0*/  UMOV UR6, 0x0 ;  /* 0x0000000000067882 */ /* 0x000fe20000000000 */
[----:B------:R-:W-:Y:S01]  /*02e0*/  IMAD.MOV.U32 R8, RZ, RZ, 0x1 ;  /* 0x00000001ff087424 */ /* 0x000fe200078e00ff */
[----:B------:R-:W-:Y:S01]  /*02f0*/  UMOV UR7, 0x3ff00000 ;  /* 0x3ff0000000077882 */ /* 0x000fe20000000000 */
[----:B------:R-:W-:Y:S02]  /*0300*/  BSSY.RECONVERGENT B4, `(.L_x_14) ;  /* 0x0000022000047945 */ /* 0x000fe40003800200 */
[----:B------:R-:W-:Y:S02]  /*0310*/  I2F.F64.U32 R20, R7 ;  /* 0x0000000700147312 */ /* 0x000fe40000201800 */
[----:B0-----:R-:W-:-:S08]  /*0320*/  DFMA R10, R8, -R12, UR6 ;  /* 0x00000006080a7e2b */ /* 0x001fd0000800080c */
[----:B------:R-:W-:-:S08]  /*0330*/  DFMA R10, R10, R10, R10 ;  /* 0x0000000a0a0a722b */ /* 0x000fd0000000000a */
[----:B------:R-:W-:-:S08]  /*0340*/  DFMA R10, R8, R10, R8 ;  /* 0x0000000a080a722b */ /* 0x000fd00000000008 */
[----:B------:R-:W-:-:S08]  /*0350*/  DFMA R8, R10, -R12, 1 ;  /* 0x3ff000000a08742b */ /* 0x000fd0000000080c */
[----:B------:R-:W-:Y:S01]  /*0360*/  DFMA R8, R10, R8, R10 ;  /* 0x000000080a08722b */ /* 0x000fe2000000000a */
[----:B--2---:R-:W0:Y:S08]  /*0370*/  I2F.F64.U32 R46, R46 ;  /* 0x0000002e002e7312 */ /* 0x004e300000201800 */
[----:B---3--:R-:W1:Y:S01]  /*0380*/  I2F.F64.U32 R42, R42 ;  /* 0x0000002a002a7312 */ /* 0x008e620000201800 */
[----:B0-----:R-:W-:-:S07]  /*0390*/  DMUL R38, R46, 7.62939453125e-06 ;  /* 0x3ee000002e267828 */ /* 0x001fce0000000000 */
[----:B----4-:R-:W0:Y:S01]  /*03a0*/  I2F.F64.U32 R36, R36 ;  /* 0x0000002400247312 */ /* 0x010e220000201800 */
[----:B-1----:R-:W-:-:S07]  /*03b0*/  DMUL R44, R42, 7.62939453125e-06 ;  /* 0x3ee000002a2c7828 */ /* 0x002fce0000000000 */
[----:B------:R-:W1:Y:S01]  /*03c0*/  FRND.F64.FLOOR R38, R38 ;  /* 0x0000002600267313 */ /* 0x000e620000305800 */
[----:B0-----:R-:W-:-:S07]  /*03d0*/  DMUL R40, R36, 7.62939453125e-06 ;  /* 0x3ee0000024287828 */ /* 0x001fce0000000000 */
[----:B------:R-:W0:Y:S01]  /*03e0*/  FRND.F64.FLOOR R44, R44 ;  /* 0x0000002c002c7313 */ /* 0x000e220000305800 */
[----:B-1----:R-:W-:-:S07]  /*03f0*/  DMUL R26, R38, R20 ;  /* 0x00000014261a7228 */ /* 0x002fce0000000000 */
[----:B------:R-:W1:Y:S01]  /*0400*/  FRND.F64.FLOOR R40, R40 ;  /* 0x0000002800287313 */ /* 0x000e620000305800 */
[----:B------:R-:W-:Y:S02]  /*0410*/  DFMA R46, R38, -131072, R46 ;  /* 0xc1000000262e782b */ /* 0x000fe4000000002e */
[----:B------:R-:W-:Y:S01]  /*0420*/  DMUL R10, R26, R8 ;  /* 0x000000081a0a7228 */ /* 0x000fe20000000000 */
[----:B------:R-:W-:Y:S01]  /*0430*/  FSETP.GEU.AND P1, PT, |R27|, 6.5827683646048100446e-37, PT ;  /* 0x036000001b00780b */ /* 0x000fe20003f2e200 */
[----:B0-----:R-:W-:-:S06]  /*0440*/  DFMA R42, R44, -131072, R42 ;  /* 0xc10000002c2a782b */ /* 0x001fcc000000002a */
[----:B------:R-:W-:Y:S02]  /*0450*/  DFMA R12, R10, -R12, R26 ;  /* 0x8000000c0a0c722b */ /* 0x000fe4000000001a */
[----:B-1----:R-:W-:-:S06]  /*0460*/  DFMA R36, R40, -131072, R36 ;  /* 0xc10000002824782b */ /* 0x002fcc0000000024 */
[----:B------:R-:W-:-:S10]  /*0470*/  DFMA R8, R8, R12, R10 ;  /* 0x0000000c0808722b */ /* 0x000fd4000000000a */
[----:B------:R-:W-:-:S05]  /*0480*/  FFMA R7, RZ, 29.999998092651367188, R9 ;  /* 0x41efffffff077823 */ /* 0x000fca0000000009 */
[----:B------:R-:W-:-:S13]  /*0490*/  FSETP.GT.AND P0, PT, |R7|, 1.469367938527859385e-39, PT ;  /* 0x001000000700780b */ /* 0x000fda0003f04200 */
[----:B------:R-:W-:Y:S05]  /*04a0*/  @P0 BRA P1, `(.L_x_15) ;  /* 0x00000000001c0947 */ /* 0x000fea0000800000 */
[----:B------:R-:W-:Y:S01]  /*04b0*/  IMAD.MOV.U32 R12, RZ, RZ, R26 ;  /* 0x000000ffff0c7224 */ /* 0x000fe200078e001a */
[----:B------:R-:W-:Y:S01]  /*04c0*/  MOV R8, 0xe5e00000 ;  /* 0xe5e0000000087802 */ /* 0x000fe20000000f00 */
[----:B------:R-:W-:Y:S01]  /*04d0*/  IMAD.MOV.U32 R7, RZ, RZ, R27 ;  /* 0x000000ffff077224 */ /* 0x000fe200078e001b */
[----:B------:R-:W-:Y:S01]  /*04e0*/  MOV R10, 0x510 ;  /* 0x00000510000a7802 */ /* 0x000fe20000000f00 */
[----:B------:R-:W-:-:S07]  /*04f0*/  IMAD.MOV.U32 R57, RZ, RZ, 0x41efffff ;  /* 0x41efffffff397424 */ /* 0x000fce00078e00ff */
[----:B------:R-:W-:Y:S05]  /*0500*/  CALL.REL.NOINC `($__internal_0_$__cuda_sm20_div_rn_f64_full) ;  /* 0x0000024c00bc7944 */ /* 0x000fea0003c00000 */
[----:B------:R-:W-:-:S07]  /*0510*/  IMAD.MOV.U32 R9, RZ, RZ, R7 ;  /* 0x000000ffff097224 */ /* 0x000fce00078e0007 */
.L_x_15:
[----:B------:R-:W-:Y:S05]  /*0520*/  BSYNC.RECONVERGENT B4 ;  /* 0x0000000000047941 */ /* 0x000fea0003800200 */
.L_x_14:
[----:B------:R-:W0:Y:S01]  /*0530*/  MUFU.RCP64H R13, 4.29496524800000000000e+09 ;  /* 0x41efffff000d7908 */ /* 0x000e220000001800 */
[----:B------:R-:W-:Y:S01]  /*0540*/  IMAD.MOV.U32 R32, RZ, RZ, -0x1a200000 ;  /* 0xe5e00000ff207424 */ /* 0x000fe200078e00ff */
[----:B------:R-:W-:Y:S01]  /*0550*/  MOV R12, 0x1 ;  /* 0x00000001000c7802 */ /* 0x000fe20000000f00 */
[----:B------:R-:W-:Y:S01]  /*0560*/  IMAD.MOV.U32 R33, RZ, RZ, 0x41efffff ;  /* 0x41efffffff217424 */ /* 0x000fe200078e00ff */
[----:B------:R-:W-:Y:S01]  /*0570*/  DMUL R24, R46, R20 ;  /* 0x000000142e187228 */ /* 0x000fe20000000000 */
[----:B------:R-:W-:Y:S01]  /*0580*/  UMOV UR6, 0xe5e00000 ;  /* 0xe5e0000000067882 */ /* 0x000fe20000000000 */
[----:B------:R-:W-:Y:S01]  /*0590*/  UMOV UR7, 0x41efffff ;  /* 0x41efffff00077882 */ /* 0x000fe20000000000 */
[----:B------:R-:W-:Y:S07]  /*05a0*/  BSSY.RECONVERGENT B4, `(.L_x_16) ;  /* 0x000001a000047945 */ /* 0x000fee0003800200 */
[----:B------:R-:W-:Y:S01]  /*05b0*/  FSETP.GEU.AND P2, PT, |R25|, 6.5827683646048100446e-37, PT ;  /* 0x036000001900780b */ /* 0x000fe20003f4e200 */
[----:B0-----:R-:W-:-:S08]  /*05c0*/  DFMA R10, R12, -R32, 1 ;  /* 0x3ff000000c0a742b */ /* 0x001fd00000000820 */
[----:B------:R-:W-:-:S08]  /*05d0*/  DFMA R10, R10, R10, R10 ;  /* 0x0000000a0a0a722b */ /* 0x000fd0000000000a */
[----:B------:R-:W-:-:S08]  /*05e0*/  DFMA R10, R12, R10, R12 ;  /* 0x0000000a0c0a722b */ /* 0x000fd0000000000c */
[----:B------:R-:W-:-:S08]  /*05f0*/  DFMA R12, R10, -R32, 1 ;  /* 0x3ff000000a0c742b */ /* 0x000fd00000000820 */
[----:B------:R-:W-:Y:S01]  /*0600*/  DFMA R12, R10, R12, R10 ;  /* 0x0000000c0a0c722b */ /* 0x000fe2000000000a */
[----:B------:R-:W0:Y:S07]  /*0610*/  FRND.F64.FLOOR R10, R8 ;  /* 0x00000008000a7313 */ /* 0x000e2e0000305800 */
[----:B------:R-:W-:-:S08]  /*0620*/  DMUL R28, R24, R12 ;  /* 0x0000000c181c7228 */ /* 0x000fd00000000000 */
[-C--:B------:R-:W-:Y:S02]  /*0630*/  DFMA R30, R28, -R32.reuse, R24 ;  /* 0x800000201c1e722b */ /* 0x080fe40000000018 */
[----:B0-----:R-:W-:-:S06]  /*0640*/  DFMA R10, R10, -R32, R26 ;  /* 0x800000200a0a722b */ /* 0x001fcc000000001a */
[----:B------:R-:W-:Y:S02]  /*0650*/  DFMA R8, R12, R30, R28 ;  /* 0x0000001e0c08722b */ /* 0x000fe4000000001c */
[C---:B------:R-:W-:Y:S02]  /*0660*/  DADD R12, R10.reuse, UR6 ;  /* 0x000000060a0c7e29 */ /* 0x040fe40008000000 */
[----:B------:R-:W-:-:S06]  /*0670*/  DSETP.GEU.AND P0, PT, R10, RZ, PT ;  /* 0x000000ff0a00722a */ /* 0x000fcc0003f0e000 */
[----:B------:R-:W-:Y:S02]  /*0680*/  FFMA R7, RZ, 29.999998092651367188, R9 ;  /* 0x41efffffff077823 */ /* 0x000fe40000000009 */
[----:B------:R-:W-:Y:S02]  /*0690*/  FSEL R26, R12, R10, !P0 ;  /* 0x0000000a0c1a7208 */ /* 0x000fe40004000000 */
[----:B------:R-:W-:Y:S02]  /*06a0*/  FSEL R27, R13, R11, !P0 ;  /* 0x0000000b0d1b7208 */ /* 0x000fe40004000000 */
[----:B------:R-:W-:-:S13]  /*06b0*/  FSETP.GT.AND P1, PT, |R7|, 1.469367938527859385e-39, PT ;  /* 0x001000000700780b */ /* 0x000fda0003f24200 */
[----:B------:R-:W-:Y:S05]  /*06c0*/  @P1 BRA P2, `(.L_x_17) ;  /* 0x00000000001c1947 */ /* 0x000fea0001000000 */
[----:B------:R-:W-:Y:S01]  /*06d0*/  IMAD.MOV.U32 R12, RZ, RZ, R24 ;  /* 0x000000ffff0c7224 */ /* 0x000fe200078e0018 */
[----:B------:R-:W-:Y:S01]  /*06e0*/  MOV R10, 0x730 ;  /* 0x00000730000a7802 */ /* 0x000fe20000000f00 */
[----:B------:R-:W-:Y:S02]  /*06f0*/  IMAD.MOV.U32 R7, RZ, RZ, R25 ;  /* 0x000000ffff077224 */ /* 0x000fe400078e0019 */
[----:B------:R-:W-:Y:S02]  /*0700*/  IMAD.MOV.U32 R8, RZ, RZ, -0x1a200000 ;  /* 0xe5e00000ff087424 */ /* 0x000fe400078e00ff */
[----:B------:R-:W-:-:S07]  /*0710*/  IMAD.MOV.U32 R57, RZ, RZ, 0x41efffff ;  /* 0x41efffffff397424 */ /* 0x000fce00078e00ff */
[----:B------:R-:W-:Y:S05]  /*0720*/  CALL.REL.NOINC `($__internal_0_$__cuda_sm20_div_rn_f64_full) ;  /* 0x0000024c00347944 */ /* 0x000fea0003c00000 */
[----:B------:R-:W-:-:S07]  /*0730*/  MOV R9, R7 ;  /* 0x0000000700097202 */ /* 0x000fce0000000f00 */
.L_x_17:
[----:B------:R-:W-:Y:S05]  /*0740*/  BSYNC.RECONVERGENT B4 ;  /* 0x0000000000047941 */ /* 0x000fea0003800200 */
.L_x_16:
[----:B------:R-:W0:Y:S01]  /*0750*/  MUFU.RCP64H R29, 4.29496524800000000000e+09 ;  /* 0x41efffff001d7908 */ /* 0x000e220000001800 */
[----:B------:R-:W-:Y:S01]  /*0760*/  IMAD.MOV.U32 R12, RZ, RZ, -0x1a200000 ;  /* 0xe5e00000ff0c7424 */ /* 0x000fe200078e00ff */
[----:B------:R-:W-:Y:S01]  /*0770*/  UMOV UR6, 0xe5e00000 ;  /* 0xe5e0000000067882 */ /* 0x000fe20000000000 */
[----:B------:R-:W-:Y:S01]  /*0780*/  IMAD.MOV.U32 R13, RZ, RZ, 0x41efffff ;  /* 0x41efffffff0d7424 */ /* 0x000fe200078e00ff */
[----:B------:R-:W-:Y:S01]  /*0790*/  UMOV UR7, 0x41efffff ;  /* 0x41efffff00077882 */ /* 0x000fe20000000000 */
[----:B------:R-:W-:Y:S01]  /*07a0*/  IMAD.MOV.U32 R28, RZ, RZ, 0x1 ;  /* 0x00000001ff1c7424 */ /* 0x000fe200078e00ff */
[----:B------:R-:W-:Y:S02]  /*07b0*/  BSSY.RECONVERGENT B4, `(.L_x_18) ;  /* 0x000001b000047945 */ /* 0x000fe40003800200 */
[----:B------:R-:W1:Y:S03]  /*07c0*/  FRND.F64.FLOOR R8, R8 ;  /* 0x0000000800087313 */ /* 0x000e660000305800 */
[----:B0-----:R-:W-:-:S02]  /*07d0*/  DFMA R10, R28, -R12, 1 ;  /* 0x3ff000001c0a742b */ /* 0x001fc4000000080c */
[----:B-1----:R-:W-:-:S06]  /*07e0*/  DFMA R24, R8, -R12, R24 ;  /* 0x8000000c0818722b */ /* 0x002fcc0000000018 */
[----:B------:R-:W-:Y:S02]  /*07f0*/  DFMA R30, R10, R10, R10 ;  /* 0x0000000a0a1e722b */ /* 0x000fe4000000000a */
[----:B------:R-:W-:-:S06]  /*0800*/  DADD R10, R24, UR6 ;  /* 0x00000006180a7e29 */ /* 0x000fcc0008000000 */
[----:B------:R-:W-:Y:S02]  /*0810*/  DFMA R30, R28, R30, R28 ;  /* 0x0000001e1c1e722b */ /* 0x000fe4000000001c */
[----:B------:R-:W-:-:S06]  /*0820*/  DSETP.GEU.AND P0, PT, R24, RZ, PT ;  /* 0x000000ff1800722a */ /* 0x000fcc0003f0e000 */
[----:B------:R-:W-:Y:S01]  /*0830*/  DFMA R8, R30, -R12, 1 ;  /* 0x3ff000001e08742b */ /* 0x000fe2000000080c */
[----:B------:R-:W-:Y:S02]  /*0840*/  FSEL R10, R10, R24, !P0 ;  /* 0x000000180a0a7208 */ /* 0x000fe40004000000 */
[----:B------:R-:W-:-:S05]  /*0850*/  FSEL R11, R11, R25, !P0 ;  /* 0x000000190b0b7208 */ /* 0x000fca0004000000 */
[----:B------:R-:W-:Y:S02]  /*0860*/  DFMA R30, R30, R8, R30 ;  /* 0x000000081e1e722b */ /* 0x000fe4000000001e */
[----:B------:R-:W-:-:S08]  /*0870*/  DFMA R26, R26, 131072, R10 ;  /* 0x410000001a1a782b */ /* 0x000fd0000000000a */
[----:B------:R-:W-:Y:S02]  /*0880*/  DMUL R8, R30, R26 ;  /* 0x0000001a1e087228 */ /* 0x000fe40000000000 */
[----:B------:R-:W-:-:S06]  /*0890*/  FSETP.GEU.AND P1, PT, |R27|, 6.5827683646048100446e-37, PT ;  /* 0x036000001b00780b */ /* 0x000fcc0003f2e200 */
[----:B------:R-:W-:-:S08]  /*08a0*/  DFMA R10, R8, -R12, R26 ;  /* 0x8000000c080a722b */ /* 0x000fd0000000001a */
[----:B------:R-:W-:-:S10]  /*08b0*/  DFMA R8, R30, R10, R8 ;  /* 0x0000000a1e08722b */ /* 0x000fd40000000008 */
[----:B------:R-:W-:-:S05]  /*08c0*/  FFMA R7, RZ, 29.999998092651367188, R9 ;  /* 0x41efffffff077823 */ /* 0x000fca0000000009 */
[----:B------:R-:W-:-:S13]  /*08d0*/  FSETP.GT.AND P0, PT, |R7|, 1.469367938527859385e-39, PT ;  /* 0x001000000700780b */ /* 0x000fda0003f04200 */
[----:B------:R-:W-:Y:S05]  /*08e0*/  @P0 BRA P1, `(.L_x_19) ;  /* 0x00000000001c0947 */ /* 0x000fea0000800000 */
[----:B------:R-:W-:Y:S01]  /*08f0*/  IMAD.MOV.U32 R12, RZ, RZ, R26 ;  /* 0x000000ffff0c7224 */ /* 0x000fe200078e001a */
[----:B------:R-:W-:Y:S01]  /*0900*/  MOV R7, R27 ;  /* 0x0000001b00077202 */ /* 0x000fe20000000f00 */
[----:B------:R-:W-:Y:S01]  /*0910*/  IMAD.MOV.U32 R8, RZ, RZ, -0x1a200000 ;  /* 0xe5e00000ff087424 */ /* 0x000fe200078e00ff */
[----:B------:R-:W-:Y:S01]  /*0920*/  MOV R10, 0x950 ;  /* 0x00000950000a7802 */ /* 0x000fe20000000f00 */
[----:B------:R-:W-:-:S07]  /*0930*/  IMAD.MOV.U32 R57, RZ, RZ, 0x41efffff ;  /* 0x41efffffff397424 */ /* 0x000fce00078e00ff */
[----:B------:R-:W-:Y:S05]  /*0940*/  CALL.REL.NOINC `($__internal_0_$__cuda_sm20_div_rn_f64_full) ;  /* 0x0000024800ac7944 */ /* 0x000fea0003c00000 */
[----:B------:R-:W-:-:S07]  /*0950*/  IMAD.MOV.U32 R9, RZ, RZ, R7 ;  /* 0x000000ffff097224 */ /* 0x000fce00078e0007 */
.L_x_19:
[----:B------:R-:W-:Y:S05]  /*0960*/  BSYNC.RECONVERGENT B4 ;  /* 0x0000000000047941 */ /* 0x000fea0003800200 */
.L_x_18:
[----:B------:R-:W0:Y:S01]  /*0970*/  MUFU.RCP64H R11, 4.29496524800000000000e+09 ;  /* 0x41efffff000b7908 */ /* 0x000e220000001800 */
[----:B------:R-:W-:Y:S01]  /*0980*/  IMAD.MOV.U32 R30, RZ, RZ, -0x1a200000 ;  /* 0xe5e00000ff1e7424 */ /* 0x000fe200078e00ff */
[----:B------:R-:W-:Y:S01]  /*0990*/  MOV R31, 0x41efffff ;  /* 0x41efffff001f7802 */ /* 0x000fe20000000f00 */
[----:B------:R-:W-:Y:S01]  /*09a0*/  IMAD.MOV.U32 R10, RZ, RZ, 0x1 ;  /* 0x00000001ff0a7424 */ /* 0x000fe200078e00ff */
[----:B------:R-:W-:Y:S01]  /*09b0*/  UMOV UR6, 0xe5e00000 ;  /* 0xe5e0000000067882 */ /* 0x000fe20000000000 */
[----:B------:R-:W-:Y:S01]  /*09c0*/  UMOV UR7, 0x41efffff ;  /* 0x41efffff00077882 */ /* 0x000fe20000000000 */
[----:B------:R-:W-:Y:S02]  /*09d0*/  BSSY.RECONVERGENT B4, `(.L_x_20) ;  /* 0x0000020000047945 */ /* 0x000fe40003800200 */
[----:B------:R-:W1:Y:S08]  /*09e0*/  I2F.F64.U32 R24, R2 ;  /* 0x0000000200187312 */ /* 0x000e700000201800 */
[----:B------:R-:W2:Y:S01]  /*09f0*/  FRND.F64.FLOOR R8, R8 ;  /* 0x0000000800087313 */ /* 0x000ea20000305800 */
[----:B0-----:R-:W-:-:S02]  /*0a00*/  DFMA R12, R10, -R30, 1 ;  /* 0x3ff000000a0c742b */ /* 0x001fc4000000081e */
[----:B-1----:R-:W-:-:S06]  /*0a10*/  DMUL R28, R44, R24 ;  /* 0x000000182c1c7228 */ /* 0x002fcc0000000000 */
[----:B------:R-:W-:Y:S02]  /*0a20*/  DFMA R12, R12, R12, R12 ;  /* 0x0000000c0c0c722b */ /* 0x000fe4000000000c */
[----:B--2---:R-:W-:-:S06]  /*0a30*/  DFMA R26, R8, -R30, R26 ;  /* 0x8000001e081a722b */ /* 0x004fcc000000001a */
[----:B------:R-:W-:Y:S01]  /*0a40*/  DFMA R12, R10, R12, R10 ;  /* 0x0000000c0a0c722b */ /* 0x000fe2000000000a */
[----:B------:R-:W-:Y:S01]  /*0a50*/  FSETP.GEU.AND P2, PT, |R29|, 6.5827683646048100446e-37, PT ;  /* 0x036000001d00780b */ /* 0x000fe20003f4e200 */
[----:B------:R-:W-:-:S06]  /*0a60*/  DSETP.GEU.AND P0, PT, R26, RZ, PT ;  /* 0x000000ff1a00722a */ /* 0x000fcc0003f0e000 */
[----:B------:R-:W-:-:S08]  /*0a70*/  DFMA R10, R12, -R30, 1 ;  /* 0x3ff000000c0a742b */ /* 0x000fd0000000081e */
[----:B------:R-:W-:Y:S02]  /*0a80*/  DFMA R32, R12, R10, R12 ;  /* 0x0000000a0c20722b */ /* 0x000fe4000000000c */
[----:B------:R-:W-:-:S06]  /*0a90*/  DADD R10, R26, UR6 ;  /* 0x000000061a0a7e29 */ /* 0x000fcc0008000000 */
[----:B------:R-:W-:-:S08]  /*0aa0*/  DMUL R12, R32, R28 ;  /* 0x0000001c200c7228 */ /* 0x000fd00000000000 */
[----:B------:R-:W-:-:S08]  /*0ab0*/  DFMA R30, R12, -R30, R28 ;  /* 0x8000001e0c1e722b */ /* 0x000fd0000000001c */
[----:B------:R-:W-:Y:S01]  /*0ac0*/  DFMA R8, R32, R30, R12 ;  /* 0x0000001e2008722b */ /* 0x000fe2000000000c */
[----:B------:R-:W-:Y:S02]  /*0ad0*/  FSEL R12, R10, R26, !P0 ;  /* 0x0000001a0a0c7208 */ /* 0x000fe40004000000 */
[----:B------:R-:W-:-:S07]  /*0ae0*/  FSEL R13, R11, R27, !P0 ;  /* 0x0000001b0b0d7208 */ /* 0x000fce0004000000 */
[----:B------:R-:W-:Y:S01]  /*0af0*/  FFMA R2, RZ, 29.999998092651367188, R9 ;  /* 0x41efffffff027823 */ /* 0x000fe20000000009 */
[C---:B------:R-:W-:Y:S02]  /*0b00*/  DADD R10, R12.reuse, UR6 ;  /* 0x000000060c0a7e29 */ /* 0x040fe40008000000 */
[----:B------:R-:W-:Y:S02]  /*0b10*/  DSETP.GEU.AND P0, PT, R12, RZ, PT ;  /* 0x000000ff0c00722a */ /* 0x000fe40003f0e000 */
[----:B------:R-:W-:-:S06]  /*0b20*/  FSETP.GT.AND P1, PT, |R2|, 1.469367938527859385e-39, PT ;  /* 0x001000000200780b */ /* 0x000fcc0003f24200 */
[----:B------:R-:W-:Y:S02]  /*0b30*/  FSEL R30, R10, R12, !P0 ;  /* 0x0000000c0a1e7208 */ /* 0x000fe40004000000 */
[----:B------:R-:W-:-:S05]  /*0b40*/  FSEL R31, R11, R13, !P0 ;  /* 0x0000000d0b1f7208 */ /* 0x000fca0004000000 */
[----:B------:R-:W-:Y:S05]  /*0b50*/  @P1 BRA P2, `(.L_x_21) ;  /* 0x00000000001c1947 */ /* 0x000fea0001000000 */
[----:B------:R-:W-:Y:S01]  /*0b60*/  IMAD.MOV.U32 R12, RZ, RZ, R28 ;  /* 0x000000ffff0c7224 */ /* 0x000fe200078e001c */
[----:B------:R-:W-:Y:S01]  /*0b70*/  MOV R57, 0x41efffff ;  /* 0x41efffff00397802 */ /* 0x000fe20000000f00 */
[----:B------:R-:W-:Y:S01]  /*0b80*/  IMAD.MOV.U32 R7, RZ, RZ, R29 ;  /* 0x000000ffff077224 */ /* 0x000fe200078e001d */
[----:B------:R-:W-:Y:S01]  /*0b90*/  MOV R10, 0xbc0 ;  /* 0x00000bc0000a7802 */ /* 0x000fe20000000f00 */
[----:B------:R-:W-:-:S07]  /*0ba0*/  IMAD.MOV.U32 R8, RZ, RZ, -0x1a200000 ;  /* 0xe5e00000ff087424 */ /* 0x000fce00078e00ff */
[----:B------:R-:W-:Y:S05]  /*0bb0*/  CALL.REL.NOINC `($__internal_0_$__cuda_sm20_div_rn_f64_full) ;  /* 0x0000024800107944 */ /* 0x000fea0003c00000 */
[----:B------:R-:W-:-:S07]  /*0bc0*/  IMAD.MOV.U32 R9, RZ, RZ, R7 ;  /* 0x000000ffff097224 */ /* 0x000fce00078e0007 */
.L_x_21:
[----:B------:R-:W-:Y:S05]  /*0bd0*/  BSYNC.RECONVERGENT B4 ;  /* 0x0000000000047941 */ /* 0x000fea0003800200 */
.L_x_20:
[----:B------:R-:W0:Y:S01]  /*0be0*/  MUFU.RCP64H R11, 4.29496524800000000000e+09 ;  /* 0x41efffff000b7908 */ /* 0x000e220000001800 */
[----:B------:R-:W-:Y:S01]  /*0bf0*/  IMAD.MOV.U32 R34, RZ, RZ, -0x1a200000 ;  /* 0xe5e00000ff227424 */ /* 0x000fe200078e00ff */
[----:B------:R-:W-:Y:S01]  /*0c00*/  DMUL R26, R42, R24 ;  /* 0x000000182a1a7228 */ /* 0x000fe20000000000 */
[----:B------:R-:W-:Y:S01]  /*0c10*/  IMAD.MOV.U32 R35, RZ, RZ, 0x41efffff ;  /* 0x41efffffff237424 */ /* 0x000fe200078e00ff */
[----:B------:R-:W-:Y:S01]  /*0c20*/  UMOV UR6, 0xe5e00000 ;  /* 0xe5e0000000067882 */ /* 0x000fe20000000000 */
[----:B------:R-:W-:Y:S01]  /*0c30*/  IMAD.MOV.U32 R10, RZ, RZ, 0x1 ;  /* 0x00000001ff0a7424 */ /* 0x000fe200078e00ff */
[----:B------:R-:W-:Y:S01]  /*0c40*/  UMOV UR7, 0x41efffff ;  /* 0x41efffff00077882 */ /* 0x000fe20000000000 */
[----:B------:R-:W-:Y:S05]  /*0c50*/  BSSY.RECONVERGENT B4, `(.L_x_22) ;  /* 0x000001a000047945 */ /* 0x000fea0003800200 */
[----:B------:R-:W-:Y:S01]  /*0c60*/  FSETP.GEU.AND P2, PT, |R27|, 6.5827683646048100446e-37, PT ;  /* 0x036000001b00780b */ /* 0x000fe20003f4e200 */
[----:B0-----:R-:W-:-:S08]  /*0c70*/  DFMA R12, R10, -R34, 1 ;  /* 0x3ff000000a0c742b */ /* 0x001fd00000000822 */
[----:B------:R-:W-:-:S08]  /*0c80*/  DFMA R12, R12, R12, R12 ;  /* 0x0000000c0c0c722b */ /* 0x000fd0000000000c */
[----:B------:R-:W-:-:S08]  /*0c90*/  DFMA R12, R10, R12, R10 ;  /* 0x0000000c0a0c722b */ /* 0x000fd0000000000a */
[----:B------:R-:W-:-:S08]  /*0ca0*/  DFMA R10, R12, -R34, 1 ;  /* 0x3ff000000c0a742b */ /* 0x000fd00000000822 */
[----:B------:R-:W-:Y:S02]  /*0cb0*/  DFMA R48, R12, R10, R12 ;  /* 0x0000000a0c30722b */ /* 0x000fe4000000000c */
[----:B------:R-:W0:Y:S06]  /*0cc0*/  FRND.F64.FLOOR R10, R8 ;  /* 0x00000008000a7313 */ /* 0x000e2c0000305800 */
        /* <DEDUP_REMOVED lines=11> */
[----:B------:R-:W-:Y:S01]  /*0d80*/  MOV R12, R26 ;  /* 0x0000001a000c7202 */ /* 0x000fe20000000f00 */
[----:B------:R-:W-:Y:S01]  /*0d90*/  IMAD.MOV.U32 R7, RZ, RZ, R27 ;  /* 0x000000ffff077224 */ /* 0x000fe200078e001b */
[----:B------:R-:W-:Y:S01]  /*0da0*/  MOV R10, 0xde0 ;  /* 0x00000de0000a7802 */ /* 0x000fe20000000f00 */
[----:B------:R-:W-:Y:S02]  /*0db0*/  IMAD.MOV.U32 R8, RZ, RZ, -0x1a200000 ;  /* 0xe5e00000ff087424 */ /* 0x000fe400078e00ff */
[----:B------:R-:W-:-:S07]  /*0dc0*/  IMAD.MOV.U32 R57, RZ, RZ, 0x41efffff ;  /* 0x41efffffff397424 */ /* 0x000fce00078e00ff */
[----:B------:R-:W-:Y:S05]  /*0dd0*/  CALL.REL.NOINC `($__internal_0_$__cuda_sm20_div_rn_f64_full) ;  /* 0x0000024400887944 */ /* 0x000fea0003c00000 */
[----:B------:R-:W-:-:S07]  /*0de0*/  IMAD.MOV.U32 R9, RZ, RZ, R7 ;  /* 0x000000ffff097224 */ /* 0x000fce00078e0007 */
.L_x_23:
[----:B------:R-:W-:Y:S05]  /*0df0*/  BSYNC.RECONVERGENT B4 ;  /* 0x0000000000047941 */ /* 0x000fea0003800200 */
.L_x_22:
[----:B------:R-:W0:Y:S01]  /*0e00*/  MUFU.RCP64H R33, 4.29496524800000000000e+09 ;  /* 0x41efffff00217908 */ /* 0x000e220000001800 */
[----:B------:R-:W-:Y:S01]  /*0e10*/  MOV R12, 0xe5e00000 ;  /* 0xe5e00000000c7802 */ /* 0x000fe20000000f00 */
[----:B------:R-:W-:Y:S01]  /*0e20*/  IMAD.MOV.U32 R13, RZ, RZ, 0x41efffff ;  /* 0x41efffffff0d7424 */ /* 0x000fe200078e00ff */
[----:B------:R-:W-:Y:S01]  /*0e30*/  UMOV UR6, 0xe5e00000 ;  /* 0xe5e0000000067882 */ /* 0x000fe20000000000 */
[----:B------:R-:W-:Y:S01]  /*0e40*/  IMAD.MOV.U32 R32, RZ, RZ, 0x1 ;  /* 0x00000001ff207424 */ /* 0x000fe200078e00ff */
[----:B------:R-:W-:Y:S01]  /*0e50*/  UMOV UR7, 0x41efffff ;  /* 0x41efffff00077882 */ /* 0x000fe20000000000 */
[----:B------:R-:W-:Y:S02]  /*0e60*/  BSSY.RECONVERGENT B4, `(.L_x_24) ;  /* 0x000001b000047945 */ /* 0x000fe40003800200 */
[----:B------:R-:W1:Y:S02]  /*0e70*/  FRND.F64.FLOOR R8, R8 ;  /* 0x0000000800087313 */ /* 0x000e640000305800 */
        /* <DEDUP_REMOVED lines=25> */
.L_x_25:
[----:B------:R-:W-:Y:S05]  /*1010*/  BSYNC.RECONVERGENT B4 ;  /* 0x0000000000047941 */ /* 0x000fea0003800200 */
.L_x_24:
        /* <DEDUP_REMOVED lines=19> */
[----:B------:R-:W-:-:S04]  /*1150*/  DMUL R12, R48, R32 ;  /* 0x00000020300c7228 */ /* 0x000fc80000000000 */
[----:B------:R-:W-:Y:S02]  /*1160*/  FSEL R28, R10, R28, !P0 ;  /* 0x0000001c0a1c7208 */ /* 0x000fe40004000000 */
[----:B------:R-:W-:Y:S02]  /*1170*/  FSEL R29, R11, R29, !P0 ;  /* 0x0000001d0b1d7208 */ /* 0x000fe40004000000 */
[----:B------:R-:W-:-:S04]  /*1180*/  DFMA R34, R12, -R34, R32 ;  /* 0x800000220c22722b */ /* 0x000fc80000000020 */
[C---:B------:R-:W-:Y:S02]  /*1190*/  DADD R10, R28.reuse, UR6 ;  /* 0x000000061c0a7e29 */ /* 0x040fe40008000000 */
[----:B------:R-:W-:Y:S02]  /*11a0*/  DSETP.GEU.AND P0, PT, R28, RZ, PT ;  /* 0x000000ff1c00722a */ /* 0x000fe40003f0e000 */
[----:B------:R-:W-:-:S06]  /*11b0*/  DFMA R8, R48, R34, R12 ;  /* 0x000000223008722b */ /* 0x000fcc000000000c */
[----:B------:R-:W-:Y:S02]  /*11c0*/  FSEL R10, R10, R28, !P0 ;  /* 0x0000001c0a0a7208 */ /* 0x000fe40004000000 */
[----:B------:R-:W-:Y:S02]  /*11d0*/  FSEL R11, R11, R29, !P0 ;  /* 0x0000001d0b0b7208 */ /* 0x000fe40004000000 */
[----:B------:R-:W-:-:S04]  /*11e0*/  FFMA R2, RZ, 29.999998092651367188, R9 ;  /* 0x41efffffff027823 */ /* 0x000fc80000000009 */
[----:B------:R-:W-:Y:S01]  /*11f0*/  DADD R30, R30, R10 ;  /* 0x000000001e1e7229 */ /* 0x000fe2000000000a */
        /* <DEDUP_REMOVED lines=9> */
.L_x_27:
[----:B------:R-:W-:Y:S05]  /*1290*/  BSYNC.RECONVERGENT B4 ;  /* 0x0000000000047941 */ /* 0x000fea0003800200 */
.L_x_26:
        /* <DEDUP_REMOVED lines=33> */
.L_x_29:
[----:B------:R-:W-:Y:S05]  /*14b0*/  BSYNC.RECONVERGENT B4 ;  /* 0x0000000000047941 */ /* 0x000fea0003800200 */
.L_x_28:
[----:B------:R-:W0:Y:S01]  /*14c0*/  MUFU.RCP64H R35, 4.29496524800000000000e+09 ;  /* 0x41efffff00237908 */ /* 0x000e220000001800 */
[----:B------:R-:W-:Y:S01]  /*14d0*/  IMAD.MOV.U32 R12, RZ, RZ, -0x1a200000 ;  /* 0xe5e00000ff0c7424 */ /* 0x000fe200078e00ff */
[----:B------:R-:W-:Y:S01]  /*14e0*/  MOV R13, 0x41efffff ;  /* 0x41efffff000d7802 */ /* 0x000fe20000000f00 */
[----:B------:R-:W-:Y:S01]  /*14f0*/  IMAD.MOV.U32 R34, RZ, RZ, 0x1 ;  /* 0x00000001ff227424 */ /* 0x000fe200078e00ff */
[----:B------:R-:W-:Y:S01]  /*1500*/  UMOV UR6, 0xe5e00000 ;  /* 0xe5e0000000067882 */ /* 0x000fe20000000000 */
[----:B------:R-:W-:Y:S01]  /*1510*/  UMOV UR7, 0x41efffff ;  /* 0x41efffff00077882 */ /* 0x000fe20000000000 */
[----:B------:R-:W-:Y:S02]  /*1520*/  BSSY.RECONVERGENT B4, `(.L_x_30) ;  /* 0x000001b000047945 */ /* 0x000fe40003800200 */
[----:B------:R-:W1:Y:S01]  /*1530*/  FRND.F64.FLOOR R8, R8 ;  /* 0x0000000800087313 */ /* 0x000e620000305800 */
[-C--:B0-----:R-:W-:Y:S02]  /*1540*/  DFMA R10, R34, -R12.reuse, 1 ;  /* 0x3ff00000220a742b */ /* 0x081fe4000000080c */
        /* <DEDUP_REMOVED lines=24> */
.L_x_31:
[----:B------:R-:W-:Y:S05]  /*16d0*/  BSYNC.RECONVERGENT B4 ;  /* 0x0000000000047941 */ /* 0x000fea0003800200 */
.L_x_30:
[----:B------:R-:W0:Y:S01]  /*16e0*/  FRND.F64.FLOOR R8, R8 ;  /* 0x0000000800087313 */ /* 0x000e220000305800 */
[----:B------:R-:W-:Y:S01]  /*16f0*/  IMAD.MOV.U32 R12, RZ, RZ, -0x1a200000 ;  /* 0xe5e00000ff0c7424 */ /* 0x000fe200078e00ff */
[----:B------:R-:W-:Y:S01]  /*1700*/  UMOV UR6, 0xe5e00000 ;  /* 0xe5e0000000067882 */ /* 0x000fe20000000000 */
[----:B------:R-:W-:Y:S01]  /*1710*/  IMAD.MOV.U32 R13, RZ, RZ, 0x41efffff ;  /* 0x41efffffff0d7424 */ /* 0x000fe200078e00ff */
[----:B------:R-:W-:Y:S01]  /*1720*/  UMOV UR7, 0x41efffff ;  /* 0x41efffff00077882 */ /* 0x000fe20000000000 */
[----:B------:R-:W-:Y:S01]  /*1730*/  IMAD.MOV.U32 R28, RZ, RZ, 0x1 ;  /* 0x00000001ff1c7424 */ /* 0x000fe200078e00ff */
[----:B------:R-:W-:Y:S02]  /*1740*/  BSSY.RECONVERGENT B4, `(.L_x_32) ;  /* 0x000001f000047945 */ /* 0x000fe40003800200 */
[----:B------:R-:W1:Y:S01]  /*1750*/  MUFU.RCP64H R29, 4.29496524800000000000e+09 ;  /* 0x41efffff001d7908 */ /* 0x000e620000001800 */
[----:B0-----:R-:W-:-:S08]  /*1760*/  DFMA R32, R8, -R12, R32 ;  /* 0x8000000c0820722b */ /* 0x001fd00000000020 */
[----:B------:R-:W-:Y:S02]  /*1770*/  DADD R10, R32, UR6 ;  /* 0x00000006200a7e29 */ /* 0x000fe40008000000 */
[----:B-1----:R-:W-:Y:S02]  /*1780*/  DFMA R34, R28, -R12, 1 ;  /* 0x3ff000001c22742b */ /* 0x002fe4000000080c */
[----:B------:R-:W-:-:S06]  /*1790*/  DSETP.GEU.AND P0, PT, R32, RZ, PT ;  /* 0x000000ff2000722a */ /* 0x000fcc0003f0e000 */
[----:B------:R-:W-:Y:S01]  /*17a0*/  DFMA R34, R34, R34, R34 ;  /* 0x000000222222722b */ /* 0x000fe20000000022 */
[----:B------:R-:W-:Y:S02]  /*17b0*/  FSEL R10, R10, R32, !P0 ;  /* 0x000000200a0a7208 */ /* 0x000fe40004000000 */
[----:B------:R-:W-:-:S05]  /*17c0*/  FSEL R11, R11, R33, !P0 ;  /* 0x000000210b0b7208 */ /* 0x000fca0004000000 */
[----:B------:R-:W-:Y:S02]  /*17d0*/  DFMA R34, R28, R34, R28 ;  /* 0x000000221c22722b */ /* 0x000fe4000000001c */
[C---:B------:R-:W-:Y:S02]  /*17e0*/  DADD R8, R10.reuse, UR6 ;  /* 0x000000060a087e29 */ /* 0x040fe40008000000 */
[----:B------:R-:W-:-:S04]  /*17f0*/  DSETP.GEU.AND P0, PT, R10, RZ, PT ;  /* 0x000000ff0a00722a */ /* 0x000fc80003f0e000 */
[----:B------:R-:W-:-:S04]  /*1800*/  DFMA R28, R34, -R12, 1 ;  /* 0x3ff00000221c742b */ /* 0x000fc8000000080c */
[----:B------:R-:W-:Y:S02]  /*1810*/  FSEL R8, R8, R10, !P0 ;  /* 0x0000000a08087208 */ /* 0x000fe40004000000 */
[----:B------:R-:W-:Y:S02]  /*1820*/  FSEL R9, R9, R11, !P0 ;  /* 0x0000000b09097208 */ /* 0x000fe40004000000 */
[----:B------:R-:W-:-:S04]  /*1830*/  DFMA R28, R34, R28, R34 ;  /* 0x0000001c221c722b */ /* 0x000fc80000000022 */
[----:B------:R-:W-:-:S08]  /*1840*/  DADD R30, R30, R8 ;  /* 0x000000001e1e7229 */ /* 0x000fd00000000008 */
[----:B------:R-:W-:Y:S02]  /*1850*/  DMUL R8, R28, R30 ;  /* 0x0000001e1c087228 */ /* 0x000fe40000000000 */
[----:B------:R-:W-:-:S06]  /*1860*/  FSETP.GEU.AND P1, PT, |R31|, 6.5827683646048100446e-37, PT ;  /* 0x036000001f00780b */ /* 0x000fcc0003f2e200 */
[----:B------:R-:W-:-:S08]  /*1870*/  DFMA R10, R8, -R12, R30 ;  /* 0x8000000c080a722b */ /* 0x000fd0000000001e */
[----:B------:R-:W-:-:S10]  /*1880*/  DFMA R8, R28, R10, R8 ;  /* 0x0000000a1c08722b */ /* 0x000fd40000000008 */
[----:B------:R-:W-:-:S05]  /*1890*/  FFMA R2, RZ, 29.999998092651367188, R9 ;  /* 0x41efffffff027823 */ /* 0x000fca0000000009 */
        /* <DEDUP_REMOVED lines=9> */
.L_x_33:
[----:B------:R-:W-:Y:S05]  /*1930*/  BSYNC.RECONVERGENT B4 ;  /* 0x0000000000047941 */ /* 0x000fea0003800200 */
.L_x_32:
[----:B------:R-:W0:Y:S01]  /*1940*/  MUFU.RCP64H R11, 4.29496524800000000000e+09 ;  /* 0x41efffff000b7908 */ /* 0x000e220000001800 */
[----:B------:R-:W-:Y:S01]  /*1950*/  MOV R48, 0xe5e00000 ;  /* 0xe5e0000000307802 */ /* 0x000fe20000000f00 */
[----:B------:R-:W-:Y:S01]  /*1960*/  IMAD.MOV.U32 R49, RZ, RZ, 0x41efffff ;  /* 0x41efffffff317424 */ /* 0x000fe200078e00ff */
[----:B------:R-:W-:Y:S01]  /*1970*/  UMOV UR6, 0xe5e00000 ;  /* 0xe5e0000000067882 */ /* 0x000fe20000000000 */
[----:B------:R-:W-:Y:S01]  /*1980*/  IMAD.MOV.U32 R10, RZ, RZ, 0x1 ;  /* 0x00000001ff0a7424 */ /* 0x000fe200078e00ff */
[----:B------:R-:W-:Y:S01]  /*1990*/  UMOV UR7, 0x41efffff ;  /* 0x41efffff00077882 */ /* 0x000fe20000000000 */
[----:B------:R-:W-:Y:S02]  /*19a0*/  BSSY.RECONVERGENT B4, `(.L_x_34) ;  /* 0x000001c000047945 */ /* 0x000fe40003800200 */
[----:B------:R-:W1:Y:S02]  /*19b0*/  I2F.F64.U32 R28, R6 ;  /* 0x00000006001c7312 */ /* 0x000e640000201800 */
[----:B0-----:R-:W-:-:S02]  /*19c0*/  DFMA R12, R10, -R48, 1 ;  /* 0x3ff000000a0c742b */ /* 0x001fc40000000830 */
[----:B-1----:R-:W-:-:S06]  /*19d0*/  DMUL R34, R38, R28 ;  /* 0x0000001c26227228 */ /* 0x002fcc0000000000 */
[----:B------:R-:W-:-:S08]  /*19e0*/  DFMA R12, R12, R12, R12 ;  /* 0x0000000c0c0c722b */ /* 0x000fd0000000000c */
[----:B------:R-:W-:Y:S01]  /*19f0*/  DFMA R12, R10, R12, R10 ;  /* 0x0000000c0a0c722b */ /* 0x000fe2000000000a */
[----:B------:R-:W-:-:S07]  /*1a00*/  FSETP.GEU.AND P2, PT, |R35|, 6.5827683646048100446e-37, PT ;  /* 0x036000002300780b */ /* 0x000fce0003f4e200 */
        /* <DEDUP_REMOVED lines=21> */
.L_x_35:
[----:B------:R-:W-:Y:S05]  /*1b60*/  BSYNC.RECONVERGENT B4 ;  /* 0x0000000000047941 */ /* 0x000fea0003800200 */
.L_x_34:
[----:B------:R-:W0:Y:S01]  /*1b70*/  MUFU.RCP64H R7, 4.29496524800000000000e+09 ;  /* 0x41efffff00077908 */ /* 0x000e220000001800 */
[----:B------:R-:W-:Y:S01]  /*1b80*/  IMAD.MOV.U32 R12, RZ, RZ, -0x1a200000 ;  /* 0xe5e00000ff0c7424 */ /* 0x000fe200078e00ff */
[----:B------:R-:W-:Y:S01]  /*1b90*/  MOV R6, 0x1 ;  /* 0x0000000100067802 */ /* 0x000fe20000000f00 */
[----:B------:R-:W-:Y:S01]  /*1ba0*/  IMAD.MOV.U32 R13, RZ, RZ, 0x41efffff ;  /* 0x41efffffff0d7424 */ /* 0x000fe200078e00ff */
[----:B------:R-:W-:Y:S01]  /*1bb0*/  DMUL R32, R46, R28 ;  /* 0x0000001c2e207228 */ /* 0x000fe20000000000 */
[----:B------:R-:W-:Y:S01]  /*1bc0*/  UMOV UR6, 0xe5e00000 ;  /* 0xe5e0000000067882 */ /* 0x000fe20000000000 */
[----:B------:R-:W-:Y:S01]  /*1bd0*/  UMOV UR7, 0x41efffff ;  /* 0x41efffff00077882 */ /* 0x000fe20000000000 */
[----:B------:R-:W-:Y:S01]  /*1be0*/  BSSY.RECONVERGENT B4, `(.L_x_36) ;  /* 0x000001a000047945 */ /* 0x000fe20003800200 */
[----:B------:R-:W1:Y:S06]  /*1bf0*/  FRND.F64.FLOOR R8, R8 ;  /* 0x0000000800087313 */ /* 0x000e6c0000305800 */
[----:B------:R-:W-:Y:S01]  /*1c00*/  FSETP.GEU.AND P2, PT, |R33|, 6.5827683646048100446e-37, PT ;  /* 0x036000002100780b */ /* 0x000fe20003f4e200 */
[----:B0-----:R-:W-:-:S02]  /*1c10*/  DFMA R10, R6, -R12, 1 ;  /* 0x3ff00000060a742b */ /* 0x001fc4000000080c */
[----:B-1----:R-:W-:-:S06]  /*1c20*/  DFMA R34, R8, -R12, R34 ;  /* 0x8000000c0822722b */ /* 0x002fcc0000000022 */
[----:B------:R-:W-:Y:S02]  /*1c30*/  DFMA R10, R10, R10, R10 ;  /* 0x0000000a0a0a722b */ /* 0x000fe4000000000a */
[----:B------:R-:W-:-:S06]  /*1c40*/  DSETP.GEU.AND P0, PT, R34, RZ, PT ;  /* 0x000000ff2200722a */ /* 0x000fcc0003f0e000 */
[----:B------:R-:W-:-:S08]  /*1c50*/  DFMA R10, R6, R10, R6 ;  /* 0x0000000a060a722b */ /* 0x000fd00000000006 */
[----:B------:R-:W-:-:S08]  /*1c60*/  DFMA R6, R10, -R12, 1 ;  /* 0x3ff000000a06742b */ /* 0x000fd0000000080c */
[----:B------:R-:W-:-:S08]  /*1c70*/  DFMA R48, R10, R6, R10 ;  /* 0x000000060a30722b */ /* 0x000fd0000000000a */
[----:B------:R-:W-:-:S08]  /*1c80*/  DMUL R6, R48, R32 ;  /* 0x0000002030067228 */ /* 0x000fd00000000000 */
[----:B------:R-:W-:-:S08]  /*1c90*/  DFMA R10, R6, -R12, R32 ;  /* 0x8000000c060a722b */ /* 0x000fd00000000020 */
[----:B------:R-:W-:Y:S02]  /*1ca0*/  DFMA R6, R48, R10, R6 ;  /* 0x0000000a3006722b */ /* 0x000fe40000000006 */
[----:B------:R-:W-:-:S08]  /*1cb0*/  DADD R10, R34, UR6 ;  /* 0x00000006220a7e29 */ /* 0x000fd00008000000 */
        /* <DEDUP_REMOVED lines=12> */
.L_x_37:
[----:B------:R-:W-:Y:S05]  /*1d80*/  BSYNC.RECONVERGENT B4 ;  /* 0x0000000000047941 */ /* 0x000fea0003800200 */
.L_x_36:
        /* <DEDUP_REMOVED lines=33> */
.L_x_39:
[----:B------:R-:W-:Y:S05]  /*1fa0*/  BSYNC.RECONVERGENT B4 ;  /* 0x0000000000047941 */ /* 0x000fea0003800200 */
.L_x_38:
        /* <DEDUP_REMOVED lines=38> */
.L_x_41:
[----:B------:R-:W-:Y:S05]  /*2210*/  BSYNC.RECONVERGENT B4 ;  /* 0x0000000000047941 */ /* 0x000fea0003800200 */
.L_x_40:
[----:B------:R-:W0:Y:S01]  /*2220*/  MUFU.RCP64H R9, 4.29496524800000000000e+09 ;  /* 0x41efffff00097908 */ /* 0x000e220000001800 */
[----:B------:R-:W-:Y:S01]  /*2230*/  IMAD.MOV.U32 R12, RZ, RZ, -0x1a200000 ;  /* 0xe5e00000ff0c7424 */ /* 0x000fe200078e00ff */
[----:B------:R-:W-:Y:S01]  /*2240*/  DMUL R34, R42, R32 ;  /* 0x000000202a227228 */ /* 0x000fe20000000000 */
[----:B------:R-:W-:Y:S01]  /*2250*/  IMAD.MOV.U32 R13, RZ, RZ, 0x41efffff ;  /* 0x41efffffff0d7424 */ /* 0x000fe200078e00ff */
[----:B------:R-:W-:Y:S01]  /*2260*/  UMOV UR6, 0xe5e00000 ;  /* 0xe5e0000000067882 */ /* 0x000fe20000000000 */
[----:B------:R-:W-:Y:S01]  /*2270*/  IMAD.MOV.U32 R8, RZ, RZ, 0x1 ;  /* 0x00000001ff087424 */ /* 0x000fe200078e00ff */
[----:B------:R-:W-:Y:S01]  /*2280*/  UMOV UR7, 0x41efffff ;  /* 0x41efffff00077882 */ /* 0x000fe20000000000 */
[----:B------:R-:W-:Y:S01]  /*2290*/  BSSY.RECONVERGENT B4, `(.L_x_42) ;  /* 0x000001a000047945 */ /* 0x000fe20003800200 */
[----:B------:R-:W1:Y:S04]  /*22a0*/  FRND.F64.FLOOR R6, R6 ;  /* 0x0000000600067313 */ /* 0x000e680000305800 */
        /* <DEDUP_REMOVED lines=24> */
.L_x_43:
[----:B------:R-:W-:Y:S05]  /*2430*/  BSYNC.RECONVERGENT B4 ;  /* 0x0000000000047941 */ /* 0x000fea0003800200 */
.L_x_42:
        /* <DEDUP_REMOVED lines=33> */
.L_x_45:
[----:B------:R-:W-:Y:S05]  /*2650*/  BSYNC.RECONVERGENT B4 ;  /* 0x0000000000047941 */ /* 0x000fea0003800200 */
.L_x_44:
        /* <DEDUP_REMOVED lines=39> */
.L_x_47:
[----:B------:R-:W-:Y:S05]  /*28d0*/  BSYNC.RECONVERGENT B4 ;  /* 0x0000000000047941 */ /* 0x000fea0003800200 */
.L_x_46:
        /* <DEDUP_REMOVED lines=33> */
.L_x_49:
[----:B------:R-:W-:Y:S05]  /*2af0*/  BSYNC.RECONVERGENT B4 ;  /* 0x0000000000047941 */ /* 0x000fea0003800200 */
.L_x_48:
        /* <DEDUP_REMOVED lines=33> */
.L_x_51:
[----:B------:R-:W-:Y:S05]  /*2d10*/  BSYNC.RECONVERGENT B4 ;  /* 0x0000000000047941 */ /* 0x000fea0003800200 */
.L_x_50:
        /* <DEDUP_REMOVED lines=37> */
.L_x_53:
[----:B------:R-:W-:Y:S05]  /*2f70*/  BSYNC.RECONVERGENT B4 ;  /* 0x0000000000047941 */ /* 0x000fea0003800200 */
.L_x_52:
[----:B------:R-:W0:Y:S01]  /*2f80*/  MUFU.RCP64H R7, 4.29496524800000000000e+09 ;  /* 0x41efffff00077908 */ /* 0x000e220000001800 */
[----:B------:R-:W-:Y:S01]  /*2f90*/  MOV R12, 0xe5e00000 ;  /* 0xe5e00000000c7802 */ /* 0x000fe20000000f00 */
[----:B------:R-:W-:Y:S01]  /*2fa0*/  IMAD.MOV.U32 R13, RZ, RZ, 0x41efffff ;  /* 0x41efffffff0d7424 */ /* 0x000fe200078e00ff */
[----:B------:R-:W-:Y:S01]  /*2fb0*/  UMOV UR6, 0xe5e00000 ;  /* 0xe5e0000000067882 */ /* 0x000fe20000000000 */
[----:B------:R-:W-:Y:S01]  /*2fc0*/  IMAD.MOV.U32 R6, RZ, RZ, 0x1 ;  /* 0x00000001ff067424 */ /* 0x000fe200078e00ff */
        /* <DEDUP_REMOVED lines=29> */
.L_x_55:
[----:B------:R-:W-:Y:S05]  /*31a0*/  BSYNC.RECONVERGENT B4 ;  /* 0x0000000000047941 */ /* 0x000fea0003800200 */
.L_x_54:
        /* <DEDUP_REMOVED lines=33> */
.L_x_57:
[----:B------:R-:W-:Y:S05]  /*33c0*/  BSYNC.RECONVERGENT B4 ;  /* 0x0000000000047941 */ /* 0x000fea0003800200 */
.L_x_56:
        /* <DEDUP_REMOVED lines=33> */
.L_x_59:
[----:B------:R-:W-:Y:S05]  /*35e0*/  BSYNC.RECONVERGENT B4 ;  /* 0x0000000000047941 */ /* 0x000fea0003800200 */
.L_x_58:
        /* <DEDUP_REMOVED lines=38> */
.L_x_61:
[----:B------:R-:W-:Y:S05]  /*3850*/  BSYNC.RECONVERGENT B4 ;  /* 0x0000000000047941 */ /* 0x000fea0003800200 */
.L_x_60:
        /* <DEDUP_REMOVED lines=33> */
.L_x_63:
[----:B------:R-:W-:Y:S05]  /*3a70*/  BSYNC.RECONVERGENT B4 ;  /* 0x0000000000047941 */ /* 0x000fea0003800200 */
.L_x_62:
        /* <DEDUP_REMOVED lines=33> */
.L_x_65:
[----:B------:R-:W-:Y:S05]  /*3c90*/  BSYNC.RECONVERGENT B4 ;  /* 0x0000000000047941 */ /* 0x000fea0003800200 */
.L_x_64:
        /* <DEDUP_REMOVED lines=39> */
.L_x_67:
[----:B------:R-:W-:Y:S05]  /*3f10*/  BSYNC.RECONVERGENT B4 ;  /* 0x0000000000047941 */ /* 0x000fea0003800200 */
.L_x_66:
        /* <DEDUP_REMOVED lines=33> */
.L_x_69:
[----:B------:R-:W-:Y:S05]  /*4130*/  BSYNC.RECONVERGENT B4 ;  /* 0x0000000000047941 */ /* 0x000fea0003800200 */
.L_x_68:
        /* <DEDUP_REMOVED lines=33> */
.L_x_71:
[----:B------:R-:W-:Y:S05]  /*4350*/  BSYNC.RECONVERGENT B4 ;  /* 0x0000000000047941 */ /* 0x000fea0003800200 */
.L_x_70:
        /* <DEDUP_REMOVED lines=37> */
.L_x_73:
[----:B------:R-:W-:Y:S05]  /*45b0*/  BSYNC.RECONVERGENT B4 ;  /* 0x0000000000047941 */ /* 0x000fea0003800200 */
.L_x_72:
        /* <DEDUP_REMOVED lines=10> */
[----:B------:R-:W-:Y:S02]  /*4660*/  FRND.F64.FLOOR R6, R6 ;  /* 0x0000000600067313 */ /* 0x000fe40000305800 */
[----:B0-----:R-:W-:-:S08]  /*4670*/  DFMA R12, R8, -R10, 1 ;  /* 0x3ff00000080c742b */ /* 0x001fd0000000080a */
        /* <DEDUP_REMOVED lines=18> */
[-C--:B------:R-:W-:Y:S02]  /*47a0*/  DFMA R12, R8, -R10.reuse, R36 ;  /* 0x8000000a080c722b */ /* 0x080fe40000000024 */
[----:B------:R-:W-:Y:S02]  /*47b0*/  DFMA R10, R6, -R10, R16 ;  /* 0x8000000a060a722b */ /* 0x000fe40000000010 */
[----:B-1----:R-:W-:-:S04]  /*47c0*/  DFMA R46, R48, -131072, R46 ;  /* 0xc1000000302e782b */ /* 0x002fc8000000002e */
        /* <DEDUP_REMOVED lines=15> */
.L_x_75:
[----:B------:R-:W-:Y:S05]  /*48c0*/  BSYNC.RECONVERGENT B4 ;  /* 0x0000000000047941 */ /* 0x000fea0003800200 */
.L_x_74:
        /* <DEDUP_REMOVED lines=33> */
.L_x_77:
[----:B------:R-:W-:Y:S05]  /*4ae0*/  BSYNC.RECONVERGENT B4 ;  /* 0x0000000000047941 */ /* 0x000fea0003800200 */
.L_x_76:
        /* <DEDUP_REMOVED lines=33> */
.L_x_79:
[----:B------:R-:W-:Y:S05]  /*4d00*/  BSYNC.RECONVERGENT B4 ;  /* 0x0000000000047941 */ /* 0x000fea0003800200 */
.L_x_78:
        /* <DEDUP_REMOVED lines=37> */
.L_x_81:
[----:B------:R-:W-:Y:S05]  /*4f60*/  BSYNC.RECONVERGENT B4 ;  /* 0x0000000000047941 */ /* 0x000fea0003800200 */
.L_x_80:
        /* <DEDUP_REMOVED lines=33> */
.L_x_83:
[----:B------:R-:W-:Y:S05]  /*5180*/  BSYNC.RECONVERGENT B4 ;  /* 0x0000000000047941 */ /* 0x000fea0003800200 */
.L_x_82:
        /* <DEDUP_REMOVED lines=33> */
.L_x_85:
[----:B------:R-:W-:Y:S05]  /*53a0*/  BSYNC.RECONVERGENT B4 ;  /* 0x0000000000047941 */ /* 0x000fea0003800200 */
.L_x_84:
        /* <DEDUP_REMOVED lines=38> */
.L_x_87:
[----:B------:R-:W-:Y:S05]  /*5610*/  BSYNC.RECONVERGENT B4 ;  /* 0x0000000000047941 */ /* 0x000fea0003800200 */
.L_x_86:
        /* <DEDUP_REMOVED lines=33> */
.L_x_89:
[----:B------:R-:W-:Y:S05]  /*5830*/  BSYNC.RECONVERGENT B4 ;  /* 0x0000000000047941 */ /* 0x000fea0003800200 */
.L_x_88:
        /* <DEDUP_REMOVED lines=33> */
.L_x_91:
[----:B------:R-:W-:Y:S05]  /*5a50*/  BSYNC.RECONVERGENT B4 ;  /* 0x0000000000047941 */ /* 0x000fea0003800200 */
.L_x_90:
        /* <DEDUP_REMOVED lines=37> */
.L_x_93:
[----:B------:R-:W-:Y:S05]  /*5cb0*/  BSYNC.RECONVERGENT B4 ;  /* 0x0000000000047941 */ /* 0x000fea0003800200 */
.L_x_92:
[----:B------:R-:W0:Y:S01]  /*5cc0*/  MUFU.RCP64H R9, 4.29496524800000000000e+09 ;  /* 0x41efffff00097908 */ /* 0x000e220000001800 */
[----:B------:R-:W-:Y:S01]  /*5cd0*/  MOV R12, 0xe5e00000 ;  /* 0xe5e00000000c7802 */ /* 0x000fe20000000f00 */
[----:B------:R-:W-:Y:S01]  /*5ce0*/  IMAD.MOV.U32 R13, RZ, RZ, 0x41efffff ;  /* 0x41efffffff0d7424 */ /* 0x000fe200078e00ff */
[----:B------:R-:W-:Y:S01]  /*5cf0*/  DMUL R42, R28, R58 ;  /* 0x0000003a1c2a7228 */ /* 0x000fe20000000000 */
[----:B------:R-:W-:Y:S01]  /*5d00*/  IMAD.MOV.U32 R8, RZ, RZ, 0x1 ;  /* 0x00000001ff087424 */ /* 0x000fe200078e00ff */
[----:B------:R-:W-:Y:S01]  /*5d10*/  UMOV UR6, 0xe5e00000 ;  /* 0xe5e0000000067882 */ /* 0x000fe20000000000 */
[----:B------:R-:W-:Y:S01]  /*5d20*/  UMOV UR7, 0x41efffff ;  /* 0x41efffff00077882 */ /* 0x000fe20000000000 */
[----:B------:R-:W-:Y:S01]  /*5d30*/  BSSY.RECONVERGENT B4, `(.L_x_94) ;  /* 0x000001a000047945 */ /* 0x000fe20003800200 */
[----:B------:R-:W1:Y:S05]  /*5d40*/  FRND.F64.FLOOR R6, R6 ;  /* 0x0000000600067313 */ /* 0x000e6a0000305800 */
        /* <DEDUP_REMOVED lines=24> */
.L_x_95:
[----:B------:R-:W-:Y:S05]  /*5ed0*/  BSYNC.RECONVERGENT B4 ;  /* 0x0000000000047941 */ /* 0x000fea0003800200 */
.L_x_94:
        /* <DEDUP_REMOVED lines=33> */
.L_x_97:
[----:B------:R-:W-:Y:S05]  /*60f0*/  BSYNC.RECONVERGENT B4 ;  /* 0x0000000000047941 */ /* 0x000fea0003800200 */
.L_x_96:
        /* <DEDUP_REMOVED lines=33> */
.L_x_99:
[----:B------:R-:W-:Y:S05]  /*6310*/  BSYNC.RECONVERGENT B4 ;  /* 0x0000000000047941 */ /* 0x000fea0003800200 */
.L_x_98:
        /* <DEDUP_REMOVED lines=37> */
.L_x_101:
[----:B------:R-:W-:Y:S05]  /*6570*/  BSYNC.RECONVERGENT B4 ;  /* 0x0000000000047941 */ /* 0x000fea0003800200 */
.L_x_100:
        /* <DEDUP_REMOVED lines=33> */
.L_x_103:
[----:B------:R-:W-:Y:S05]  /*6790*/  BSYNC.RECONVERGENT B4 ;  /* 0x0000000000047941 */ /* 0x000fea0003800200 */
.L_x_102:
        /* <DEDUP_REMOVED lines=33> */
.L_x_105:
[----:B------:R-:W-:Y:S05]  /*69b0*/  BSYNC.RECONVERGENT B4 ;  /* 0x0000000000047941 */ /* 0x000fea0003800200 */
.L_x_104:
        /* <DEDUP_REMOVED lines=38> */
.L_x_107:
[----:B------:R-:W-:Y:S05]  /*6c20*/  BSYNC.RECONVERGENT B4 ;  /* 0x0000000000047941 */ /* 0x000fea0003800200 */
.L_x_106:
        /* <DEDUP_REMOVED lines=33> */
.L_x_109:
[----:B------:R-:W-:Y:S05]  /*6e40*/  BSYNC.RECONVERGENT B4 ;  /* 0x0000000000047941 */ /* 0x000fea0003800200 */
.L_x_108:
        /* <DEDUP_REMOVED lines=33> */
.L_x_111:
[----:B------:R-:W-:Y:S05]  /*7060*/  BSYNC.RECONVERGENT B4 ;  /* 0x0000000000047941 */ /* 0x000fea0003800200 */
.L_x_110:
        /* <DEDUP_REMOVED lines=37> */
.L_x_113:
[----:B------:R-:W-:Y:S05]  /*72c0*/  BSYNC.RECONVERGENT B4 ;  /* 0x0000000000047941 */ /* 0x000fea0003800200 */
.L_x_112:
        /* <DEDUP_REMOVED lines=33> */
.L_x_115:
[----:B------:R-:W-:Y:S05]  /*74e0*/  BSYNC.RECONVERGENT B4 ;  /* 0x0000000000047941 */ /* 0x000fea0003800200 */
.L_x_114:
        /* <DEDUP_REMOVED lines=33> */
.L_x_117:
[----:B------:R-:W-:Y:S05]  /*7700*/  BSYNC.RECONVERGENT B4 ;  /* 0x0000000000047941 */ /* 0x000fea0003800200 */
.L_x_116:
        /* <DEDUP_REMOVED lines=33> */
.L_x_119:
[----:B------:R-:W-:Y:S05]  /*7920*/  BSYNC.RECONVERGENT B4 ;  /* 0x0000000000047941 */ /* 0x000fea0003800200 */
.L_x_118:
        /* <DEDUP_REMOVED lines=37> */
.L_x_121:
[----:B------:R-:W-:Y:S05]  /*7b80*/  BSYNC.RECONVERGENT B4 ;  /* 0x0000000000047941 */ /* 0x000fea0003800200 */
.L_x_120:
        /* <DEDUP_REMOVED lines=33> */
.L_x_123:
[----:B------:R-:W-:Y:S05]  /*7da0*/  BSYNC.RECONVERGENT B4 ;  /* 0x0000000000047941 */ /* 0x000fea0003800200 */
.L_x_122:
        /* <DEDUP_REMOVED lines=33> */
.L_x_125:
[----:B------:R-:W-:Y:S05]  /*7fc0*/  BSYNC.RECONVERGENT B4 ;  /* 0x0000000000047941 */ /* 0x000fea0003800200 */
.L_x_124:
        /* <DEDUP_REMOVED lines=38> */
.L_x_127:
[----:B------:R-:W-:Y:S05]  /*8230*/  BSYNC.RECONVERGENT B4 ;  /* 0x0000000000047941 */ /* 0x000fea0003800200 */
.L_x_126:
        /* <DEDUP_REMOVED lines=33> */
.L_x_129:
[----:B------:R-:W-:Y:S05]  /*8450*/  BSYNC.RECONVERGENT B4 ;  /* 0x0000000000047941 */ /* 0x000fea0003800200 */
.L_x_128:
        /* <DEDUP_REMOVED lines=33> */
.L_x_131:
[----:B------:R-:W-:Y:S05]  /*8670*/  BSYNC.RECONVERGENT B4 ;  /* 0x0000000000047941 */ /* 0x000fea0003800200 */
.L_x_130:
        /* <DEDUP_REMOVED lines=37> */
.L_x_133:
[----:B------:R-:W-:Y:S05]  /*88d0*/  BSYNC.RECONVERGENT B4 ;  /* 0x0000000000047941 */ /* 0x000fea0003800200 */
.L_x_132:
        /* <DEDUP_REMOVED lines=48> */
.L_x_135:
[----:B------:R-:W-:Y:S05]  /*8be0*/  BSYNC.RECONVERGENT B4 ;  /* 0x0000000000047941 */ /* 0x000fea0003800200 */
.L_x_134:
        /* <DEDUP_REMOVED lines=33> */
.L_x_137:
[----:B------:R-:W-:Y:S05]  /*8e00*/  BSYNC.RECONVERGENT B4 ;  /* 0x0000000000047941 */ /* 0x000fea0003800200 */
.L_x_136:
        /* <DEDUP_REMOVED lines=33> */
.L_x_139:
[----:B------:R-:W-:Y:S05]  /*9020*/  BSYNC.RECONVERGENT B4 ;  /* 0x0000000000047941 */ /* 0x000fea0003800200 */
.L_x_138:
        /* <DEDUP_REMOVED lines=37> */
.L_x_141:
[----:B------:R-:W-:Y:S05]  /*9280*/  BSYNC.RECONVERGENT B4 ;  /* 0x0000000000047941 */ /* 0x000fea0003800200 */
.L_x_140:
        /* <DEDUP_REMOVED lines=33> */
.L_x_143:
[----:B------:R-:W-:Y:S05]  /*94a0*/  BSYNC.RECONVERGENT B4 ;  /* 0x0000000000047941 */ /* 0x000fea0003800200 */
.L_x_142:
        /* <DEDUP_REMOVED lines=33> */
.L_x_145:
[----:B------:R-:W-:Y:S05]  /*96c0*/  BSYNC.RECONVERGENT B4 ;  /* 0x0000000000047941 */ /* 0x000fea0003800200 */
.L_x_144:
        /* <DEDUP_REMOVED lines=38> */
.L_x_147:
[----:B------:R-:W-:Y:S05]  /*9930*/  BSYNC.RECONVERGENT B4 ;  /* 0x0000000000047941 */ /* 0x000fea0003800200 */
.L_x_146:
        /* <DEDUP_REMOVED lines=33> */
.L_x_149:
[----:B------:R-:W-:Y:S05]  /*9b50*/  BSYNC.RECONVERGENT B4 ;  /* 0x0000000000047941 */ /* 0x000fea0003800200 */
.L_x_148:
        /* <DEDUP_REMOVED lines=33> */
.L_x_151:
[----:B------:R-:W-:Y:S05]  /*9d70*/  BSYNC.RECONVERGENT B4 ;  /* 0x0000000000047941 */ /* 0x000fea0003800200 */
.L_x_150:
        /* <DEDUP_REMOVED lines=37> */
.L_x_153:
[----:B------:R-:W-:Y:S05]  /*9fd0*/  BSYNC.RECONVERGENT B4 ;  /* 0x0000000000047941 */ /* 0x000fea0003800200 */
.L_x_152:
        /* <DEDUP_REMOVED lines=33> */
.L_x_155:
[----:B------:R-:W-:Y:S05]  /*a1f0*/  BSYNC.RECONVERGENT B4 ;  /* 0x0000000000047941 */ /* 0x000fea0003800200 */
.L_x_154:
        /* <DEDUP_REMOVED lines=33> */
.L_x_157:
[----:B------:R-:W-:Y:S05]  /*a410*/  BSYNC.RECONVERGENT B4 ;  /* 0x0000000000047941 */ /* 0x000fea0003800200 */
.L_x_156:
        /* <DEDUP_REMOVED lines=33> */
.L_x_159:
[----:B------:R-:W-:Y:S05]  /*a630*/  BSYNC.RECONVERGENT B4 ;  /* 0x0000000000047941 */ /* 0x000fea0003800200 */
.L_x_158:
        /* <DEDUP_REMOVED lines=37> */
.L_x_161:
[----:B------:R-:W-:Y:S05]  /*a890*/  BSYNC.RECONVERGENT B4 ;  /* 0x0000000000047941 */ /* 0x000fea0003800200 */
.L_x_160:
        /* <DEDUP_REMOVED lines=33> */
.L_x_163:
[----:B------:R-:W-:Y:S05]  /*aab0*/  BSYNC.RECONVERGENT B4 ;  /* 0x0000000000047941 */ /* 0x000fea0003800200 */
.L_x_162:
        /* <DEDUP_REMOVED lines=33> */
.L_x_165:
[----:B------:R-:W-:Y:S05]  /*acd0*/  BSYNC.RECONVERGENT B4 ;  /* 0x0000000000047941 */ /* 0x000fea0003800200 */
.L_x_164:
        /* <DEDUP_REMOVED lines=38> */
.L_x_167:
[----:B------:R-:W-:Y:S05]  /*af40*/  BSYNC.RECONVERGENT B4 ;  /* 0x0000000000047941 */ /* 0x000fea0003800200 */
.L_x_166:
        /* <DEDUP_REMOVED lines=33> */
.L_x_169:
[----:B------:R-:W-:Y:S05]  /*b160*/  BSYNC.RECONVERGENT B4 ;  /* 0x0000000000047941 */ /* 0x000fea0003800200 */
.L_x_168:
        /* <DEDUP_REMOVED lines=33> */
.L_x_171:
[----:B------:R-:W-:Y:S05]  /*b380*/  BSYNC.RECONVERGENT B4 ;  /* 0x0000000000047941 */ /* 0x000fea0003800200 */
.L_x_170:
        /* <DEDUP_REMOVED lines=37> */
.L_x_173:
[----:B------:R-:W-:Y:S05]  /*b5e0*/  BSYNC.RECONVERGENT B4 ;  /* 0x0000000000047941 */ /* 0x000fea0003800200 */
.L_x_172:
        /* <DEDUP_REMOVED lines=33> */
.L_x_175:
[----:B------:R-:W-:Y:S05]  /*b800*/  BSYNC.RECONVERGENT B4 ;  /* 0x0000000000047941 */ /* 0x000fea0003800200 */
.L_x_174:
        /* <DEDUP_REMOVED lines=33> */
.L_x_177:
[----:B------:R-:W-:Y:S05]  /*ba20*/  BSYNC.RECONVERGENT B4 ;  /* 0x0000000000047941 */ /* 0x000fea0003800200 */
.L_x_176:
        /* <DEDUP_REMOVED lines=33> */
.L_x_179:
[----:B------:R-:W-:Y:S05]  /*bc40*/  BSYNC.RECONVERGENT B4 ;  /* 0x0000000000047941 */ /* 0x000fea0003800200 */
.L_x_178:
        /* <DEDUP_REMOVED lines=37> */
.L_x_181:
[----:B------:R-:W-:Y:S05]  /*bea0*/  BSYNC.RECONVERGENT B4 ;  /* 0x0000000000047941 */ /* 0x000fea0003800200 */
.L_x_180:
        /* <DEDUP_REMOVED lines=33> */
.L_x_183:
[----:B------:R-:W-:Y:S05]  /*c0c0*/  BSYNC.RECONVERGENT B4 ;  /* 0x0000000000047941 */ /* 0x000fea0003800200 */
.L_x_182:
        /* <DEDUP_REMOVED lines=33> */
.L_x_185:
[----:B------:R-:W-:Y:S05]  /*c2e0*/  BSYNC.RECONVERGENT B4 ;  /* 0x0000000000047941 */ /* 0x000fea0003800200 */
.L_x_184:
        /* <DEDUP_REMOVED lines=38> */
.L_x_187:
[----:B------:R-:W-:Y:S05]  /*c550*/  BSYNC.RECONVERGENT B4 ;  /* 0x0000000000047941 */ /* 0x000fea0003800200 */
.L_x_186:
        /* <DEDUP_REMOVED lines=33> */
.L_x_189:
[----:B------:R-:W-:Y:S05]  /*c770*/  BSYNC.RECONVERGENT B4 ;  /* 0x0000000000047941 */ /* 0x000fea0003800200 */
.L_x_188:
        /* <DEDUP_REMOVED lines=33> */
.L_x_191:
[----:B------:R-:W-:Y:S05]  /*c990*/  BSYNC.RECONVERGENT B4 ;  /* 0x0000000000047941 */ /* 0x000fea0003800200 */
.L_x_190:
        /* <DEDUP_REMOVED lines=37> */
.L_x_193:
[----:B------:R-:W-:Y:S05]  /*cbf0*/  BSYNC.RECONVERGENT B4 ;  /* 0x0000000000047941 */ /* 0x000fea0003800200 */
.L_x_192:
[----:B------:R-:W0:Y:S01]  /*cc00*/  FRND.F64.FLOOR R8, R8 ;  /* 0x0000000800087313 */ /* 0x000e220000305800 */
[----:B------:R-:W-:Y:S01]  /*cc10*/  UMOV UR6, 0xe5e00000 ;  /* 0xe5e0000000067882 */ /* 0x000fe20000000000 */
[----:B------:R-:W-:-:S06]  /*cc20*/  UMOV UR7, 0x41efffff ;  /* 0x41efffff00077882 */ /* 0x000fcc0000000000 */
[----:B------:R1:W2:Y:S01]  /*cc30*/  F2I.U32.F64.TRUNC R7, R30 ;  /* 0x0000001e00077311 */ /* 0x0002a2000030d000 */
[----:B0-----:R-:W-:-:S07]  /*cc40*/  DFMA R10, R8, -UR6, R14 ;  /* 0x80000006080a7c2b */ /* 0x001fce000800000e */
[----:B------:R1:W0:Y:S01]  /*cc50*/  F2I.U32.F64.TRUNC R6, R38 ;  /* 0x0000002600067311 */ /* 0x000222000030d000 */
[----:B------:R-:W-:-:S07]  /*cc60*/  DADD R12, R10, UR6 ;  /* 0x000000060a0c7e29 */ /* 0x000fce0008000000 */
[----:B------:R1:W3:Y:S01]  /*cc70*/  F2I.U32.F64.TRUNC R5, R40 ;  /* 0x0000002800057311 */ /* 0x0002e2000030d000 */
[----:B------:R-:W-:-:S07]  /*cc80*/  DSETP.GEU.AND P0, PT, R10, RZ, PT ;  /* 0x000000ff0a00722a */ /* 0x000fce0003f0e000 */
[----:B------:R1:W4:Y:S01]  /*cc90*/  F2I.U32.F64.TRUNC R2, R36 ;  /* 0x0000002400027311 */ /* 0x000322000030d000 */
[----:B------:R-:W-:Y:S02]  /*cca0*/  FSEL R8, R12, R10, !P0 ;  /* 0x0000000a0c087208 */ /* 0x000fe40004000000 */
[----:B------:R-:W-:-:S05]  /*ccb0*/  FSEL R9, R13, R11, !P0 ;  /* 0x0000000b0d097208 */ /* 0x000fca0004000000 */
[----:B------:R1:W0:Y:S08]  /*ccc0*/  F2I.U32.F64.TRUNC R4, R42 ;  /* 0x0000002a00047311 */ /* 0x000230000030d000 */
[----:B------:R1:W0:Y:S08]  /*ccd0*/  F2I.U32.F64.TRUNC R14, R22 ;  /* 0x00000016000e7311 */ /* 0x000230000030d000 */
[----:B------:R1:W0:Y:S08]  /*cce0*/  F2I.U32.F64.TRUNC R15, R20 ;  /* 0x00000014000f7311 */ /* 0x000230000030d000 */
[----:B------:R1:W0:Y:S08]  /*ccf0*/  F2I.U32.F64.TRUNC R16, R24 ;  /* 0x0000001800107311 */ /* 0x000230000030d000 */
[----:B--234-:R1:W0:Y:S02]  /*cd00*/  F2I.U32.F64.TRUNC R17, R8 ;  /* 0x0000000800117311 */ /* 0x01c224000030d000 */
.L_x_13:
[----:B------:R-:W-:Y:S05]  /*cd10*/  BSYNC.RECONVERGENT B1 ;  /* 0x0000000000017941 */ /* 0x000fea0003800200 */
.L_x_12:
[C---:B------:R-:W-:Y:S02]  /*cd20*/  ISETP.GT.U32.AND P0, PT, R3.reuse, 0x1, PT ;  /* 0x000000010300780c */ /* 0x040fe40003f04070 */
[--C-:B------:R-:W-:Y:S02]  /*cd30*/  SHF.R.U64 R3, R3, 0x1, R0.reuse ;  /* 0x0000000103037819 */ /* 0x100fe40000001200 */
[----:B------:R-:W-:Y:S02]  /*cd40*/  ISETP.GT.U32.AND.EX P0, PT, R0, RZ, PT, P0 ;  /* 0x000000ff0000720c */ /* 0x000fe40003f04100 */
[----:B------:R-:W-:Y:S02]  /*cd50*/  SHF.R.U32.HI R0, RZ, 0x1, R0 ;  /* 0x00000001ff007819 */ /* 0x000fe40000011600 */
[----:B------:R-:W-:-:S09]  /*cd60*/  IADD3 R18, PT, PT, R18, 0x1, RZ ;  /* 0x0000000112127810 */ /* 0x000fd20007ffe0ff */
[----:B------:R-:W-:Y:S05]  /*cd70*/  @P0 BRA `(.L_x_194) ;  /* 0xffffff3400200947 */ /* 0x000fea000383ffff */
[----:B------:R-:W-:Y:S05]  /*cd80*/  BSYNC.RECONVERGENT B2 ;  /* 0x0000000000027941 */ /* 0x000fea0003800200 */
.L_x_11:
[----:B------:R2:W3:Y:S08]  /*cd90*/  I2F.F64.U32 R10, R7 ;  /* 0x00000007000a7312 */ /* 0x0004f00000201800 */
[----:B0-----:R2:W0:Y:S08]  /*cda0*/  I2F.F64.U32 R18, R6 ;  /* 0x0000000600127312 */ /* 0x0014300000201800 */
[----:B-1----:R2:W1:Y:S08]  /*cdb0*/  I2F.F64.U32 R20, R5 ;  /* 0x0000000500147312 */ /* 0x0024700000201800 */
[----:B------:R2:W4:Y:S08]  /*cdc0*/  I2F.F64.U32 R22, R2 ;  /* 0x0000000200167312 */ /* 0x0005300000201800 */
[----:B------:R2:W0:Y:S08]  /*cdd0*/  I2F.F64.U32 R24, R4 ;  /* 0x0000000400187312 */ /* 0x0004300000201800 */
[----:B------:R2:W0:Y:S08]  /*cde0*/  I2F.F64.U32 R26, R14 ;  /* 0x0000000e001a7312 */ /* 0x0004300000201800 */
[----:B------:R2:W0:Y:S08]  /*cdf0*/  I2F.F64.U32 R28, R15 ;  /* 0x0000000f001c7312 */ /* 0x0004300000201800 */
[----:B------:R2:W0:Y:S08]  /*ce00*/  I2F.F64.U32 R30, R16 ;  /* 0x00000010001e7312 */ /* 0x0004300000201800 */
[----:B-1-34-:R2:W0:Y:S02]  /*ce10*/  I2F.F64.U32 R32, R17 ;  /* 0x0000001100207312 */ /* 0x01a4240000201800 */
.L_x_10:
[----:B------:R-:W-:Y:S05]  /*ce20*/  BSYNC.RECONVERGENT B3 ;  /* 0x0000000000037941 */ /* 0x000fea0003800200 */
.L_x_9:
[----:B--2---:R-:W1:Y:S01]  /*ce30*/  MUFU.RCP64H R5, 4.29496524800000000000e+09 ;  /* 0x41efffff00057908 */ /* 0x004e620000001800 */
[----:B------:R-:W-:Y:S01]  /*ce40*/  IMAD.MOV.U32 R6, RZ, RZ, -0x1a200000 ;  /* 0xe5e00000ff067424 */ /* 0x000fe200078e00ff */
[----:B------:R-:W-:Y:S01]  /*ce50*/  UMOV UR6, 0xe0000000 ;  /* 0xe000000000067882 */ /* 0x000fe20000000000 */
[----:B------:R-:W-:Y:S01]  /*ce60*/  IMAD.MOV.U32 R7, RZ, RZ, 0x41efffff ;  /* 0x41efffffff077424 */ /* 0x000fe200078e00ff */
[----:B------:R-:W-:Y:S01]  /*ce70*/  UMOV UR7, 0x4177f652 ;  /* 0x4177f65200077882 */ /* 0x000fe20000000000 */
[----:B------:R-:W-:Y:S01]  /*ce80*/  IMAD.MOV.U32 R4, RZ, RZ, 0x1 ;  /* 0x00000001ff047424 */ /* 0x000fe200078e00ff */
[----:B------:R-:W2:Y:S01]  /*ce90*/  S2R R17, SR_TID.X ;  /* 0x0000000000117919 */ /* 0x000ea20000002100 */
[----:B------:R-:W2:Y:S01]  /*cea0*/  LDC R0, c[0x0][0x360] ;  /* 0x0000d800ff007b82 */ /* 0x000ea20000000800 */
[----:B------:R-:W-:Y:S03]  /*ceb0*/  BSSY.RECONVERGENT B1, `(.L_x_195) ;  /* 0x000001a000017945 */ /* 0x000fe60003800200 */
[----:B-1----:R-:W-:-:S08]  /*cec0*/  DFMA R2, R4, -R6, 1 ;  /* 0x3ff000000402742b */ /* 0x002fd00000000806 */
[----:B------:R-:W-:Y:S02]  /*ced0*/  DFMA R8, R2, R2, R2 ;  /* 0x000000020208722b */ /* 0x000fe40000000002 */
[----:B------:R-:W-:-:S06]  /*cee0*/  DMUL R2, R10, 7.62939453125e-06 ;  /* 0x3ee000000a027828 */ /* 0x000fcc0000000000 */
[----:B------:R-:W-:-:S04]  /*cef0*/  DFMA R8, R4, R8, R4 ;  /* 0x000000080408722b */ /* 0x000fc80000000004 */
[----:B------:R-:W1:Y:S04]  /*cf00*/  FRND.F64.FLOOR R2, R2 ;  /* 0x0000000200027313 */ /* 0x000e680000305800 */
[----:B------:R-:W-:-:S08]  /*cf10*/  DFMA R4, R8, -R6, 1 ;  /* 0x3ff000000804742b */ /* 0x000fd00000000806 */
[----:B------:R-:W-:Y:S02]  /*cf20*/  DFMA R12, R8, R4, R8 ;  /* 0x00000004080c722b */ /* 0x000fe40000000008 */
[----:B-1----:R-:W-:Y:S01]  /*cf30*/  DMUL R14, R2, UR6 ;  /* 0x00000006020e7c28 */ /* 0x002fe20008000000 */
[----:B------:R-:W2:Y:S07]  /*cf40*/  S2UR UR6, SR_CTAID.X ;  /* 0x00000000000679c3 */ /* 0x000eae0000002500 */
[----:B------:R-:W-:-:S02]  /*cf50*/  DMUL R8, R12, R14 ;  /* 0x0000000e0c087228 */ /* 0x000fc40000000000 */
[----:B------:R-:W-:-:S06]  /*cf60*/  FSETP.GEU.AND P1, PT, |R15|, 6.5827683646048100446e-37, PT ;  /* 0x036000000f00780b */ /* 0x000fcc0003f2e200 */
[----:B------:R-:W-:-:S08]  /*cf70*/  DFMA R4, R8, -R6, R14 ;  /* 0x800000060804722b */ /* 0x000fd0000000000e */
[----:B------:R-:W-:-:S10]  /*cf80*/  DFMA R8, R12, R4, R8 ;  /* 0x000000040c08722b */ /* 0x000fd40000000008 */
[----:B------:R-:W-:-:S05]  /*cf90*/  FFMA R4, RZ, 29.999998092651367188, R9 ;  /* 0x41efffffff047823 */ /* 0x000fca0000000009 */
[----:B------:R-:W-:Y:S01]  /*cfa0*/  FSETP.GT.AND P0, PT, |R4|, 1.469367938527859385e-39, PT ;  /* 0x001000000400780b */ /* 0x000fe20003f04200 */
[----:B------:R-:W-:Y:S01]  /*cfb0*/  DFMA R4, R2, -131072, R10 ;  /* 0xc10000000204782b */ /* 0x000fe2000000000a */
[----:B--2---:R-:W-:-:S11]  /*cfc0*/  IMAD R2, R0, UR6, R17 ;  /* 0x0000000600027c24 */ /* 0x004fd6000f8e0211 */
[----:B------:R-:W-:Y:S05]  /*cfd0*/  @P0 BRA P1, `(.L_x_196) ;  /* 0x00000000001c0947 */ /* 0x000fea0000800000 */
[----:B------:R-:W-:Y:S01]  /*cfe0*/  IMAD.MOV.U32 R12, RZ, RZ, R14 ;  /* 0x000000ffff0c7224 */ /* 0x000fe200078e000e */
[----:B------:R-:W-:Y:S01]  /*cff0*/  MOV R7, R15 ;  /* 0x0000000f00077202 */ /* 0x000fe20000000f00 */
[----:B------:R-:W-:Y:S01]  /*d000*/  IMAD.MOV.U32 R8, RZ, RZ, -0x1a200000 ;  /* 0xe5e00000ff087424 */ /* 0x000fe200078e00ff */
[----:B------:R-:W-:Y:S01]  /*d010*/  MOV R10, 0xd040 ;  /* 0x0000d040000a7802 */ /* 0x000fe20000000f00 */
[----:B------:R-:W-:-:S07]  /*d020*/  IMAD.MOV.U32 R57, RZ, RZ, 0x41efffff ;  /* 0x41efffffff397424 */ /* 0x000fce00078e00ff */
[----:B0-----:R-:W-:Y:S05]  /*d030*/  CALL.REL.NOINC `($__internal_0_$__cuda_sm20_div_rn_f64_full) ;  /* 0x0000018000f07944 */ /* 0x001fea0003c00000 */
[----:B------:R-:W-:-:S07]  /*d040*/  IMAD.MOV.U32 R9, RZ, RZ, R7 ;  /* 0x000000ffff097224 */ /* 0x000fce00078e0007 */
.L_x_196:
[----:B------:R-:W-:Y:S05]  /*d050*/  BSYNC.RECONVERGENT B1 ;  /* 0x0000000000017941 */ /* 0x000fea0003800200 */
.L_x_195:
[----:B------:R-:W1:Y:S01]  /*d060*/  MUFU.RCP64H R7, 4.29496524800000000000e+09 ;  /* 0x41efffff00077908 */ /* 0x000e620000001800 */
[----:B------:R-:W-:Y:S01]  /*d070*/  IMAD.MOV.U32 R12, RZ, RZ, -0x1a200000 ;  /* 0xe5e00000ff0c7424 */ /* 0x000fe200078e00ff */
[----:B------:R-:W-:Y:S01]  /*d080*/  MOV R13, 0x41efffff ;  /* 0x41efffff000d7802 */ /* 0x000fe20000000f00 */
[----:B------:R-:W-:Y:S01]  /*d090*/  IMAD.MOV.U32 R6, RZ, RZ, 0x1 ;  /* 0x00000001ff067424 */ /* 0x000fe200078e00ff */
[----:B------:R-:W-:Y:S01]  /*d0a0*/  UMOV UR6, 0xe0000000 ;  /* 0xe000000000067882 */ /* 0x000fe20000000000 */
[----:B------:R-:W-:Y:S01]  /*d0b0*/  UMOV UR7, 0x4177f652 ;  /* 0x4177f65200077882 */ /* 0x000fe20000000000 */
[----:B------:R-:W-:Y:S01]  /*d0c0*/  BSSY.RECONVERGENT B1, `(.L_x_197) ;  /* 0x000001d000017945 */ /* 0x000fe20003800200 */
[----:B------:R-:W-:Y:S01]  /*d0d0*/  DMUL R4, R4, UR6 ;  /* 0x0000000604047c28 */ /* 0x000fe20008000000 */
[----:B------:R-:W2:Y:S01]  /*d0e0*/  FRND.F64.FLOOR R8, R8 ;  /* 0x0000000800087313 */ /* 0x000ea20000305800 */
[----:B------:R-:W-:Y:S01]  /*d0f0*/  UMOV UR6, 0xe5e00000 ;  /* 0xe5e0000000067882 */ /* 0x000fe20000000000 */
[----:B------:R-:W-:Y:S01]  /*d100*/  UMOV UR7, 0x41efffff ;  /* 0x41efffff00077882 */ /* 0x000fe20000000000 */
[----:B-1----:R-:W-:-:S06]  /*d110*/  DFMA R10, R6, -R12, 1 ;  /* 0x3ff00000060a742b */ /* 0x002fcc000000080c */
[----:B------:R-:W-:Y:S01]  /*d120*/  FSETP.GEU.AND P2, PT, |R5|, 6.5827683646048100446e-37, PT ;  /* 0x036000000500780b */ /* 0x000fe20003f4e200 */
[----:B--2---:R-:W-:Y:S02]  /*d130*/  DFMA R14, R8, -R12, R14 ;  /* 0x8000000c080e722b */ /* 0x004fe4000000000e */
[----:B------:R-:W-:-:S06]  /*d140*/  DFMA R10, R10, R10, R10 ;  /* 0x0000000a0a0a722b */ /* 0x000fcc000000000a */
[----:B------:R-:W-:Y:S02]  /*d150*/  DSETP.GEU.AND P0, PT, R14, RZ, PT ;  /* 0x000000ff0e00722a */ /* 0x000fe40003f0e000 */
        /* <DEDUP_REMOVED lines=16> */
[----:B------:R-:W-:-:S07]  /*d260*/  IMAD.MOV.U32 R8, RZ, RZ, -0x1a200000 ;  /* 0xe5e00000ff087424 */ /* 0x000fce00078e00ff */
[----:B0-----:R-:W-:Y:S05]  /*d270*/  CALL.REL.NOINC `($__internal_0_$__cuda_sm20_div_rn_f64_full) ;  /* 0x0000018000607944 */ /* 0x001fea0003c00000 */
[----:B------:R-:W-:-:S07]  /*d280*/  IMAD.MOV.U32 R6, RZ, RZ, R8 ;  /* 0x000000ffff067224 */ /* 0x000fce00078e0008 */
.L_x_198:
[----:B------:R-:W-:Y:S05]  /*d290*/  BSYNC.RECONVERGENT B1 ;  /* 0x0000000000017941 */ /* 0x000fea0003800200 */
.L_x_197:
[----:B------:R-:W1:Y:S01]  /*d2a0*/  MUFU.RCP64H R13, 4.29496524800000000000e+09 ;  /* 0x41efffff000d7908 */ /* 0x000e620000001800 */
[----:B------:R-:W-:Y:S01]  /*d2b0*/  IMAD.MOV.U32 R10, RZ, RZ, -0x1a200000 ;  /* 0xe5e00000ff0a7424 */ /* 0x000fe200078e00ff */
[----:B------:R-:W-:Y:S01]  /*d2c0*/  UMOV UR6, 0xe5e00000 ;  /* 0xe5e0000000067882 */ /* 0x000fe20000000000 */
[----:B------:R-:W-:Y:S01]  /*d2d0*/  IMAD.MOV.U32 R11, RZ, RZ, 0x41efffff ;  /* 0x41efffffff0b7424 */ /* 0x000fe200078e00ff */
[----:B------:R-:W-:Y:S01]  /*d2e0*/  UMOV UR7, 0x41efffff ;  /* 0x41efffff00077882 */ /* 0x000fe20000000000 */
[----:B------:R-:W-:Y:S01]  /*d2f0*/  IMAD.MOV.U32 R12, RZ, RZ, 0x1 ;  /* 0x00000001ff0c7424 */ /* 0x000fe200078e00ff */
[----:B------:R-:W-:Y:S02]  /*d300*/  BSSY.RECONVERGENT B1, `(.L_x_199) ;  /* 0x000001b000017945 */ /* 0x000fe40003800200 */
[----:B------:R-:W2:Y:S03]  /*d310*/  FRND.F64.FLOOR R6, R6 ;  /* 0x0000000600067313 */ /* 0x000ea60000305800 */
[----:B-1----:R-:W-:-:S02]  /*d320*/  DFMA R8, R12, -R10, 1 ;  /* 0x3ff000000c08742b */ /* 0x002fc4000000080a */
[----:B--2---:R-:W-:-:S06]  /*d330*/  DFMA R4, R6, -R10, R4 ;  /* 0x8000000a0604722b */ /* 0x004fcc0000000004 */
        /* <DEDUP_REMOVED lines=21> */
[----:B0-----:R-:W-:Y:S05]  /*d490*/  CALL.REL.NOINC `($__internal_0_$__cuda_sm20_div_rn_f64_full) ;  /* 0x0000017c00d87944 */ /* 0x001fea0003c00000 */
[----:B------:R-:W-:-:S07]  /*d4a0*/  IMAD.MOV.U32 R9, RZ, RZ, R7 ;  /* 0x000000ffff097224 */ /* 0x000fce00078e0007 */
.L_x_200:
[----:B------:R-:W-:Y:S05]  /*d4b0*/  BSYNC.RECONVERGENT B1 ;  /* 0x0000000000017941 */ /* 0x000fea0003800200 */
.L_x_199:
[----:B------:R-:W1:Y:S01]  /*d4c0*/  MUFU.RCP64H R5, 4.29496524800000000000e+09 ;  /* 0x41efffff00057908 */ /* 0x000e620000001800 */
[----:B------:R-:W-:Y:S01]  /*d4d0*/  MOV R34, 0xe5e00000 ;  /* 0xe5e0000000227802 */ /* 0x000fe20000000f00 */
[----:B------:R-:W-:Y:S01]  /*d4e0*/  IMAD.MOV.U32 R35, RZ, RZ, 0x41efffff ;  /* 0x41efffffff237424 */ /* 0x000fe200078e00ff */
[----:B------:R-:W-:Y:S01]  /*d4f0*/  UMOV UR6, 0xe5e00000 ;  /* 0xe5e0000000067882 */ /* 0x000fe20000000000 */
[----:B------:R-:W-:Y:S01]  /*d500*/  IMAD.MOV.U32 R4, RZ, RZ, 0x1 ;  /* 0x00000001ff047424 */ /* 0x000fe200078e00ff */
[----:B------:R-:W-:Y:S01]  /*d510*/  UMOV UR7, 0x41efffff ;  /* 0x41efffff00077882 */ /* 0x000fe20000000000 */
[----:B------:R-:W-:Y:S02]  /*d520*/  BSSY.RECONVERGENT B1, `(.L_x_201) ;  /* 0x0000022000017945 */ /* 0x000fe40003800200 */
[----:B------:R-:W2:Y:S02]  /*d530*/  FRND.F64.FLOOR R8, R8 ;  /* 0x0000000800087313 */ /* 0x000ea40000305800 */
[----:B-1----:R-:W-:-:S02]  /*d540*/  DFMA R6, R4, -R34, 1 ;  /* 0x3ff000000406742b */ /* 0x002fc40000000822 */
[----:B--2---:R-:W-:-:S06]  /*d550*/  DFMA R14, R8, -R34, R14 ;  /* 0x80000022080e722b */ /* 0x004fcc000000000e */
[----:B------:R-:W-:Y:S02]  /*d560*/  DFMA R10, R6, R6, R6 ;  /* 0x00000006060a722b */ /* 0x000fe40000000006 */
[----:B0-----:R-:W-:Y:S02]  /*d570*/  DMUL R6, R18, 7.62939453125e-06 ;  /* 0x3ee0000012067828 */ /* 0x001fe40000000000 */
[----:B------:R-:W-:-:S04]  /*d580*/  DSETP.GEU.AND P0, PT, R14, RZ, PT ;  /* 0x000000ff0e00722a */ /* 0x000fc80003f0e000 */
[----:B------:R-:W-:Y:S01]  /*d590*/  DFMA R10, R4, R10, R4 ;  /* 0x0000000a040a722b */ /* 0x000fe20000000004 */
[----:B------:R-:W0:Y:S07]  /*d5a0*/  FRND.F64.FLOOR R12, R6 ;  /* 0x00000006000c7313 */ /* 0x000e2e0000305800 */
[----:B------:R-:W-:Y:S02]  /*d5b0*/  DFMA R16, R10, -R34, 1 ;  /* 0x3ff000000a10742b */ /* 0x000fe40000000822 */
[----:B0-----:R-:W-:-:S06]  /*d5c0*/  DMUL R4, R12, 1711840 ;  /* 0x413a1ee00c047828 */ /* 0x001fcc0000000000 */
[----:B------:R-:W-:Y:S02]  /*d5d0*/  DFMA R36, R10, R16, R10 ;  /* 0x000000100a24722b */ /* 0x000fe4000000000a */
[----:B------:R-:W-:-:S06]  /*d5e0*/  DADD R10, R14, UR6 ;  /* 0x000000060e0a7e29 */ /* 0x000fcc0008000000 */
[----:B------:R-:W-:Y:S01]  /*d5f0*/  DMUL R16, R36, R4 ;  /* 0x0000000424107228 */ /* 0x000fe20000000000 */
[----:B------:R-:W-:-:S03]  /*d600*/  FSETP.GEU.AND P2, PT, |R5|, 6.5827683646048100446e-37, PT ;  /* 0x036000000500780b */ /* 0x000fc60003f4e200 */
[----:B------:R-:W-:Y:S02]  /*d610*/  FSEL R10, R10, R14, !P0 ;  /* 0x0000000e0a0a7208 */ /* 0x000fe40004000000 */
[----:B------:R-:W-:Y:S01]  /*d620*/  FSEL R11, R11, R15, !P0 ;  /* 0x0000000f0b0b7208 */ /* 0x000fe20004000000 */
[----:B------:R-:W-:Y:S02]  /*d630*/  DFMA R14, R12, -131072, R18 ;  /* 0xc10000000c0e782b */ /* 0x000fe40000000012 */
[----:B------:R-:W-:-:S03]  /*d640*/  DFMA R34, R16, -R34, R4 ;  /* 0x800000221022722b */ /* 0x000fc60000000004 */
[C---:B------:R-:W-:Y:S02]  /*d650*/  DADD R8, R10.reuse, UR6 ;  /* 0x000000060a087e29 */ /* 0x040fe40008000000 */
[----:B------:R-:W-:-:S03]  /*d660*/  DSETP.GEU.AND P0, PT, R10, RZ, PT ;  /* 0x000000ff0a00722a */ /* 0x000fc60003f0e000 */
[----:B------:R-:W-:-:S05]  /*d670*/  DFMA R6, R36, R34, R16 ;  /* 0x000000222406722b */ /* 0x000fca0000000010 */
[----:B------:R-:W-:Y:S02]  /*d680*/  FSEL R16, R8, R10, !P0 ;  /* 0x0000000a08107208 */ /* 0x000fe40004000000 */
[----:B------:R-:W-:-:S03]  /*d690*/  FSEL R17, R9, R11, !P0 ;  /* 0x0000000b09117208 */ /* 0x000fc60004000000 */
        /* <DEDUP_REMOVED lines=10> */
.L_x_202:
[----:B------:R-:W-:Y:S05]  /*d740*/  BSYNC.RECONVERGENT B1 ;  /* 0x0000000000017941 */ /* 0x000fea0003800200 */
.L_x_201:
[----:B------:R-:W0:Y:S01]  /*d750*/  MUFU.RCP64H R9, 4.29496524800000000000e+09 ;  /* 0x41efffff00097908 */ /* 0x000e220000001800 */
[----:B------:R-:W-:Y:S01]  /*d760*/  IMAD.MOV.U32 R12, RZ, RZ, -0x1a200000 ;  /* 0xe5e00000ff0c7424 */ /* 0x000fe200078e00ff */
[----:B------:R-:W-:Y:S01]  /*d770*/  MOV R8, 0x1 ;  /* 0x0000000100087802 */ /* 0x000fe20000000f00 */
[----:B------:R-:W-:Y:S01]  /*d780*/  IMAD.MOV.U32 R13, RZ, RZ, 0x41efffff ;  /* 0x41efffffff0d7424 */ /* 0x000fe200078e00ff */
[----:B------:R-:W-:Y:S01]  /*d790*/  DMUL R14, R14, 1711840 ;  /* 0x413a1ee00e0e7828 */ /* 0x000fe20000000000 */
        /* <DEDUP_REMOVED lines=28> */
.L_x_204:
[----:B------:R-:W-:Y:S05]  /*d960*/  BSYNC.RECONVERGENT B1 ;  /* 0x0000000000017941 */ /* 0x000fea0003800200 */
.L_x_203:
        /* <DEDUP_REMOVED lines=33> */
.L_x_206:
[----:B------:R-:W-:Y:S05]  /*db80*/  BSYNC.RECONVERGENT B1 ;  /* 0x0000000000017941 */ /* 0x000fea0003800200 */
.L_x_205:
[----:B------:R-:W0:Y:S01]  /*db90*/  MUFU.RCP64H R5, 4.29496524800000000000e+09 ;  /* 0x41efffff00057908 */ /* 0x000e220000001800 */
[----:B------:R-:W-:Y:S01]  /*dba0*/  IMAD.MOV.U32 R18, RZ, RZ, -0x1a200000 ;  /* 0xe5e00000ff127424 */ /* 0x000fe200078e00ff */
[----:B------:R-:W-:Y:S01]  /*dbb0*/  MOV R19, 0x41efffff ;  /* 0x41efffff00137802 */ /* 0x000fe20000000f00 */
[----:B------:R-:W-:Y:S01]  /*dbc0*/  IMAD.MOV.U32 R4, RZ, RZ, 0x1 ;  /* 0x00000001ff047424 */ /* 0x000fe200078e00ff */
[----:B------:R-:W-:Y:S01]  /*dbd0*/  DMUL R10, R20, 7.62939453125e-06 ;  /* 0x3ee00000140a7828 */ /* 0x000fe20000000000 */
[----:B------:R-:W-:Y:S01]  /*dbe0*/  UMOV UR6, 0xe0000000 ;  /* 0xe000000000067882 */ /* 0x000fe20000000000 */
[----:B------:R-:W-:Y:S01]  /*dbf0*/  UMOV UR7, 0x4177f652 ;  /* 0x4177f65200077882 */ /* 0x000fe20000000000 */
[----:B------:R-:W-:Y:S01]  /*dc00*/  BSSY.RECONVERGENT B1, `(.L_x_207) ;  /* 0x0000024000017945 */ /* 0x000fe20003800200 */
[----:B------:R-:W1:Y:S08]  /*dc10*/  FRND.F64.FLOOR R8, R8 ;  /* 0x0000000800087313 */ /* 0x000e700000305800 */
[----:B------:R-:W2:Y:S01]  /*dc20*/  FRND.F64.FLOOR R10, R10 ;  /* 0x0000000a000a7313 */ /* 0x000ea20000305800 */
[----:B0-----:R-:W-:-:S02]  /*dc30*/  DFMA R6, R4, -R18, 1 ;  /* 0x3ff000000406742b */ /* 0x001fc40000000812 */
[----:B-1----:R-:W-:-:S06]  /*dc40*/  DFMA R14, R8, -R18, R14 ;  /* 0x80000012080e722b */ /* 0x002fcc000000000e */
[----:B------:R-:W-:Y:S02]  /*dc50*/  DFMA R6, R6, R6, R6 ;  /* 0x000000060606722b */ /* 0x000fe40000000006 */
[----:B------:R-:W-:-:S06]  /*dc60*/  DSETP.GEU.AND P0, PT, R14, RZ, PT ;  /* 0x000000ff0e00722a */ /* 0x000fcc0003f0e000 */
[----:B------:R-:W-:Y:S02]  /*dc70*/  DFMA R6, R4, R6, R4 ;  /* 0x000000060406722b */ /* 0x000fe40000000004 */
[C---:B--2---:R-:W-:Y:S01]  /*dc80*/  DMUL R4, R10.reuse, UR6 ;  /* 0x000000060a047c28 */ /* 0x044fe20008000000 */
[----:B------:R-:W-:Y:S01]  /*dc90*/  UMOV UR6, 0xe5e00000 ;  /* 0xe5e0000000067882 */ /* 0x000fe20000000000 */
[----:B------:R-:W-:Y:S01]  /*dca0*/  UMOV UR7, 0x41efffff ;  /* 0x41efffff00077882 */ /* 0x000fe20000000000 */
[----:B------:R-:W-:-:S03]  /*dcb0*/  DFMA R20, R10, -131072, R20 ;  /* 0xc10000000a14782b */ /* 0x000fc60000000014 */
[----:B------:R-:W-:-:S04]  /*dcc0*/  DFMA R12, R6, -R18, 1 ;  /* 0x3ff00000060c742b */ /* 0x000fc80000000812 */
[----:B------:R-:W-:-:S04]  /*dcd0*/  FSETP.GEU.AND P1, PT, |R5|, 6.5827683646048100446e-37, PT ;  /* 0x036000000500780b */ /* 0x000fc80003f2e200 */
        /* <DEDUP_REMOVED lines=22> */
.L_x_208:
[----:B------:R-:W-:Y:S05]  /*de40*/  BSYNC.RECONVERGENT B1 ;  /* 0x0000000000017941 */ /* 0x000fea0003800200 */
.L_x_207:
[----:B------:R-:W0:Y:S01]  /*de50*/  MUFU.RCP64H R7, 4.29496524800000000000e+09 ;  /* 0x41efffff00077908 */ /* 0x000e220000001800 */
[----:B------:R-:W-:Y:S01]  /*de60*/  IMAD.MOV.U32 R12, RZ, RZ, -0x1a200000 ;  /* 0xe5e00000ff0c7424 */ /* 0x000fe200078e00ff */
[----:B------:R-:W-:Y:S01]  /*de70*/  UMOV UR6, 0xe0000000 ;  /* 0xe000000000067882 */ /* 0x000fe20000000000 */
[----:B------:R-:W-:Y:S01]  /*de80*/  IMAD.MOV.U32 R13, RZ, RZ, 0x41efffff ;  /* 0x41efffffff0d7424 */ /* 0x000fe200078e00ff */
[----:B------:R-:W-:Y:S01]  /*de90*/  UMOV UR7, 0x4177f652 ;  /* 0x4177f65200077882 */ /* 0x000fe20000000000 */
[----:B------:R-:W-:Y:S01]  /*dea0*/  IMAD.MOV.U32 R6, RZ, RZ, 0x1 ;  /* 0x00000001ff067424 */ /* 0x000fe200078e00ff */
[----:B------:R-:W-:Y:S01]  /*deb0*/  DMUL R20, R20, UR6 ;  /* 0x0000000614147c28 */ /* 0x000fe20008000000 */
[----:B------:R-:W-:Y:S01]  /*dec0*/  UMOV UR6, 0xe5e00000 ;  /* 0xe5e0000000067882 */ /* 0x000fe20000000000 */
[----:B------:R-:W1:Y:S01]  /*ded0*/  FRND.F64.FLOOR R8, R8 ;  /* 0x0000000800087313 */ /* 0x000e620000305800 */
[----:B------:R-:W-:Y:S01]  /*dee0*/  UMOV UR7, 0x41efffff ;  /* 0x41efffff00077882 */ /* 0x000fe20000000000 */
[----:B------:R-:W-:Y:S06]  /*def0*/  BSSY.RECONVERGENT B1, `(.L_x_209) ;  /* 0x0000019000017945 */ /* 0x000fec0003800200 */
        /* <DEDUP_REMOVED lines=24> */
.L_x_210:
[----:B------:R-:W-:Y:S05]  /*e080*/  BSYNC.RECONVERGENT B1 ;  /* 0x0000000000017941 */ /* 0x000fea0003800200 */
.L_x_209:
        /* <DEDUP_REMOVED lines=33> */
.L_x_212:
[----:B------:R-:W-:Y:S05]  /*e2a0*/  BSYNC.RECONVERGENT B1 ;  /* 0x0000000000017941 */ /* 0x000fea0003800200 */
.L_x_211:
[----:B------:R-:W0:Y:S01]  /*e2b0*/  FRND.F64.FLOOR R8, R8 ;  /* 0x0000000800087313 */ /* 0x000e220000305800 */
[----:B------:R-:W-:Y:S02]  /*e2c0*/  IMAD.MOV.U32 R10, RZ, RZ, -0x1a200000 ;  /* 0xe5e00000ff0a7424 */ /* 0x000fe400078e00ff */
[----:B------:R-:W-:Y:S02]  /*e2d0*/  HFMA2 R12, -RZ, RZ, 0, 5.9604644775390625e-08 ;  /* 0x00000001ff0c7431 */ /* 0x000fe400000001ff */
[----:B------:R-:W-:Y:S01]  /*e2e0*/  IMAD.MOV.U32 R11, RZ, RZ, 0x41efffff ;  /* 0x41efffffff0b7424 */ /* 0x000fe200078e00ff */
[----:B------:R-:W-:Y:S01]  /*e2f0*/  UMOV UR6, 0xe5e00000 ;  /* 0xe5e0000000067882 */ /* 0x000fe20000000000 */
[----:B------:R-:W-:Y:S01]  /*e300*/  UMOV UR7, 0x41efffff ;  /* 0x41efffff00077882 */ /* 0x000fe20000000000 */
[----:B------:R-:W-:Y:S01]  /*e310*/  BSSY.RECONVERGENT B1, `(.L_x_213) ;  /* 0x000001f000017945 */ /* 0x000fe20003800200 */
[----:B------:R-:W1:Y:S02]  /*e320*/  MUFU.RCP64H R13, 4.29496524800000000000e+09 ;  /* 0x41efffff000d7908 */ /* 0x000e640000001800 */
        /* <DEDUP_REMOVED lines=29> */
.L_x_214:
[----:B------:R-:W-:Y:S05]  /*e500*/  BSYNC.RECONVERGENT B1 ;  /* 0x0000000000017941 */ /* 0x000fea0003800200 */
.L_x_213:
[----:B------:R-:W0:Y:S01]  /*e510*/  MUFU.RCP64H R5, 4.29496524800000000000e+09 ;  /* 0x41efffff00057908 */ /* 0x000e220000001800 */
[----:B------:R-:W-:Y:S01]  /*e520*/  IMAD.MOV.U32 R18, RZ, RZ, -0x1a200000 ;  /* 0xe5e00000ff127424 */ /* 0x000fe200078e00ff */
[----:B------:R-:W-:Y:S01]  /*e530*/  DMUL R12, R22, 7.62939453125e-06 ;  /* 0x3ee00000160c7828 */ /* 0x000fe20000000000 */
[----:B------:R-:W-:Y:S01]  /*e540*/  IMAD.MOV.U32 R19, RZ, RZ, 0x41efffff ;  /* 0x41efffffff137424 */ /* 0x000fe200078e00ff */
[----:B------:R-:W-:Y:S01]  /*e550*/  UMOV UR6, 0xe0000000 ;  /* 0xe000000000067882 */ /* 0x000fe20000000000 */
[----:B------:R-:W-:Y:S01]  /*e560*/  IMAD.MOV.U32 R4, RZ, RZ, 0x1 ;  /* 0x00000001ff047424 */ /* 0x000fe200078e00ff */
[----:B------:R-:W-:Y:S01]  /*e570*/  UMOV UR7, 0x4177f652 ;  /* 0x4177f65200077882 */ /* 0x000fe20000000000 */
[----:B------:R-:W-:Y:S01]  /*e580*/  BSSY.RECONVERGENT B1, `(.L_x_215) ;  /* 0x000001f000017945 */ /* 0x000fe20003800200 */
[----:B------:R-:W1:Y:S08]  /*e590*/  FRND.F64.FLOOR R14, R12 ;  /* 0x0000000c000e7313 */ /* 0x000e700000305800 */
[----:B------:R-:W2:Y:S01]  /*e5a0*/  FRND.F64.FLOOR R8, R8 ;  /* 0x0000000800087313 */ /* 0x000ea20000305800 */
[----:B0-----:R-:W-:-:S08]  /*e5b0*/  DFMA R6, R4, -R18, 1 ;  /* 0x3ff000000406742b */ /* 0x001fd00000000812 */
[----:B------:R-:W-:-:S08]  /*e5c0*/  DFMA R6, R6, R6, R6 ;  /* 0x000000060606722b */ /* 0x000fd00000000006 */
[----:B------:R-:W-:Y:S02]  /*e5d0*/  DFMA R6, R4, R6, R4 ;  /* 0x000000060406722b */ /* 0x000fe40000000004 */
[----:B-1----:R-:W-:Y:S01]  /*e5e0*/  DMUL R4, R14, UR6 ;  /* 0x000000060e047c28 */ /* 0x002fe20008000000 */
[----:B------:R-:W-:Y:S01]  /*e5f0*/  UMOV UR6, 0xe5e00000 ;  /* 0xe5e0000000067882 */ /* 0x000fe20000000000 */
[----:B------:R-:W-:-:S04]  /*e600*/  UMOV UR7, 0x41efffff ;  /* 0x41efffff00077882 */ /* 0x000fc80000000000 */
[----:B------:R-:W-:-:S04]  /*e610*/  DFMA R10, R6, -R18, 1 ;  /* 0x3ff00000060a742b */ /* 0x000fc80000000812 */
[----:B------:R-:W-:-:S04]  /*e620*/  FSETP.GEU.AND P2, PT, |R5|, 6.5827683646048100446e-37, PT ;  /* 0x036000000500780b */ /* 0x000fc80003f4e200 */
[----:B------:R-:W-:-:S08]  /*e630*/  DFMA R20, R6, R10, R6 ;  /* 0x0000000a0614722b */ /* 0x000fd00000000006 */
[----:B------:R-:W-:-:S08]  /*e640*/  DMUL R6, R20, R4 ;  /* 0x0000000414067228 */ /* 0x000fd00000000000 */
[----:B------:R-:W-:-:S08]  /*e650*/  DFMA R10, R6, -R18, R4 ;  /* 0x80000012060a722b */ /* 0x000fd00000000004 */
[----:B------:R-:W-:Y:S02]  /*e660*/  DFMA R6, R20, R10, R6 ;  /* 0x0000000a1406722b */ /* 0x000fe40000000006 */
[----:B--2---:R-:W-:Y:S02]  /*e670*/  DFMA R10, R8, -R18, R16 ;  /* 0x80000012080a722b */ /* 0x004fe40000000010 */
[----:B------:R-:W-:-:S06]  /*e680*/  DFMA R16, R14, -131072, R22 ;  /* 0xc10000000e10782b */ /* 0x000fcc0000000016 */
        /* <DEDUP_REMOVED lines=14> */
.L_x_216:
[----:B------:R-:W-:Y:S05]  /*e770*/  BSYNC.RECONVERGENT B1 ;  /* 0x0000000000017941 */ /* 0x000fea0003800200 */
.L_x_215:
[----:B------:R-:W0:Y:S01]  /*e780*/  MUFU.RCP64H R9, 4.29496524800000000000e+09 ;  /* 0x41efffff00097908 */ /* 0x000e220000001800 */
[----:B------:R-:W-:Y:S01]  /*e790*/  IMAD.MOV.U32 R12, RZ, RZ, -0x1a200000 ;  /* 0xe5e00000ff0c7424 */ /* 0x000fe200078e00ff */
[----:B------:R-:W-:Y:S01]  /*e7a0*/  MOV R13, 0x41efffff ;  /* 0x41efffff000d7802 */ /* 0x000fe20000000f00 */
[----:B------:R-:W-:Y:S01]  /*e7b0*/  IMAD.MOV.U32 R8, RZ, RZ, 0x1 ;  /* 0x00000001ff087424 */ /* 0x000fe200078e00ff */
[----:B------:R-:W-:Y:S01]  /*e7c0*/  UMOV UR6, 0xe0000000 ;  /* 0xe000000000067882 */ /* 0x000fe20000000000 */
[----:B------:R-:W-:Y:S01]  /*e7d0*/  UMOV UR7, 0x4177f652 ;  /* 0x4177f65200077882 */ /* 0x000fe20000000000 */
[----:B------:R-:W-:Y:S01]  /*e7e0*/  BSSY.RECONVERGENT B1, `(.L_x_217) ;  /* 0x000001d000017945 */ /* 0x000fe20003800200 */
[----:B------:R-:W-:Y:S01]  /*e7f0*/  DMUL R16, R16, UR6 ;  /* 0x0000000610107c28 */ /* 0x000fe20008000000 */
[----:B------:R-:W1:Y:S01]  /*e800*/  FRND.F64.FLOOR R6, R6 ;  /* 0x0000000600067313 */ /* 0x000e620000305800 */
[----:B------:R-:W-:Y:S01]  /*e810*/  UMOV UR6, 0xe5e00000 ;  /* 0xe5e0000000067882 */ /* 0x000fe20000000000 */
[----:B------:R-:W-:Y:S01]  /*e820*/  UMOV UR7, 0x41efffff ;  /* 0x41efffff00077882 */ /* 0x000fe20000000000 */
[----:B0-----:R-:W-:-:S06]  /*e830*/  DFMA R10, R8, -R12, 1 ;  /* 0x3ff00000080a742b */ /* 0x001fcc000000080c */
[----:B------:R-:W-:Y:S01]  /*e840*/  FSETP.GEU.AND P2, PT, |R17|, 6.5827683646048100446e-37, PT ;  /* 0x036000001100780b */ /* 0x000fe20003f4e200 */
[----:B-1----:R-:W-:Y:S02]  /*e850*/  DFMA R4, R6, -R12, R4 ;  /* 0x8000000c0604722b */ /* 0x002fe40000000004 */
        /* <DEDUP_REMOVED lines=21> */
.L_x_218:
[----:B------:R-:W-:Y:S05]  /*e9b0*/  BSYNC.RECONVERGENT B1 ;  /* 0x0000000000017941 */ /* 0x000fea0003800200 */
.L_x_217:
        /* <DEDUP_REMOVED lines=33> */
.L_x_220:
[----:B------:R-:W-:Y:S05]  /*ebd0*/  BSYNC.RECONVERGENT B1 ;  /* 0x0000000000017941 */ /* 0x000fea0003800200 */
.L_x_219:
        /* <DEDUP_REMOVED lines=11> */
[----:B------:R-:W-:Y:S02]  /*ec90*/  DMUL R6, R24, 7.62939453125e-06 ;  /* 0x3ee0000018067828 */ /* 0x000fe40000000000 */
        /* <DEDUP_REMOVED lines=28> */
.L_x_222:
[----:B------:R-:W-:Y:S05]  /*ee60*/  BSYNC.RECONVERGENT B1 ;  /* 0x0000000000017941 */ /* 0x000fea0003800200 */
.L_x_221:
        /* <DEDUP_REMOVED lines=33> */
.L_x_224:
[----:B------:R-:W-:Y:S05]  /*f080*/  BSYNC.RECONVERGENT B1 ;  /* 0x0000000000017941 */ /* 0x000fea0003800200 */
.L_x_223:
        /* <DEDUP_REMOVED lines=33> */
.L_x_226:
[----:B------:R-:W-:Y:S05]  /*f2a0*/  BSYNC.RECONVERGENT B1 ;  /* 0x0000000000017941 */ /* 0x000fea0003800200 */
.L_x_225:
        /* <DEDUP_REMOVED lines=43> */
.L_x_228:
[----:B------:R-:W-:Y:S05]  /*f560*/  BSYNC.RECONVERGENT B1 ;  /* 0x0000000000017941 */ /* 0x000fea0003800200 */
.L_x_227:
        /* <DEDUP_REMOVED lines=35> */
.L_x_230:
[----:B------:R-:W-:Y:S05]  /*f7a0*/  BSYNC.RECONVERGENT B1 ;  /* 0x0000000000017941 */ /* 0x000fea0003800200 */
.L_x_229:
        /* <DEDUP_REMOVED lines=33> */
.L_x_232:
[----:B------:R-:W-:Y:S05]  /*f9c0*/  BSYNC.RECONVERGENT B1 ;  /* 0x0000000000017941 */ /* 0x000fea0003800200 */
.L_x_231:
        /* <DEDUP_REMOVED lines=37> */
.L_x_234:
[----:B------:R-:W-:Y:S05]  /*fc20*/  BSYNC.RECONVERGENT B1 ;  /* 0x0000000000017941 */ /* 0x000fea0003800200 */
.L_x_233:
        /* <DEDUP_REMOVED lines=8> */
[----:B------:R-:W-:Y:S08]  /*fcb0*/  FRND.F64.FLOOR R16, R10 ;  /* 0x0000000a00107313 */ /* 0x000ff00000305800 */
[----:B------:R-:W1:Y:S01]  /*fcc0*/  FRND.F64.FLOOR R8, R8 ;  /* 0x0000000800087313 */ /* 0x000e620000305800 */
[----:B0-----:R-:W-:-:S08]  /*fcd0*/  DFMA R6, R4, -R20, 1 ;  /* 0x3ff000000406742b */ /* 0x001fd00000000814 */
[----:B------:R-:W-:Y:S02]  /*fce0*/  DFMA R6, R6, R6, R6 ;  /* 0x000000060606722b */ /* 0x000fe40000000006 */
[----:B-1----:R-:W-:-:S06]  /*fcf0*/  DFMA R18, R8, -R20, R18 ;  /* 0x800000140812722b */ /* 0x002fcc0000000012 */
[----:B------:R-:W-:Y:S02]  /*fd00*/  DFMA R6, R4, R6, R4 ;  /* 0x000000060406722b */ /* 0x000fe40000000004 */
[C---:B------:R-:W-:Y:S01]  /*fd10*/  DMUL R4, R16.reuse, UR6 ;  /* 0x0000000610047c28 */ /* 0x040fe20008000000 */
[----:B------:R-:W-:Y:S01]  /*fd20*/  UMOV UR6, 0xe5e00000 ;  /* 0xe5e0000000067882 */ /* 0x000fe20000000000 */
[----:B------:R-:W-:Y:S01]  /*fd30*/  UMOV UR7, 0x41efffff ;  /* 0x41efffff00077882 */ /* 0x000fe20000000000 */
[----:B------:R-:W-:Y:S02]  /*fd40*/  DFMA R16, R16, -131072, R28 ;  /* 0xc10000001010782b */ /* 0x000fe4000000001c */
[----:B------:R-:W-:Y:S02]  /*fd50*/  DADD R10, R18, UR6 ;  /* 0x00000006120a7e29 */ /* 0x000fe40008000000 */
[----:B------:R-:W-:Y:S02]  /*fd60*/  DFMA R12, R6, -R20, 1 ;  /* 0x3ff00000060c742b */ /* 0x000fe40000000814 */
[----:B------:R-:W-:Y:S01]  /*fd70*/  DSETP.GEU.AND P0, PT, R18, RZ, PT ;  /* 0x000000ff1200722a */ /* 0x000fe20003f0e000 */
[----:B------:R-:W-:-:S05]  /*fd80*/  FSETP.GEU.AND P2, PT, |R5|, 6.5827683646048100446e-37, PT ;  /* 0x036000000500780b */ /* 0x000fca0003f4e200 */
[----:B------:R-:W-:Y:S01]  /*fd90*/  DFMA R22, R6, R12, R6 ;  /* 0x0000000c0616722b */ /* 0x000fe20000000006 */
[----:B------:R-:W-:Y:S02]  /*fda0*/  FSEL R18, R10, R18, !P0 ;  /* 0x000000120a127208 */ /* 0x000fe40004000000 */
[----:B------:R-:W-:-:S05]  /*fdb0*/  FSEL R19, R11, R19, !P0 ;  /* 0x000000130b137208 */ /* 0x000fca0004000000 */
[----:B------:R-:W-:-:S08]  /*fdc0*/  DMUL R6, R22, R4 ;  /* 0x0000000416067228 */ /* 0x000fd00000000000 */
        /* <DEDUP_REMOVED lines=12> */
.L_x_236:
[----:B------:R-:W-:Y:S05]  /*fe90*/  BSYNC.RECONVERGENT B1 ;  /* 0x0000000000017941 */ /* 0x000fea0003800200 */
.L_x_235:
        /* <DEDUP_REMOVED lines=35> */
.L_x_238:
[----:B------:R-:W-:Y:S05]  /*100d0*/  BSYNC.RECONVERGENT B1 ;  /* 0x0000000000017941 */ /* 0x000fea0003800200 */
.L_x_237:
        /* <DEDUP_REMOVED lines=33> */
.L_x_240:
[----:B------:R-:W-:Y:S05]  /*102f0*/  BSYNC.RECONVERGENT B1 ;  /* 0x0000000000017941 */ /* 0x000fea0003800200 */
.L_x_239:
        /* <DEDUP_REMOVED lines=40> */
.L_x_242:
[----:B------:R-:W-:Y:S05]  /*10580*/  BSYNC.RECONVERGENT B1 ;  /* 0x0000000000017941 */ /* 0x000fea0003800200 */
.L_x_241:
        /* <DEDUP_REMOVED lines=33> */
.L_x_244:
[----:B------:R-:W-:Y:S05]  /*107a0*/  BSYNC.RECONVERGENT B1 ;  /* 0x0000000000017941 */ /* 0x000fea0003800200 */
.L_x_243:
        /* <DEDUP_REMOVED lines=33> */
.L_x_246:
[----:B------:R-:W-:Y:S05]  /*109c0*/  BSYNC.RECONVERGENT B1 ;  /* 0x0000000000017941 */ /* 0x000fea0003800200 */
.L_x_245:
        /* <DEDUP_REMOVED lines=43> */
.L_x_248:
[----:B------:R-:W-:Y:S05]  /*10c80*/  BSYNC.RECONVERGENT B1 ;  /* 0x0000000000017941 */ /* 0x000fea0003800200 */
.L_x_247:
        /* <DEDUP_REMOVED lines=35> */
.L_x_250:
[----:B------:R-:W-:Y:S05]  /*10ec0*/  BSYNC.RECONVERGENT B1 ;  /* 0x0000000000017941 */ /* 0x000fea0003800200 */
.L_x_249:
        /* <DEDUP_REMOVED lines=33> */
.L_x_252:
[----:B------:R-:W-:Y:S05]  /*110e0*/  BSYNC.RECONVERGENT B1 ;  /* 0x0000000000017941 */ /* 0x000fea0003800200 */
.L_x_251:
        /* <DEDUP_REMOVED lines=37> */
.L_x_254:
[----:B------:R-:W-:Y:S05]  /*11340*/  BSYNC.RECONVERGENT B1 ;  /* 0x0000000000017941 */ /* 0x000fea0003800200 */
.L_x_253:
[----:B------:R-:W0:Y:S01]  /*11350*/  FRND.F64.FLOOR R8, R8 ;  /* 0x0000000800087313 */ /* 0x000e220000305800 */
[----:B------:R-:W-:Y:S01]  /*11360*/  UMOV UR6, 0xe5e00000 ;  /* 0xe5e0000000067882 */ /* 0x000fe20000000000 */
[----:B------:R-:W-:Y:S01]  /*11370*/  UMOV UR7, 0x41efffff ;  /* 0x41efffff00077882 */ /* 0x000fe20000000000 */
[----:B------:R-:W-:Y:S01]  /*11380*/  BSSY.RECONVERGENT B3, `(.L_x_255) ;  /* 0x0000ce5000037945 */ /* 0x000fe20003800200 */
[----:B------:R-:W-:Y:S01]  /*11390*/  CS2R R48, SRZ ;  /* 0x0000000000307805 */ /* 0x000fe2000001ff00 */
[----:B------:R-:W-:Y:S01]  /*113a0*/  IMAD.MOV.U32 R28, RZ, RZ, 0x0 ;  /* 0x00000000ff1c7424 */ /* 0x000fe200078e00ff */
[----:B------:R-:W-:Y:S01]  /*113b0*/  CS2R R16, SRZ ;  /* 0x0000000000107805 */ /* 0x000fe2000001ff00 */
[----:B------:R-:W-:Y:S01]  /*113c0*/  IMAD.MOV.U32 R29, RZ, RZ, 0x3ff00000 ;  /* 0x3ff00000ff1d7424 */ /* 0x000fe200078e00ff */
[----:B------:R1:W2:Y:S01]  /*113d0*/  F2I.U32.F64.TRUNC R6, R14 ;  /* 0x0000000e00067311 */ /* 0x0002a2000030d000 */
[----:B------:R-:W-:Y:S02]  /*113e0*/  CS2R R34, SRZ ;  /* 0x0000000000227805 */ /* 0x000fe4000001ff00 */
[----:B------:R-:W-:-:S02]  /*113f0*/  CS2R R32, SRZ ;  /* 0x0000000000207805 */ /* 0x000fc4000001ff00 */
[----:B------:R-:W-:Y:S02]  /*11400*/  CS2R R46, SRZ ;  /* 0x00000000002e7805 */ /* 0x000fe4000001ff00 */
[----:B------:R-:W-:Y:S02]  /*11410*/  CS2R R38, SRZ ;  /* 0x0000000000267805 */ /* 0x000fe4000001ff00 */
[----:B------:R-:W-:Y:S01]  /*11420*/  MOV R30, 0x0 ;  /* 0x00000000001e7802 */ /* 0x000fe20000000f00 */
[----:B------:R-:W-:Y:S01]  /*11430*/  IMAD.MOV.U32 R31, RZ, RZ, 0x3ff00000 ;  /* 0x3ff00000ff1f7424 */ /* 0x000fe200078e00ff */
[----:B0-----:R-:W-:Y:S01]  /*11440*/  DFMA R20, R8, -UR6, R20 ;  /* 0x8000000608147c2b */ /* 0x001fe20008000014 */
[----:B------:R1:W0:Y:S07]  /*11450*/  F2I.U32.F64.TRUNC R5, R18 ;  /* 0x0000001200057311 */ /* 0x00022e000030d000 */
[----:B------:R-:W-:-:S02]  /*11460*/  DADD R10, R20, UR6 ;  /* 0x00000006140a7e29 */ /* 0x000fc40008000000 */
[----:B------:R-:W-:-:S08]  /*11470*/  DSETP.GEU.AND P0, PT, R20, RZ, PT ;  /* 0x000000ff1400722a */ /* 0x000fd00003f0e000 */
[----:B------:R-:W-:Y:S01]  /*11480*/  FSEL R12, R10, R20, !P0 ;  /* 0x000000140a0c7208 */ /* 0x000fe20004000000 */
[----:B------:R-:W-:Y:S01]  /*11490*/  IMAD.MOV.U32 R10, RZ, RZ, 0x0 ;  /* 0x00000000ff0a7424 */ /* 0x000fe200078e00ff */
[----:B------:R-:W-:Y:S01]  /*114a0*/  FSEL R13, R11, R21, !P0 ;  /* 0x000000150b0d7208 */ /* 0x000fe20004000000 */
[----:B------:R-:W-:Y:S01]  /*114b0*/  IMAD.MOV.U32 R11, RZ, RZ, 0x3ff00000 ;  /* 0x3ff00000ff0b7424 */ /* 0x000fe200078e00ff */
[----:B------:R-:W-:Y:S02]  /*114c0*/  ISETP.NE.AND P0, PT, R2, RZ, PT ;  /* 0x000000ff0200720c */ /* 0x000fe40003f05270 */
[----:B------:R1:W3:Y:S11]  /*114d0*/  F2I.U32.F64.TRUNC R4, R12 ;  /* 0x0000000c00047311 */ /* 0x0002f6000030d000 */
[----:B012---:R-:W-:Y:S05]  /*114e0*/  @!P0 BRA `(.L_x_256) ;  /* 0x000000cc00388947 */ /* 0x007fea0003800000 */
[----:B------:R-:W-:Y:S01]  /*114f0*/  BSSY.RECONVERGENT B2, `(.L_x_257) ;  /* 0x0000cc4000027945 */ /* 0x000fe20003800200 */
[----:B------:R-:W-:Y:S01]  /*11500*/  SHF.R.S32.HI R3, RZ, 0x1f, R2 ;  /* 0x0000001fff037819 */ /* 0x000fe20000011402 */
[----:B------:R-:W-:Y:S01]  /*11510*/  IMAD.MOV.U32 R48, RZ, RZ, RZ ;  /* 0x000000ffff307224 */ /* 0x000fe200078e00ff */
[----:B------:R-:W-:Y:S01]  /*11520*/  MOV R34, RZ ;  /* 0x000000ff00227202 */ /* 0x000fe20000000f00 */
[----:B------:R-:W-:Y:S01]  /*11530*/  IMAD.MOV.U32 R28, RZ, RZ, 0x1 ;  /* 0x00000001ff1c7424 */ /* 0x000fe200078e00ff */
[----:B------:R-:W-:Y:S01]  /*11540*/  MOV R30, 0x1 ;  /* 0x00000001001e7802 */ /* 0x000fe20000000f00 */
[----:B------:R-:W-:Y:S02]  /*11550*/  IMAD.MOV.U32 R16, RZ, RZ, RZ ;  /* 0x000000ffff107224 */ /* 0x000fe400078e00ff */
[----:B------:R-:W-:Y:S02]  /*11560*/  IMAD.MOV.U32 R42, RZ, RZ, 0x1 ;  /* 0x00000001ff2a7424 */ /* 0x000fe400078e00ff */
[----:B------:R-:W-:-:S02]  /*11570*/  IMAD.MOV.U32 R32, RZ, RZ, RZ ;  /* 0x000000ffff207224 */ /* 0x000fc400078e00ff */
[----:B------:R-:W-:Y:S02]  /*11580*/  IMAD.MOV.U32 R46, RZ, RZ, RZ ;  /* 0x000000ffff2e7224 */ /* 0x000fe400078e00ff */
[----:B------:R-:W-:Y:S02]  /*11590*/  IMAD.MOV.U32 R38, RZ, RZ, RZ ;  /* 0x000000ffff267224 */ /* 0x000fe400078e00ff */
[----:B------:R-:W-:-:S07]  /*115a0*/  IMAD.MOV.U32 R0, RZ, RZ, RZ ;  /* 0x000000ffff007224 */ /* 0x000fce00078e00ff */
.L_x_440:
[----:B------:R-:W-:Y:S01]  /*115b0*/  LOP3.LUT R7, R2, 0x1, RZ, 0xc0, !PT ;  /* 0x0000000102077812 */ /* 0x000fe200078ec0ff */
[----:B------:R-:W-:Y:S03]  /*115c0*/  BSSY.RECONVERGENT B1, `(.L_x_258) ;  /* 0x0000cb0000017945 */ /* 0x000fe60003800200 */
[----:B------:R-:W-:-:S04]  /*115d0*/  ISETP.NE.U32.AND P0, PT, R7, 0x1, PT ;  /* 0x000000010700780c */ /* 0x000fc80003f05070 */
[----:B------:R-:W-:-:S13]  /*115e0*/  ISETP.NE.U32.AND.EX P0, PT, RZ, RZ, PT, P0 ;  /* 0x000000ffff00720c */ /* 0x000fda0003f05100 */
[----:B01----:R-:W-:Y:S05]  /*115f0*/  @P0 BRA `(.L_x_259) ;  /* 0x000000c800b00947 */ /* 0x003fea0003800000 */
[----:B------:R-:W0:Y:S02]  /*11600*/  LDC.64 R52, c[0x4][0x28] ;  /* 0x01000a00ff347b82 */ /* 0x000e240000000a00 */
[----:B0-----:R-:W-:-:S05]  /*11610*/  IMAD.WIDE.U32 R52, R0, 0x24, R52 ;  /* 0x0000002400347825 */ /* 0x001fca00078e0034 */
[----:B------:R-:W2:Y:S04]  /*11620*/  LDG.E R24, desc[UR4][R52.64] ;  /* 0x0000000434187981 */ /* 0x000ea8000c1e1900 */
[----:B------:R-:W4:Y:S04]  /*11630*/  LDG.E R20, desc[UR4][R52.64+0x4] ;  /* 0x0000040434147981 */ /* 0x000f28000c1e1900 */
[----:B------:R-:W5:Y:S01]  /*11640*/  LDG.E R14, desc[UR4][R52.64+0x8] ;  /* 0x00000804340e7981 */ /* 0x000f62000c1e1900 */
[----:B------:R-:W0:Y:S01]  /*11650*/  MUFU.RCP64H R9, 4.29494272000000000000e+09 ;  /* 0x41effff400097908 */ /* 0x000e220000001800 */
[----:B------:R-:W-:Y:S01]  /*11660*/  IMAD.MOV.U32 R12, RZ, RZ, -0x28a00000 ;  /* 0xd7600000ff0c7424 */ /* 0x000fe200078e00ff */
[----:B------:R-:W-:Y:S01]  /*11670*/  UMOV UR6, 0x0 ;  /* 0x0000000000067882 */ /* 0x000fe20000000000 */
[----:B------:R-:W-:Y:S01]  /*11680*/  IMAD.MOV.U32 R13, RZ, RZ, 0x41effff4 ;  /* 0x41effff4ff0d7424 */ /* 0x000fe200078e00ff */
[----:B------:R-:W-:Y:S01]  /*11690*/  UMOV UR7, 0x3ff00000 ;  /* 0x3ff0000000077882 */ /* 0x000fe20000000000 */
[----:B------:R-:W-:Y:S01]  /*116a0*/  IMAD.MOV.U32 R8, RZ, RZ, 0x1 ;  /* 0x00000001ff087424 */ /* 0x000fe200078e00ff */
[----:B------:R-:W-:Y:S02]  /*116b0*/  BSSY.RECONVERGENT B4, `(.L_x_260) ;  /* 0x0000022000047945 */ /* 0x000fe40003800200 */
[----:B------:R-:W-:Y:S03]  /*116c0*/  I2F.F64.U32 R50, R42 ;  /* 0x0000002a00327312 */ /* 0x000fe60000201800 */
[----:B0-----:R-:W-:-:S08]  /*116d0*/  DFMA R10, R8, -R12, UR6 ;  /* 0x00000006080a7e2b */ /* 0x001fd0000800080c */
[----:B------:R-:W-:-:S08]  /*116e0*/  DFMA R10, R10, R10, R10 ;  /* 0x0000000a0a0a722b */ /* 0x000fd0000000000a */
[----:B------:R-:W-:-:S08]  /*116f0*/  DFMA R10, R8, R10, R8 ;  /* 0x0000000a080a722b */ /* 0x000fd00000000008 */
[----:B------:R-:W-:-:S08]  /*11700*/  DFMA R8, R10, -R12, 1 ;  /* 0x3ff000000a08742b */ /* 0x000fd0000000080c */
[----:B------:R-:W-:Y:S01]  /*11710*/  DFMA R8, R10, R8, R10 ;  /* 0x000000080a08722b */ /* 0x000fe2000000000a */
[----:B--2---:R-:W0:Y:S08]  /*11720*/  I2F.F64.U32 R24, R24 ;  /* 0x0000001800187312 */ /* 0x004e300000201800 */
[----:B----4-:R-:W1:Y:S01]  /*11730*/  I2F.F64.U32 R20, R20 ;  /* 0x0000001400147312 */ /* 0x010e620000201800 */
[----:B0-----:R-:W-:-:S07]  /*11740*/  DMUL R26, R24, 7.62939453125e-06 ;  /* 0x3ee00000181a7828 */ /* 0x001fce0000000000 */
[----:B-----5:R-:W0:Y:S01]  /*11750*/  I2F.F64.U32 R14, R14 ;  /* 0x0000000e000e7312 */ /* 0x020e220000201800 */
        /* <DEDUP_REMOVED lines=13> */
[----:B------:R-:W-:-:S05]  /*11830*/  FFMA R7, RZ, 29.99997711181640625, R9 ;  /* 0x41effff4ff077823 */ /* 0x000fca0000000009 */
[----:B------:R-:W-:-:S13]  /*11840*/  FSETP.GT.AND P0, PT, |R7|, 1.469367938527859385e-39, PT ;  /* 0x001000000700780b */ /* 0x000fda0003f04200 */
[----:B------:R-:W-:Y:S05]  /*11850*/  @P0 BRA P1, `(.L_x_261) ;  /* 0x00000000001c0947 */ /* 0x000fea0000800000 */
[----:B------:R-:W-:Y:S01]  /*11860*/  MOV R12, R40 ;  /* 0x00000028000c7202 */ /* 0x000fe20000000f00 */
[----:B------:R-:W-:Y:S01]  /*11870*/  IMAD.MOV.U32 R7, RZ, RZ, R41 ;  /* 0x000000ffff077224 */ /* 0x000fe200078e0029 */
[----:B------:R-:W-:Y:S01]  /*11880*/  MOV R10, 0x118c0 ;  /* 0x000118c0000a7802 */ /* 0x000fe20000000f00 */
[----:B------:R-:W-:Y:S02]  /*11890*/  IMAD.MOV.U32 R8, RZ, RZ, -0x28a00000 ;  /* 0xd7600000ff087424 */ /* 0x000fe400078e00ff */
[----:B------:R-:W-:-:S07]  /*118a0*/  IMAD.MOV.U32 R57, RZ, RZ, 0x41effff4 ;  /* 0x41effff4ff397424 */ /* 0x000fce00078e00ff */
[----:B---3--:R-:W-:Y:S05]  /*118b0*/  CALL.REL.NOINC `($__internal_0_$__cuda_sm20_div_rn_f64_full) ;  /* 0x0000013800d07944 */ /* 0x008fea0003c00000 */
[----:B------:R-:W-:-:S07]  /*118c0*/  IMAD.MOV.U32 R9, RZ, RZ, R7 ;  /* 0x000000ffff097224 */ /* 0x000fce00078e0007 */
.L_x_261:
[----:B------:R-:W-:Y:S05]  /*118d0*/  BSYNC.RECONVERGENT B4 ;  /* 0x0000000000047941 */ /* 0x000fea0003800200 */
.L_x_260:
[----:B------:R-:W0:Y:S01]  /*118e0*/  MUFU.RCP64H R13, 4.29494272000000000000e+09 ;  /* 0x41effff4000d7908 */ /* 0x000e220000001800 */
[----:B------:R-:W-:Y:S01]  /*118f0*/  MOV R54, 0xd7600000 ;  /* 0xd760000000367802 */ /* 0x000fe20000000f00 */
[----:B------:R-:W-:Y:S01]  /*11900*/  IMAD.MOV.U32 R55, RZ, RZ, 0x41effff4 ;  /* 0x41effff4ff377424 */ /* 0x000fe200078e00ff */
[----:B------:R-:W-:Y:S01]  /*11910*/  DMUL R36, R24, R50 ;  /* 0x0000003218247228 */ /* 0x000fe20000000000 */
[----:B------:R-:W-:Y:S01]  /*11920*/  IMAD.MOV.U32 R12, RZ, RZ, 0x1 ;  /* 0x00000001ff0c7424 */ /* 0x000fe200078e00ff */
[----:B------:R-:W-:Y:S01]  /*11930*/  UMOV UR6, 0xd7600000 ;  /* 0xd760000000067882 */ /* 0x000fe20000000000 */
[----:B------:R-:W-:Y:S01]  /*11940*/  UMOV UR7, 0x41effff4 ;  /* 0x41effff400077882 */ /* 0x000fe20000000000 */
[----:B------:R-:W-:Y:S06]  /*11950*/  BSSY.RECONVERGENT B4, `(.L_x_262) ;  /* 0x000001a000047945 */ /* 0x000fec0003800200 */
        /* <DEDUP_REMOVED lines=13> */
[----:B------:R-:W-:Y:S02]  /*11a30*/  FFMA R7, RZ, 29.99997711181640625, R9 ;  /* 0x41effff4ff077823 */ /* 0x000fe40000000009 */
        /* <DEDUP_REMOVED lines=9> */
[----:B---3--:R-:W-:Y:S05]  /*11ad0*/  CALL.REL.NOINC `($__internal_0_$__cuda_sm20_div_rn_f64_full) ;  /* 0x0000013800487944 */ /* 0x008fea0003c00000 */
[----:B------:R-:W-:-:S07]  /*11ae0*/  IMAD.MOV.U32 R9, RZ, RZ, R7 ;  /* 0x000000ffff097224 */ /* 0x000fce00078e0007 */
.L_x_263:
[----:B------:R-:W-:Y:S05]  /*11af0*/  BSYNC.RECONVERGENT B4 ;  /* 0x0000000000047941 */ /* 0x000fea0003800200 */
.L_x_262:
[----:B------:R-:W0:Y:S01]  /*11b00*/  MUFU.RCP64H R43, 4.29494272000000000000e+09 ;  /* 0x41effff4002b7908 */ /* 0x000e220000001800 */
        /* <DEDUP_REMOVED lines=22> */
[----:B------:R-:W-:-:S05]  /*11c70*/  FFMA R7, RZ, 29.99997711181640625, R9 ;  /* 0x41effff4ff077823 */ /* 0x000fca0000000009 */
[----:B------:R-:W-:-:S13]  /*11c80*/  FSETP.GT.AND P0, PT, |R7|, 1.469367938527859385e-39, PT ;  /* 0x001000000700780b */ /* 0x000fda0003f04200 */
[----:B------:R-:W-:Y:S05]  /*11c90*/  @P0 BRA P1, `(.L_x_265) ;  /* 0x00000000001c0947 */ /* 0x000fea0000800000 */
[----:B------:R-:W-:Y:S01]  /*11ca0*/  IMAD.MOV.U32 R12, RZ, RZ, R36 ;  /* 0x000000ffff0c7224 */ /* 0x000fe200078e0024 */
[----:B------:R-:W-:Y:S01]  /*11cb0*/  MOV R10, 0x11d00 ;  /* 0x00011d00000a7802 */ /* 0x000fe20000000f00 */
[----:B------:R-:W-:Y:S02]  /*11cc0*/  IMAD.MOV.U32 R7, RZ, RZ, R37 ;  /* 0x000000ffff077224 */ /* 0x000fe400078e0025 */
[----:B------:R-:W-:Y:S02]  /*11cd0*/  IMAD.MOV.U32 R8, RZ, RZ, -0x28a00000 ;  /* 0xd7600000ff087424 */ /* 0x000fe400078e00ff */
[----:B------:R-:W-:-:S07]  /*11ce0*/  IMAD.MOV.U32 R57, RZ, RZ, 0x41effff4 ;  /* 0x41effff4ff397424 */ /* 0x000fce00078e00ff */
[----:B---3--:R-:W-:Y:S05]  /*11cf0*/  CALL.REL.NOINC `($__internal_0_$__cuda_sm20_div_rn_f64_full) ;  /* 0x0000013400c07944 */ /* 0x008fea0003c00000 */
[----:B------:R-:W-:-:S07]  /*11d00*/  MOV R9, R7 ;  /* 0x0000000700097202 */ /* 0x000fce0000000f00 */
.L_x_265:
[----:B------:R-:W-:Y:S05]  /*11d10*/  BSYNC.RECONVERGENT B4 ;  /* 0x0000000000047941 */ /* 0x000fea0003800200 */
.L_x_264:
[----:B------:R-:W0:Y:S01]  /*11d20*/  MUFU.RCP64H R11, 4.29494272000000000000e+09 ;  /* 0x41effff4000b7908 */ /* 0x000e220000001800 */
[----:B------:R-:W-:Y:S01]  /*11d30*/  IMAD.MOV.U32 R40, RZ, RZ, -0x28a00000 ;  /* 0xd7600000ff287424 */ /* 0x000fe200078e00ff */
[----:B------:R-:W-:Y:S01]  /*11d40*/  UMOV UR6, 0xd7600000 ;  /* 0xd760000000067882 */ /* 0x000fe20000000000 */
[----:B------:R-:W-:Y:S01]  /*11d50*/  IMAD.MOV.U32 R41, RZ, RZ, 0x41effff4 ;  /* 0x41effff4ff297424 */ /* 0x000fe200078e00ff */
[----:B------:R-:W-:Y:S01]  /*11d60*/  UMOV UR7, 0x41effff4 ;  /* 0x41effff400077882 */ /* 0x000fe20000000000 */
[----:B------:R-:W-:Y:S01]  /*11d70*/  IMAD.MOV.U32 R10, RZ, RZ, 0x1 ;  /* 0x00000001ff0a7424 */ /* 0x000fe200078e00ff */
        /* <DEDUP_REMOVED lines=18> */
[----:B------:R-:W-:Y:S01]  /*11ea0*/  FFMA R7, RZ, 29.99997711181640625, R9 ;  /* 0x41effff4ff077823 */ /* 0x000fe20000000009 */
        /* <DEDUP_REMOVED lines=11> */
[----:B---3--:R-:W-:Y:S05]  /*11f60*/  CALL.REL.NOINC `($__internal_0_$__cuda_sm20_div_rn_f64_full) ;  /* 0x0000013400247944 */ /* 0x008fea0003c00000 */
[----:B------:R-:W-:-:S07]  /*11f70*/  IMAD.MOV.U32 R9, RZ, RZ, R7 ;  /* 0x000000ffff097224 */ /* 0x000fce00078e0007 */
.L_x_267:
[----:B------:R-:W-:Y:S05]  /*11f80*/  BSYNC.RECONVERGENT B4 ;  /* 0x0000000000047941 */ /* 0x000fea0003800200 */
.L_x_266:
[----:B------:R-:W0:Y:S01]  /*11f90*/  MUFU.RCP64H R11, 4.29494272000000000000e+09 ;  /* 0x41effff4000b7908 */ /* 0x000e220000001800 */
        /* <DEDUP_REMOVED lines=30> */
[----:B---3--:R-:W-:Y:S05]  /*12180*/  CALL.REL.NOINC `($__internal_0_$__cuda_sm20_div_rn_f64_full) ;  /* 0x00000130009c7944 */ /* 0x008fea0003c00000 */
[----:B------:R-:W-:-:S07]  /*12190*/  IMAD.MOV.U32 R9, RZ, RZ, R7 ;  /* 0x000000ffff097224 */ /* 0x000fce00078e0007 */
.L_x_269:
[----:B------:R-:W-:Y:S05]  /*121a0*/  BSYNC.RECONVERGENT B4 ;  /* 0x0000000000047941 */ /* 0x000fea0003800200 */
.L_x_268:
[----:B------:R-:W0:Y:S01]  /*121b0*/  MUFU.RCP64H R45, 4.29494272000000000000e+09 ;  /* 0x41effff4002d7908 */ /* 0x000e220000001800 */
        /* <DEDUP_REMOVED lines=32> */
.L_x_271:
[----:B------:R-:W-:Y:S05]  /*123c0*/  BSYNC.RECONVERGENT B4 ;  /* 0x0000000000047941 */ /* 0x000fea0003800200 */
.L_x_270:
[----:B------:R-:W0:Y:S01]  /*123d0*/  MUFU.RCP64H R11, 4.29494272000000000000e+09 ;  /* 0x41effff4000b7908 */ /* 0x000e220000001800 */
        /* <DEDUP_REMOVED lines=27> */
[----:B------:R-:W-:-:S04]  /*12590*/  FFMA R7, RZ, 29.99997711181640625, R9 ;  /* 0x41effff4ff077823 */ /* 0x000fc80000000009 */
[----:B------:R-:W-:Y:S01]  /*125a0*/  DADD R40, R40, R10 ;  /* 0x0000000028287229 */ /* 0x000fe2000000000a */
        /* <DEDUP_REMOVED lines=9> */
.L_x_273:
[----:B------:R-:W-:Y:S05]  /*12640*/  BSYNC.RECONVERGENT B4 ;  /* 0x0000000000047941 */ /* 0x000fea0003800200 */
.L_x_272:
        /* <DEDUP_REMOVED lines=33> */
.L_x_275:
[----:B------:R-:W-:Y:S05]  /*12860*/  BSYNC.RECONVERGENT B4 ;  /* 0x0000000000047941 */ /* 0x000fea0003800200 */
.L_x_274:
        /* <DEDUP_REMOVED lines=33> */
.L_x_277:
[----:B------:R-:W-:Y:S05]  /*12a80*/  BSYNC.RECONVERGENT B4 ;  /* 0x0000000000047941 */ /* 0x000fea0003800200 */
.L_x_276:
[----:B------:R-:W0:Y:S01]  /*12a90*/  FRND.F64.FLOOR R8, R8 ;  /* 0x0000000800087313 */ /* 0x000e220000305800 */
[----:B------:R-:W-:Y:S01]  /*12aa0*/  IMAD.MOV.U32 R10, RZ, RZ, -0x28a00000 ;  /* 0xd7600000ff0a7424 */ /* 0x000fe200078e00ff */
[----:B------:R-:W-:Y:S01]  /*12ab0*/  MOV R11, 0x41effff4 ;  /* 0x41effff4000b7802 */ /* 0x000fe20000000f00 */
[----:B------:R-:W-:Y:S01]  /*12ac0*/  IMAD.MOV.U32 R36, RZ, RZ, 0x1 ;  /* 0x00000001ff247424 */ /* 0x000fe200078e00ff */
[----:B------:R-:W-:Y:S01]  /*12ad0*/  UMOV UR6, 0xd7600000 ;  /* 0xd760000000067882 */ /* 0x000fe20000000000 */
[----:B------:R-:W-:Y:S01]  /*12ae0*/  UMOV UR7, 0x41effff4 ;  /* 0x41effff400077882 */ /* 0x000fe20000000000 */
[----:B------:R-:W-:Y:S02]  /*12af0*/  BSSY.RECONVERGENT B4, `(.L_x_278) ;  /* 0x000001f000047945 */ /* 0x000fe40003800200 */
[----:B------:R-:W1:Y:S01]  /*12b00*/  MUFU.RCP64H R37, 4.29494272000000000000e+09 ;  /* 0x41effff400257908 */ /* 0x000e620000001800 */
        /* <DEDUP_REMOVED lines=29> */
.L_x_279:
[----:B------:R-:W-:Y:S05]  /*12ce0*/  BSYNC.RECONVERGENT B4 ;  /* 0x0000000000047941 */ /* 0x000fea0003800200 */
.L_x_278:
[----:B------:R-:W0:Y:S01]  /*12cf0*/  MUFU.RCP64H R11, 4.29494272000000000000e+09 ;  /* 0x41effff4000b7908 */ /* 0x000e220000001800 */
[----:B------:R-:W-:Y:S01]  /*12d00*/  IMAD.MOV.U32 R54, RZ, RZ, -0x28a00000 ;  /* 0xd7600000ff367424 */ /* 0x000fe200078e00ff */
[----:B------:R-:W-:Y:S01]  /*12d10*/  UMOV UR6, 0xd7600000 ;  /* 0xd760000000067882 */ /* 0x000fe20000000000 */
[----:B------:R-:W-:Y:S01]  /*12d20*/  IMAD.MOV.U32 R55, RZ, RZ, 0x41effff4 ;  /* 0x41effff4ff377424 */ /* 0x000fe200078e00ff */
[----:B------:R-:W-:Y:S01]  /*12d30*/  UMOV UR7, 0x41effff4 ;  /* 0x41effff400077882 */ /* 0x000fe20000000000 */
[----:B------:R-:W-:Y:S01]  /*12d40*/  IMAD.MOV.U32 R10, RZ, RZ, 0x1 ;  /* 0x00000001ff0a7424 */ /* 0x000fe200078e00ff */
[----:B------:R-:W-:Y:S02]  /*12d50*/  BSSY.RECONVERGENT B4, `(.L_x_280) ;  /* 0x000001c000047945 */ /* 0x000fe40003800200 */
[----:B------:R-:W1:Y:S03]  /*12d60*/  I2F.F64.U32 R44, R34 ;  /* 0x00000022002c7312 */ /* 0x000e660000201800 */
        /* <DEDUP_REMOVED lines=26> */
.L_x_281:
[----:B------:R-:W-:Y:S05]  /*12f10*/  BSYNC.RECONVERGENT B4 ;  /* 0x0000000000047941 */ /* 0x000fea0003800200 */
.L_x_280:
        /* <DEDUP_REMOVED lines=33> */
.L_x_283:
[----:B------:R-:W-:Y:S05]  /*13130*/  BSYNC.RECONVERGENT B4 ;  /* 0x0000000000047941 */ /* 0x000fea0003800200 */
.L_x_282:
        /* <DEDUP_REMOVED lines=33> */
.L_x_285:
[----:B------:R-:W-:Y:S05]  /*13350*/  BSYNC.RECONVERGENT B4 ;  /* 0x0000000000047941 */ /* 0x000fea0003800200 */
.L_x_284:
        /* <DEDUP_REMOVED lines=38> */
.L_x_287:
[----:B------:R-:W-:Y:S05]  /*135c0*/  BSYNC.RECONVERGENT B4 ;  /* 0x0000000000047941 */ /* 0x000fea0003800200 */
.L_x_286:
        /* <DEDUP_REMOVED lines=33> */
.L_x_289:
[----:B------:R-:W-:Y:S05]  /*137e0*/  BSYNC.RECONVERGENT B4 ;  /* 0x0000000000047941 */ /* 0x000fea0003800200 */
.L_x_288:
        /* <DEDUP_REMOVED lines=33> */
.L_x_291:
[----:B------:R-:W-:Y:S05]  /*13a00*/  BSYNC.RECONVERGENT B4 ;  /* 0x0000000000047941 */ /* 0x000fea0003800200 */
.L_x_290:
[----:B------:R-:W0:Y:S01]  /*13a10*/  MUFU.RCP64H R13, 4.29494272000000000000e+09 ;  /* 0x41effff4000d7908 */ /* 0x000e220000001800 */
[----:B------:R-:W-:Y:S01]  /*13a20*/  MOV R10, 0xd7600000 ;  /* 0xd7600000000a7802 */ /* 0x000fe20000000f00 */
[----:B------:R-:W-:Y:S01]  /*13a30*/  IMAD.MOV.U32 R11, RZ, RZ, 0x41effff4 ;  /* 0x41effff4ff0b7424 */ /* 0x000fe200078e00ff */
[----:B------:R-:W-:Y:S01]  /*13a40*/  UMOV UR6, 0xd7600000 ;  /* 0xd760000000067882 */ /* 0x000fe20000000000 */
[----:B------:R-:W-:Y:S01]  /*13a50*/  IMAD.MOV.U32 R12, RZ, RZ, 0x1 ;  /* 0x00000001ff0c7424 */ /* 0x000fe200078e00ff */
[----:B------:R-:W-:Y:S01]  /*13a60*/  UMOV UR7, 0x41effff4 ;  /* 0x41effff400077882 */ /* 0x000fe20000000000 */
[----:B------:R-:W-:Y:S02]  /*13a70*/  BSSY.RECONVERGENT B4, `(.L_x_292) ;  /* 0x0000021000047945 */ /* 0x000fe40003800200 */
[----:B------:R-:W-:Y:S08]  /*13a80*/  I2F.F64.U32 R38, R38 ;  /* 0x0000002600267312 */ /* 0x000ff00000201800 */
[----:B------:R-:W1:Y:S01]  /*13a90*/  FRND.F64.FLOOR R8, R8 ;  /* 0x0000000800087313 */ /* 0x000e620000305800 */
[----:B0-----:R-:W-:-:S08]  /*13aa0*/  DFMA R36, R12, -R10, 1 ;  /* 0x3ff000000c24742b */ /* 0x001fd0000000080a */
[----:B------:R-:W-:Y:S02]  /*13ab0*/  DFMA R36, R36, R36, R36 ;  /* 0x000000242424722b */ /* 0x000fe40000000024 */
[----:B-1----:R-:W-:-:S06]  /*13ac0*/  DFMA R28, R8, -R10, R28 ;  /* 0x8000000a081c722b */ /* 0x002fcc000000001c */
[----:B------:R-:W-:Y:S02]  /*13ad0*/  DFMA R12, R12, R36, R12 ;  /* 0x000000240c0c722b */ /* 0x000fe4000000000c */
[----:B------:R-:W-:Y:S02]  /*13ae0*/  DMUL R36, R18, R38 ;  /* 0x0000002612247228 */ /* 0x000fe40000000000 */
[----:B------:R-:W-:-:S04]  /*13af0*/  DSETP.GEU.AND P0, PT, R28, RZ, PT ;  /* 0x000000ff1c00722a */ /* 0x000fc80003f0e000 */
        /* <DEDUP_REMOVED lines=8> */
[----:B------:R-:W-:-:S04]  /*13b80*/  DSETP.GEU.AND P0, PT, R12, RZ, PT ;  /* 0x000000ff0c00722a */ /* 0x000fc80003f0e000 */
[----:B------:R-:W-:Y:S02]  /*13b90*/  DFMA R8, R56, R10, R54 ;  /* 0x0000000a3808722b */ /* 0x000fe40000000036 */
[----:B------:R-:W-:-:S08]  /*13ba0*/  DADD R10, R12, UR6 ;  /* 0x000000060c0a7e29 */ /* 0x000fd00008000000 */
[----:B------:R-:W-:Y:S02]  /*13bb0*/  FFMA R7, RZ, 29.99997711181640625, R9 ;  /* 0x41effff4ff077823 */ /* 0x000fe40000000009 */
[----:B------:R-:W-:Y:S02]  /*13bc0*/  FSEL R10, R10, R12, !P0 ;  /* 0x0000000c0a0a7208 */ /* 0x000fe40004000000 */
[----:B------:R-:W-:Y:S02]  /*13bd0*/  FSEL R11, R11, R13, !P0 ;  /* 0x0000000d0b0b7208 */ /* 0x000fe40004000000 */
[----:B------:R-:W-:-:S04]  /*13be0*/  FSETP.GT.AND P0, PT, |R7|, 1.469367938527859385e-39, PT ;  /* 0x001000000700780b */ /* 0x000fc80003f04200 */
[----:B------:R-:W-:-:S09]  /*13bf0*/  DADD R34, R34, R10 ;  /* 0x0000000022227229 */ /* 0x000fd2000000000a */
        /* <DEDUP_REMOVED lines=8> */
.L_x_293:
[----:B------:R-:W-:Y:S05]  /*13c80*/  BSYNC.RECONVERGENT B4 ;  /* 0x0000000000047941 */ /* 0x000fea0003800200 */
.L_x_292:
        /* <DEDUP_REMOVED lines=33> */
.L_x_295:
[----:B------:R-:W-:Y:S05]  /*13ea0*/  BSYNC.RECONVERGENT B4 ;  /* 0x0000000000047941 */ /* 0x000fea0003800200 */
.L_x_294:
        /* <DEDUP_REMOVED lines=33> */
.L_x_297:
[----:B------:R-:W-:Y:S05]  /*140c0*/  BSYNC.RECONVERGENT B4 ;  /* 0x0000000000047941 */ /* 0x000fea0003800200 */
.L_x_296:
        /* <DEDUP_REMOVED lines=37> */
.L_x_299:
[----:B------:R-:W-:Y:S05]  /*14320*/  BSYNC.RECONVERGENT B4 ;  /* 0x0000000000047941 */ /* 0x000fea0003800200 */
.L_x_298:
        /* <DEDUP_REMOVED lines=34> */
.L_x_301:
[----:B------:R-:W-:Y:S05]  /*14550*/  BSYNC.RECONVERGENT B4 ;  /* 0x0000000000047941 */ /* 0x000fea0003800200 */
.L_x_300:
        /* <DEDUP_REMOVED lines=33> */
.L_x_303:
[----:B------:R-:W-:Y:S05]  /*14770*/  BSYNC.RECONVERGENT B4 ;  /* 0x0000000000047941 */ /* 0x000fea0003800200 */
.L_x_302:
        /* <DEDUP_REMOVED lines=33> */
.L_x_305:
[----:B------:R-:W-:Y:S05]  /*14990*/  BSYNC.RECONVERGENT B4 ;  /* 0x0000000000047941 */ /* 0x000fea0003800200 */
.L_x_304:
        /* <DEDUP_REMOVED lines=38> */
.L_x_307:
[----:B------:R-:W-:Y:S05]  /*14c00*/  BSYNC.RECONVERGENT B4 ;  /* 0x0000000000047941 */ /* 0x000fea0003800200 */
.L_x_306:
        /* <DEDUP_REMOVED lines=33> */
.L_x_309:
[----:B------:R-:W-:Y:S05]  /*14e20*/  BSYNC.RECONVERGENT B4 ;  /* 0x0000000000047941 */ /* 0x000fea0003800200 */
.L_x_308:
        /* <DEDUP_REMOVED lines=33> */
.L_x_311:
[----:B------:R-:W-:Y:S05]  /*15040*/  BSYNC.RECONVERGENT B4 ;  /* 0x0000000000047941 */ /* 0x000fea0003800200 */
.L_x_310:
        /* <DEDUP_REMOVED lines=39> */
.L_x_313:
[----:B------:R-:W-:Y:S05]  /*152c0*/  BSYNC.RECONVERGENT B4 ;  /* 0x0000000000047941 */ /* 0x000fea0003800200 */
.L_x_312:
        /* <DEDUP_REMOVED lines=33> */
.L_x_315:
[----:B------:R-:W-:Y:S05]  /*154e0*/  BSYNC.RECONVERGENT B4 ;  /* 0x0000000000047941 */ /* 0x000fea0003800200 */
.L_x_314:
        /* <DEDUP_REMOVED lines=33> */
.L_x_317:
[----:B------:R-:W-:Y:S05]  /*15700*/  BSYNC.RECONVERGENT B4 ;  /* 0x0000000000047941 */ /* 0x000fea0003800200 */
.L_x_316:
        /* <DEDUP_REMOVED lines=37> */
.L_x_319:
[----:B------:R-:W-:Y:S05]  /*15960*/  BSYNC.RECONVERGENT B4 ;  /* 0x0000000000047941 */ /* 0x000fea0003800200 */
.L_x_318:
        /* <DEDUP_REMOVED lines=9> */
[----:B------:R-:W-:Y:S05]  /*15a00*/  BSSY.RECONVERGENT B4, `(.L_x_320) ;  /* 0x0000027000047945 */ /* 0x000fea0003800200 */
[----:B0-----:R-:W-:-:S08]  /*15a10*/  DFMA R16, R12, -R10, 1 ;  /* 0x3ff000000c10742b */ /* 0x001fd0000000080a */
[----:B------:R-:W-:-:S08]  /*15a20*/  DFMA R16, R16, R16, R16 ;  /* 0x000000101010722b */ /* 0x000fd00000000010 */
[----:B------:R-:W-:-:S08]  /*15a30*/  DFMA R16, R12, R16, R12 ;  /* 0x000000100c10722b */ /* 0x000fd0000000000c */
[----:B------:R-:W-:-:S08]  /*15a40*/  DFMA R12, R16, -R10, 1 ;  /* 0x3ff00000100c742b */ /* 0x000fd0000000080a */
[----:B------:R-:W-:Y:S02]  /*15a50*/  DFMA R58, R16, R12, R16 ;  /* 0x0000000c103a722b */ /* 0x000fe40000000010 */
[----:B------:R-:W0:Y:S02]  /*15a60*/  FRND.F64.FLOOR R12, R8 ;  /* 0x00000008000c7313 */ /* 0x000e240000305800 */
[----:B0-----:R-:W-:-:S08]  /*15a70*/  DFMA R12, R12, -R10, R14 ;  /* 0x8000000a0c0c722b */ /* 0x001fd0000000000e */
[----:B------:R-:W-:Y:S01]  /*15a80*/  DSETP.GEU.AND P0, PT, R12, RZ, PT ;  /* 0x000000ff0c00722a */ /* 0x000fe20003f0e000 */
        /* <DEDUP_REMOVED lines=15> */
[----:B------:R-:W-:Y:S02]  /*15b80*/  DADD R10, R12, UR6 ;  /* 0x000000060c0a7e29 */ /* 0x000fe40008000000 */
[----:B-1----:R-:W-:-:S04]  /*15b90*/  DFMA R18, R24, -131072, R18 ;  /* 0xc10000001812782b */ /* 0x002fc80000000012 */
[----:B------:R-:W-:-:S04]  /*15ba0*/  DFMA R8, R58, R56, R16 ;  /* 0x000000383a08722b */ /* 0x000fc80000000010 */
[----:B------:R-:W-:Y:S02]  /*15bb0*/  FSEL R16, R10, R12, !P0 ;  /* 0x0000000c0a107208 */ /* 0x000fe40004000000 */
[----:B------:R-:W-:-:S04]  /*15bc0*/  FSEL R17, R11, R13, !P0 ;  /* 0x0000000d0b117208 */ /* 0x000fc80004000000 */
        /* <DEDUP_REMOVED lines=10> */
.L_x_321:
[----:B------:R-:W-:Y:S05]  /*15c70*/  BSYNC.RECONVERGENT B4 ;  /* 0x0000000000047941 */ /* 0x000fea0003800200 */
.L_x_320:
[----:B------:R-:W0:Y:S01]  /*15c80*/  MUFU.RCP64H R13, 4.29494272000000000000e+09 ;  /* 0x41effff4000d7908 */ /* 0x000e220000001800 */
[----:B------:R-:W-:Y:S01]  /*15c90*/  MOV R10, 0xd7600000 ;  /* 0xd7600000000a7802 */ /* 0x000fe20000000f00 */
[----:B------:R-:W-:Y:S01]  /*15ca0*/  IMAD.MOV.U32 R11, RZ, RZ, 0x41effff4 ;  /* 0x41effff4ff0b7424 */ /* 0x000fe200078e00ff */
[----:B------:R-:W-:Y:S01]  /*15cb0*/  UMOV UR6, 0xd7600000 ;  /* 0xd760000000067882 */ /* 0x000fe20000000000 */
[----:B------:R-:W-:Y:S01]  /*15cc0*/  IMAD.MOV.U32 R12, RZ, RZ, 0x1 ;  /* 0x00000001ff0c7424 */ /* 0x000fe200078e00ff */
[----:B------:R-:W-:Y:S01]  /*15cd0*/  UMOV UR7, 0x41effff4 ;  /* 0x41effff400077882 */ /* 0x000fe20000000000 */
[----:B------:R-:W-:Y:S04]  /*15ce0*/  BSSY.RECONVERGENT B4, `(.L_x_322) ;  /* 0x000001b000047945 */ /* 0x000fe80003800200 */
[----:B0-----:R-:W-:-:S08]  /*15cf0*/  DFMA R14, R12, -R10, 1 ;  /* 0x3ff000000c0e742b */ /* 0x001fd0000000080a */
[----:B------:R-:W-:-:S08]  /*15d00*/  DFMA R14, R14, R14, R14 ;  /* 0x0000000e0e0e722b */ /* 0x000fd0000000000e */
[----:B------:R-:W-:Y:S02]  /*15d10*/  DFMA R12, R12, R14, R12 ;  /* 0x0000000e0c0c722b */ /* 0x000fe4000000000c */
[----:B------:R-:W-:-:S06]  /*15d20*/  DMUL R14, R50, R22 ;  /* 0x00000016320e7228 */ /* 0x000fcc0000000000 */
[----:B------:R-:W-:-:S04]  /*15d30*/  DFMA R56, R12, -R10, 1 ;  /* 0x3ff000000c38742b */ /* 0x000fc8000000080a */
[----:B------:R-:W-:-:S04]  /*15d40*/  FSETP.GEU.AND P2, PT, |R15|, 6.5827683646048100446e-37, PT ;  /* 0x036000000f00780b */ /* 0x000fc80003f4e200 */
        /* <DEDUP_REMOVED lines=20> */
.L_x_323:
[----:B------:R-:W-:Y:S05]  /*15e90*/  BSYNC.RECONVERGENT B4 ;  /* 0x0000000000047941 */ /* 0x000fea0003800200 */
.L_x_322:
        /* <DEDUP_REMOVED lines=33> */
.L_x_325:
[----:B------:R-:W-:Y:S05]  /*160b0*/  BSYNC.RECONVERGENT B4 ;  /* 0x0000000000047941 */ /* 0x000fea0003800200 */
.L_x_324:
[----:B------:R-:W0:Y:S01]  /*160c0*/  MUFU.RCP64H R11, 4.29494272000000000000e+09 ;  /* 0x41effff4000b7908 */ /* 0x000e220000001800 */
        /* <DEDUP_REMOVED lines=36> */
.L_x_327:
[----:B------:R-:W-:Y:S05]  /*16310*/  BSYNC.RECONVERGENT B4 ;  /* 0x0000000000047941 */ /* 0x000fea0003800200 */
.L_x_326:
[----:B------:R-:W0:Y:S01]  /*16320*/  MUFU.RCP64H R13, 4.29494272000000000000e+09 ;  /* 0x41effff4000d7908 */ /* 0x000e220000001800 */
[----:B------:R-:W-:Y:S01]  /*16330*/  IMAD.MOV.U32 R10, RZ, RZ, -0x28a00000 ;  /* 0xd7600000ff0a7424 */ /* 0x000fe200078e00ff */
[----:B------:R-:W-:Y:S01]  /*16340*/  MOV R11, 0x41effff4 ;  /* 0x41effff4000b7802 */ /* 0x000fe20000000f00 */
[----:B------:R-:W-:Y:S01]  /*16350*/  IMAD.MOV.U32 R12, RZ, RZ, 0x1 ;  /* 0x00000001ff0c7424 */ /* 0x000fe200078e00ff */
[----:B------:R-:W-:Y:S01]  /*16360*/  UMOV UR6, 0xd7600000 ;  /* 0xd760000000067882 */ /* 0x000fe20000000000 */
[----:B------:R-:W-:Y:S01]  /*16370*/  UMOV UR7, 0x41effff4 ;  /* 0x41effff400077882 */ /* 0x000fe20000000000 */
[----:B------:R-:W-:Y:S03]  /*16380*/  BSSY.RECONVERGENT B4, `(.L_x_328) ;  /* 0x000001b000047945 */ /* 0x000fe60003800200 */
        /* <DEDUP_REMOVED lines=26> */
.L_x_329:
[----:B------:R-:W-:Y:S05]  /*16530*/  BSYNC.RECONVERGENT B4 ;  /* 0x0000000000047941 */ /* 0x000fea0003800200 */
.L_x_328:
        /* <DEDUP_REMOVED lines=33> */
.L_x_331:
[----:B------:R-:W-:Y:S05]  /*16750*/  BSYNC.RECONVERGENT B4 ;  /* 0x0000000000047941 */ /* 0x000fea0003800200 */
.L_x_330:
[----:B------:R-:W0:Y:S01]  /*16760*/  MUFU.RCP64H R13, 4.29494272000000000000e+09 ;  /* 0x41effff4000d7908 */ /* 0x000e220000001800 */
        /* <DEDUP_REMOVED lines=10> */
[----:B------:R-:W-:-:S06]  /*16810*/  DSETP.GEU.AND P0, PT, R14, RZ, PT ;  /* 0x000000ff0e00722a */ /* 0x000fcc0003f0e000 */
[----:B------:R-:W-:Y:S02]  /*16820*/  DFMA R12, R12, R54, R12 ;  /* 0x000000360c0c722b */ /* 0x000fe4000000000c */
[----:B------:R-:W-:-:S06]  /*16830*/  DMUL R54, R46, R24 ;  /* 0x000000182e367228 */ /* 0x000fcc0000000000 */
        /* <DEDUP_REMOVED lines=24> */
.L_x_333:
[----:B------:R-:W-:Y:S05]  /*169c0*/  BSYNC.RECONVERGENT B4 ;  /* 0x0000000000047941 */ /* 0x000fea0003800200 */
.L_x_332:
        /* <DEDUP_REMOVED lines=33> */
.L_x_335:
[----:B------:R-:W-:Y:S05]  /*16be0*/  BSYNC.RECONVERGENT B4 ;  /* 0x0000000000047941 */ /* 0x000fea0003800200 */
.L_x_334:
        /* <DEDUP_REMOVED lines=33> */
.L_x_337:
[----:B------:R-:W-:Y:S05]  /*16e00*/  BSYNC.RECONVERGENT B4 ;  /* 0x0000000000047941 */ /* 0x000fea0003800200 */
.L_x_336:
        /* <DEDUP_REMOVED lines=37> */
.L_x_339:
[----:B------:R-:W-:Y:S05]  /*17060*/  BSYNC.RECONVERGENT B4 ;  /* 0x0000000000047941 */ /* 0x000fea0003800200 */
.L_x_338:
[----:B------:R-:W0:Y:S01]  /*17070*/  MUFU.RCP64H R13, 4.29494272000000000000e+09 ;  /* 0x41effff4000d7908 */ /* 0x000e220000001800 */
        /* <DEDUP_REMOVED lines=32> */
.L_x_341:
[----:B------:R-:W-:Y:S05]  /*17280*/  BSYNC.RECONVERGENT B4 ;  /* 0x0000000000047941 */ /* 0x000fea0003800200 */
.L_x_340:
        /* <DEDUP_REMOVED lines=33> */
.L_x_343:
[----:B------:R-:W-:Y:S05]  /*174a0*/  BSYNC.RECONVERGENT B4 ;  /* 0x0000000000047941 */ /* 0x000fea0003800200 */
.L_x_342:
        /* <DEDUP_REMOVED lines=33> */
.L_x_345:
[----:B------:R-:W-:Y:S05]  /*176c0*/  BSYNC.RECONVERGENT B4 ;  /* 0x0000000000047941 */ /* 0x000fea0003800200 */
.L_x_344:
        /* <DEDUP_REMOVED lines=18> */
[----:B------:R-:W-:Y:S02]  /*177f0*/  DFMA R56, R12, -R10, R58 ;  /* 0x8000000a0c38722b */ /* 0x000fe4000000003a */
[----:B------:R-:W-:-:S06]  /*17800*/  DADD R10, R54, UR6 ;  /* 0x00000006360a7e29 */ /* 0x000fcc0008000000 */
[----:B------:R-:W-:-:S04]  /*17810*/  DFMA R8, R60, R56, R12 ;  /* 0x000000383c08722b */ /* 0x000fc8000000000c */
[----:B------:R-:W-:Y:S02]  /*17820*/  FSEL R12, R10, R54, !P0 ;  /* 0x000000360a0c7208 */ /* 0x000fe40004000000 */
[----:B------:R-:W-:-:S04]  /*17830*/  FSEL R13, R11, R55, !P0 ;  /* 0x000000370b0d7208 */ /* 0x000fc80004000000 */
[----:B------:R-:W-:Y:S02]  /*17840*/  FFMA R7, RZ, 29.99997711181640625, R9 ;  /* 0x41effff4ff077823 */ /* 0x000fe40000000009 */
[C---:B------:R-:W-:Y:S02]  /*17850*/  DADD R10, R12.reuse, UR6 ;  /* 0x000000060c0a7e29 */ /* 0x040fe40008000000 */
[----:B------:R-:W-:Y:S01]  /*17860*/  DSETP.GEU.AND P0, PT, R12, RZ, PT ;  /* 0x000000ff0c00722a */ /* 0x000fe20003f0e000 */
[----:B------:R-:W-:-:S07]  /*17870*/  FSETP.GT.AND P1, PT, |R7|, 1.469367938527859385e-39, PT ;  /* 0x001000000700780b */ /* 0x000fce0003f24200 */
[----:B------:R-:W-:Y:S02]  /*17880*/  FSEL R60, R10, R12, !P0 ;  /* 0x0000000c0a3c7208 */ /* 0x000fe40004000000 */
[----:B------:R-:W-:-:S04]  /*17890*/  FSEL R61, R11, R13, !P0 ;  /* 0x0000000d0b3d7208 */ /* 0x000fc80004000000 */
        /* <DEDUP_REMOVED lines=8> */
.L_x_347:
[----:B------:R-:W-:Y:S05]  /*17920*/  BSYNC.RECONVERGENT B4 ;  /* 0x0000000000047941 */ /* 0x000fea0003800200 */
.L_x_346:
        /* <DEDUP_REMOVED lines=33> */
.L_x_349:
[----:B------:R-:W-:Y:S05]  /*17b40*/  BSYNC.RECONVERGENT B4 ;  /* 0x0000000000047941 */ /* 0x000fea0003800200 */
.L_x_348:
        /* <DEDUP_REMOVED lines=33> */
.L_x_351:
[----:B------:R-:W-:Y:S05]  /*17d60*/  BSYNC.RECONVERGENT B4 ;  /* 0x0000000000047941 */ /* 0x000fea0003800200 */
.L_x_350:
        /* <DEDUP_REMOVED lines=38> */
.L_x_353:
[----:B------:R-:W-:Y:S05]  /*17fd0*/  BSYNC.RECONVERGENT B4 ;  /* 0x0000000000047941 */ /* 0x000fea0003800200 */
.L_x_352:
        /* <DEDUP_REMOVED lines=33> */
.L_x_355:
[----:B------:R-:W-:Y:S05]  /*181f0*/  BSYNC.RECONVERGENT B4 ;  /* 0x0000000000047941 */ /* 0x000fea0003800200 */
.L_x_354:
        /* <DEDUP_REMOVED lines=33> */
.L_x_357:
[----:B------:R-:W-:Y:S05]  /*18410*/  BSYNC.RECONVERGENT B4 ;  /* 0x0000000000047941 */ /* 0x000fea0003800200 */
.L_x_356:
        /* <DEDUP_REMOVED lines=37> */
.L_x_359:
[----:B------:R-:W-:Y:S05]  /*18670*/  BSYNC.RECONVERGENT B4 ;  /* 0x0000000000047941 */ /* 0x000fea0003800200 */
.L_x_358:
        /* <DEDUP_REMOVED lines=33> */
.L_x_361:
[----:B------:R-:W-:Y:S05]  /*18890*/  BSYNC.RECONVERGENT B4 ;  /* 0x0000000000047941 */ /* 0x000fea0003800200 */
.L_x_360:
        /* <DEDUP_REMOVED lines=33> */
.L_x_363:
[----:B------:R-:W-:Y:S05]  /*18ab0*/  BSYNC.RECONVERGENT B4 ;  /* 0x0000000000047941 */ /* 0x000fea0003800200 */
.L_x_362:
        /* <DEDUP_REMOVED lines=33> */
.L_x_365:
[----:B------:R-:W-:Y:S05]  /*18cd0*/  BSYNC.RECONVERGENT B4 ;  /* 0x0000000000047941 */ /* 0x000fea0003800200 */
.L_x_364:
        /* <DEDUP_REMOVED lines=37> */
.L_x_367:
[----:B------:R-:W-:Y:S05]  /*18f30*/  BSYNC.RECONVERGENT B4 ;  /* 0x0000000000047941 */ /* 0x000fea0003800200 */
.L_x_366:
        /* <DEDUP_REMOVED lines=33> */
.L_x_369:
[----:B------:R-:W-:Y:S05]  /*19150*/  BSYNC.RECONVERGENT B4 ;  /* 0x0000000000047941 */ /* 0x000fea0003800200 */
.L_x_368:
        /* <DEDUP_REMOVED lines=33> */
.L_x_371:
[----:B------:R-:W-:Y:S05]  /*19370*/  BSYNC.RECONVERGENT B4 ;  /* 0x0000000000047941 */ /* 0x000fea0003800200 */
.L_x_370:
[----:B------:R-:W0:Y:S01]  /*19380*/  MUFU.RCP64H R11, 4.29494272000000000000e+09 ;  /* 0x41effff4000b7908 */ /* 0x000e220000001800 */
        /* <DEDUP_REMOVED lines=37> */
.L_x_373:
[----:B------:R-:W-:Y:S05]  /*195e0*/  BSYNC.RECONVERGENT B4 ;  /* 0x0000000000047941 */ /* 0x000fea0003800200 */
.L_x_372:
        /* <DEDUP_REMOVED lines=33> */
.L_x_375:
[----:B------:R-:W-:Y:S05]  /*19800*/  BSYNC.RECONVERGENT B4 ;  /* 0x0000000000047941 */ /* 0x000fea0003800200 */
.L_x_374:
        /* <DEDUP_REMOVED lines=33> */
.L_x_377:
[----:B------:R-:W-:Y:S05]  /*19a20*/  BSYNC.RECONVERGENT B4 ;  /* 0x0000000000047941 */ /* 0x000fea0003800200 */
.L_x_376:
        /* <DEDUP_REMOVED lines=37> */
.L_x_379:
[----:B------:R-:W-:Y:S05]  /*19c80*/  BSYNC.RECONVERGENT B4 ;  /* 0x0000000000047941 */ /* 0x000fea0003800200 */
.L_x_378:
        /* <DEDUP_REMOVED lines=48> */
.L_x_381:
[----:B------:R-:W-:Y:S05]  /*19f90*/  BSYNC.RECONVERGENT B4 ;  /* 0x0000000000047941 */ /* 0x000fea0003800200 */
.L_x_380:
        /* <DEDUP_REMOVED lines=33> */
.L_x_383:
[----:B------:R-:W-:Y:S05]  /*1a1b0*/  BSYNC.RECONVERGENT B4 ;  /* 0x0000000000047941 */ /* 0x000fea0003800200 */
.L_x_382:
        /* <DEDUP_REMOVED lines=33> */
.L_x_385:
[----:B------:R-:W-:Y:S05]  /*1a3d0*/  BSYNC.RECONVERGENT B4 ;  /* 0x0000000000047941 */ /* 0x000fea0003800200 */
.L_x_384:
        /* <DEDUP_REMOVED lines=37> */
.L_x_387:
[----:B------:R-:W-:Y:S05]  /*1a630*/  BSYNC.RECONVERGENT B4 ;  /* 0x0000000000047941 */ /* 0x000fea0003800200 */
.L_x_386:
        /* <DEDUP_REMOVED lines=33> */
.L_x_389:
[----:B------:R-:W-:Y:S05]  /*1a850*/  BSYNC.RECONVERGENT B4 ;  /* 0x0000000000047941 */ /* 0x000fea0003800200 */
.L_x_388:
        /* <DEDUP_REMOVED lines=33> */
.L_x_391:
[----:B------:R-:W-:Y:S05]  /*1aa70*/  BSYNC.RECONVERGENT B4 ;  /* 0x0000000000047941 */ /* 0x000fea0003800200 */
.L_x_390:
        /* <DEDUP_REMOVED lines=38> */
.L_x_393:
[----:B------:R-:W-:Y:S05]  /*1ace0*/  BSYNC.RECONVERGENT B4 ;  /* 0x0000000000047941 */ /* 0x000fea0003800200 */
.L_x_392:
        /* <DEDUP_REMOVED lines=33> */
.L_x_395:
[----:B------:R-:W-:Y:S05]  /*1af00*/  BSYNC.RECONVERGENT B4 ;  /* 0x0000000000047941 */ /* 0x000fea0003800200 */
.L_x_394:
        /* <DEDUP_REMOVED lines=33> */
.L_x_397:
[----:B------:R-:W-:Y:S05]  /*1b120*/  BSYNC.RECONVERGENT B4 ;  /* 0x0000000000047941 */ /* 0x000fea0003800200 */
.L_x_396:
        /* <DEDUP_REMOVED lines=37> */
.L_x_399:
[----:B------:R-:W-:Y:S05]  /*1b380*/  BSYNC.RECONVERGENT B4 ;  /* 0x0000000000047941 */ /* 0x000fea0003800200 */
.L_x_398:
        /* <DEDUP_REMOVED lines=33> */
.L_x_401:
[----:B------:R-:W-:Y:S05]  /*1b5a0*/  BSYNC.RECONVERGENT B4 ;  /* 0x0000000000047941 */ /* 0x000fea0003800200 */
.L_x_400:
        /* <DEDUP_REMOVED lines=33> */
.L_x_403:
[----:B------:R-:W-:Y:S05]  /*1b7c0*/  BSYNC.RECONVERGENT B4 ;  /* 0x0000000000047941 */ /* 0x000fea0003800200 */
.L_x_402:
        /* <DEDUP_REMOVED lines=33> */
.L_x_405:
[----:B------:R-:W-:Y:S05]  /*1b9e0*/  BSYNC.RECONVERGENT B4 ;  /* 0x0000000000047941 */ /* 0x000fea0003800200 */
.L_x_404:
        /* <DEDUP_REMOVED lines=37> */
.L_x_407:
[----:B------:R-:W-:Y:S05]  /*1bc40*/  BSYNC.RECONVERGENT B4 ;  /* 0x0000000000047941 */ /* 0x000fea0003800200 */
.L_x_406:
        /* <DEDUP_REMOVED lines=33> */
.L_x_409:
[----:B------:R-:W-:Y:S05]  /*1be60*/  BSYNC.RECONVERGENT B4 ;  /* 0x0000000000047941 */ /* 0x000fea0003800200 */
.L_x_408:
        /* <DEDUP_REMOVED lines=33> */
.L_x_411:
[----:B------:R-:W-:Y:S05]  /*1c080*/  BSYNC.RECONVERGENT B4 ;  /* 0x0000000000047941 */ /* 0x000fea0003800200 */
.L_x_410:
        /* <DEDUP_REMOVED lines=38> */
.L_x_413:
[----:B------:R-:W-:Y:S05]  /*1c2f0*/  BSYNC.RECONVERGENT B4 ;  /* 0x0000000000047941 */ /* 0x000fea0003800200 */
.L_x_412:
        /* <DEDUP_REMOVED lines=33> */
.L_x_415:
[----:B------:R-:W-:Y:S05]  /*1c510*/  BSYNC.RECONVERGENT B4 ;  /* 0x0000000000047941 */ /* 0x000fea0003800200 */
.L_x_414:
        /* <DEDUP_REMOVED lines=33> */
.L_x_417:
[----:B------:R-:W-:Y:S05]  /*1c730*/  BSYNC.RECONVERGENT B4 ;  /* 0x0000000000047941 */ /* 0x000fea0003800200 */
.L_x_416:
        /* <DEDUP_REMOVED lines=37> */
.L_x_419:
[----:B------:R-:W-:Y:S05]  /*1c990*/  BSYNC.RECONVERGENT B4 ;  /* 0x0000000000047941 */ /* 0x000fea0003800200 */
.L_x_418:
        /* <DEDUP_REMOVED lines=33> */
.L_x_421:
[----:B------:R-:W-:Y:S05]  /*1cbb0*/  BSYNC.RECONVERGENT B4 ;  /* 0x0000000000047941 */ /* 0x000fea0003800200 */
.L_x_420:
        /* <DEDUP_REMOVED lines=33> */
.L_x_423:
[----:B------:R-:W-:Y:S05]  /*1cdd0*/  BSYNC.RECONVERGENT B4 ;  /* 0x0000000000047941 */ /* 0x000fea0003800200 */
.L_x_422:
        /* <DEDUP_REMOVED lines=33> */
.L_x_425:
[----:B------:R-:W-:Y:S05]  /*1cff0*/  BSYNC.RECONVERGENT B4 ;  /* 0x0000000000047941 */ /* 0x000fea0003800200 */
.L_x_424:
        /* <DEDUP_REMOVED lines=37> */
.L_x_427:
[----:B------:R-:W-:Y:S05]  /*1d250*/  BSYNC.RECONVERGENT B4 ;  /* 0x0000000000047941 */ /* 0x000fea0003800200 */
.L_x_426:
        /* <DEDUP_REMOVED lines=33> */
.L_x_429:
[----:B------:R-:W-:Y:S05]  /*1d470*/  BSYNC.RECONVERGENT B4 ;  /* 0x0000000000047941 */ /* 0x000fea0003800200 */
.L_x_428:
        /* <DEDUP_REMOVED lines=33> */
.L_x_431:
[----:B------:R-:W-:Y:S05]  /*1d690*/  BSYNC.RECONVERGENT B4 ;  /* 0x0000000000047941 */ /* 0x000fea0003800200 */
.L_x_430:
        /* <DEDUP_REMOVED lines=38> */
.L_x_433:
[----:B------:R-:W-:Y:S05]  /*1d900*/  BSYNC.RECONVERGENT B4 ;  /* 0x0000000000047941 */ /* 0x000fea0003800200 */
.L_x_432:
        /* <DEDUP_REMOVED lines=33> */
.L_x_435:
[----:B------:R-:W-:Y:S05]  /*1db20*/  BSYNC.RECONVERGENT B4 ;  /* 0x0000000000047941 */ /* 0x000fea0003800200 */
.L_x_434:
        /* <DEDUP_REMOVED lines=33> */
.L_x_437:
[----:B------:R-:W-:Y:S05]  /*1dd40*/  BSYNC.RECONVERGENT B4 ;  /* 0x0000000000047941 */ /* 0x000fea0003800200 */
.L_x_436:
        /* <DEDUP_REMOVED lines=37> */
.L_x_439:
[----:B------:R-:W-:Y:S05]  /*1dfa0*/  BSYNC.RECONVERGENT B4 ;  /* 0x0000000000047941 */ /* 0x000fea0003800200 */
.L_x_438:
[----:B------:R-:W0:Y:S01]  /*1dfb0*/  FRND.F64.FLOOR R8, R8 ;  /* 0x0000000800087313 */ /* 0x000e220000305800 */
[----:B------:R-:W-:Y:S01]  /*1dfc0*/  UMOV UR6, 0xd7600000 ;  /* 0xd760000000067882 */ /* 0x000fe20000000000 */
[----:B------:R-:W-:-:S06]  /*1dfd0*/  UMOV UR7, 0x41effff4 ;  /* 0x41effff400077882 */ /* 0x000fcc0000000000 */
[----:B------:R1:W2:Y:S01]  /*1dfe0*/  F2I.U32.F64.TRUNC R42, R42 ;  /* 0x0000002a002a7311 */ /* 0x0002a2000030d000 */
[----:B0-----:R-:W-:-:S07]  /*1dff0*/  DFMA R18, R8, -UR6, R18 ;  /* 0x8000000608127c2b */ /* 0x001fce0008000012 */
[----:B------:R1:W0:Y:S01]  /*1e000*/  F2I.U32.F64.TRUNC R34, R34 ;  /* 0x0000002200227311 */ /* 0x000222000030d000 */
[----:B------:R-:W-:-:S07]  /*1e010*/  DADD R10, R18, UR6 ;  /* 0x00000006120a7e29 */ /* 0x000fce0008000000 */
[----:B------:R1:W4:Y:S01]  /*1e020*/  F2I.U32.F64.TRUNC R16, R16 ;  /* 0x0000001000107311 */ /* 0x000322000030d000 */
[----:B------:R-:W-:-:S07]  /*1e030*/  DSETP.GEU.AND P0, PT, R18, RZ, PT ;  /* 0x000000ff1200722a */ /* 0x000fce0003f0e000 */
[----:B------:R1:W0:Y:S01]  /*1e040*/  F2I.U32.F64.TRUNC R48, R14 ;  /* 0x0000000e00307311 */ /* 0x000222000030d000 */
[----:B------:R-:W-:Y:S02]  /*1e050*/  FSEL R30, R10, R18, !P0 ;  /* 0x000000120a1e7208 */ /* 0x000fe40004000000 */
[----:B------:R-:W-:-:S05]  /*1e060*/  FSEL R31, R11, R19, !P0 ;  /* 0x000000130b1f7208 */ /* 0x000fca0004000000 */
[----:B------:R1:W0:Y:S08]  /*1e070*/  F2I.U32.F64.TRUNC R28, R28 ;  /* 0x0000001c001c7311 */ /* 0x000230000030d000 */
[----:B------:R1:W0:Y:S08]  /*1e080*/  F2I.U32.F64.TRUNC R32, R52 ;  /* 0x0000003400207311 */ /* 0x000230000030d000 */
[----:B------:R1:W0:Y:S08]  /*1e090*/  F2I.U32.F64.TRUNC R46, R46 ;  /* 0x0000002e002e7311 */ /* 0x000230000030d000 */
[----:B------:R1:W0:Y:S08]  /*1e0a0*/  F2I.U32.F64.TRUNC R38, R38 ;  /* 0x0000002600267311 */ /* 0x000230000030d000 */
[----:B--2-4-:R1:W0:Y:S02]  /*1e0b0*/  F2I.U32.F64.TRUNC R30, R30 ;  /* 0x0000001e001e7311 */ /* 0x014224000030d000 */
.L_x_259:
[----:B------:R-:W-:Y:S05]  /*1e0c0*/  BSYNC.RECONVERGENT B1 ;  /* 0x0000000000017941 */ /* 0x000fea0003800200 */
.L_x_258:
[----:B------:R-:W-:Y:S01]  /*1e0d0*/  ISETP.GT.U32.AND P0, PT, R2, 0x1, PT ;  /* 0x000000010200780c */ /* 0x000fe20003f04070 */
[----:B------:R-:W-:Y:S01]  /*1e0e0*/  VIADD R0, R0, 0x1 ;  /* 0x0000000100007836 */ /* 0x000fe20000000000 */
[--C-:B------:R-:W-:Y:S02]  /*1e0f0*/  SHF.R.U64 R2, R2, 0x1, R3.reuse ;  /* 0x0000000102027819 */ /* 0x100fe40000001203 */
[----:B------:R-:W-:Y:S02]  /*1e100*/  ISETP.GT.U32.AND.EX P0, PT, R3, RZ, PT, P0 ;  /* 0x000000ff0300720c */ /* 0x000fe40003f04100 */
[----:B------:R-:W-:-:S11]  /*1e110*/  SHF.R.U32.HI R3, RZ, 0x1, R3 ;  /* 0x00000001ff037819 */ /* 0x000fd60000011603 */
[----:B------:R-:W-:Y:S05]  /*1e120*/  @P0 BRA `(.L_x_440) ;  /* 0xffffff3400200947 */ /* 0x000fea000383ffff */
[----:B------:R-:W-:Y:S05]  /*1e130*/  BSYNC.RECONVERGENT B2 ;  /* 0x0000000000027941 */ /* 0x000fea0003800200 */
.L_x_257:
[----:B------:R2:W4:Y:S08]  /*1e140*/  I2F.F64.U32 R10, R42 ;  /* 0x0000002a000a7312 */ /* 0x0005300000201800 */
[----:B01----:R-:W0:Y:S08]  /*1e150*/  I2F.F64.U32 R34, R34 ;  /* 0x0000002200227312 */ /* 0x003e300000201800 */
[----:B------:R-:W1:Y:S08]  /*1e160*/  I2F.F64.U32 R16, R16 ;  /* 0x0000001000107312 */ /* 0x000e700000201800 */
[----:B------:R-:W0:Y:S08]  /*1e170*/  I2F.F64.U32 R48, R48 ;  /* 0x0000003000307312 */ /* 0x000e300000201800 */
[----:B------:R-:W0:Y:S08]  /*1e180*/  I2F.F64.U32 R28, R28 ;  /* 0x0000001c001c7312 */ /* 0x000e300000201800 */
[----:B------:R-:W0:Y:S08]  /*1e190*/  I2F.F64.U32 R32, R32 ;  /* 0x0000002000207312 */ /* 0x000e300000201800 */
[----:B------:R-:W0:Y:S08]  /*1e1a0*/  I2F.F64.U32 R46, R46 ;  /* 0x0000002e002e7312 */ /* 0x000e300000201800 */
[----:B------:R-:W0:Y:S08]  /*1e1b0*/  I2F.F64.U32 R38, R38 ;  /* 0x0000002600267312 */ /* 0x000e300000201800 */
[----:B-12-4-:R-:W0:Y:S02]  /*1e1c0*/  I2F.F64.U32 R30, R30 ;  /* 0x0000001e001e7312 */ /* 0x016e240000201800 */
.L_x_256:
[----:B------:R-:W-:Y:S05]  /*1e1d0*/  BSYNC.RECONVERGENT B3 ;  /* 0x0000000000037941 */ /* 0x000fea0003800200 */
.L_x_255:
[----:B------:R-:W1:Y:S01]  /*1e1e0*/  MUFU.RCP64H R9, 4.29494272000000000000e+09 ;  /* 0x41effff400097908 */ /* 0x000e620000001800 */
[----:B------:R-:W-:Y:S01]  /*1e1f0*/  IMAD.MOV.U32 R12, RZ, RZ, -0x28a00000 ;  /* 0xd7600000ff0c7424 */ /* 0x000fe200078e00ff */
[----:B------:R-:W-:Y:S01]  /*1e200*/  MOV R8, 0x1 ;  /* 0x0000000100087802 */ /* 0x000fe20000000f00 */
[----:B------:R-:W-:Y:S01]  /*1e210*/  IMAD.MOV.U32 R13, RZ, RZ, 0x41effff4 ;  /* 0x41effff4ff0d7424 */ /* 0x000fe200078e00ff */
[----:B------:R-:W-:Y:S01]  /*1e220*/  UMOV UR6, 0x30000000 ;  /* 0x3000000000067882 */ /* 0x000fe20000000000 */
[----:B------:R-:W-:Y:S01]  /*1e230*/  UMOV UR7, 0x41a66b80 ;  /* 0x41a66b8000077882 */ /* 0x000fe20000000000 */
        /* <DEDUP_REMOVED lines=8> */
[C---:B-1----:R-:W-:Y:S02]  /*1e2c0*/  DMUL R14, R2.reuse, UR6 ;  /* 0x00000006020e7c28 */ /* 0x042fe40008000000 */
[----:B------:R-:W-:-:S06]  /*1e2d0*/  DFMA R2, R2, -131072, R10 ;  /* 0xc10000000202782b */ /* 0x000fcc000000000a */
        /* <DEDUP_REMOVED lines=12> */
[----:B0--3--:R-:W-:Y:S05]  /*1e3a0*/  CALL.REL.NOINC `($__internal_0_$__cuda_sm20_div_rn_f64_full) ;  /* 0x0000007000147944 */ /* 0x009fea0003c00000 */
[----:B------:R-:W-:-:S07]  /*1e3b0*/  MOV R9, R7 ;  /* 0x0000000700097202 */ /* 0x000fce0000000f00 */
.L_x_442:
[----:B------:R-:W-:Y:S05]  /*1e3c0*/  BSYNC.RECONVERGENT B1 ;  /* 0x0000000000017941 */ /* 0x000fea0003800200 */
.L_x_441:
[----:B------:R-:W1:Y:S01]  /*1e3d0*/  MUFU.RCP64H R11, 4.29494272000000000000e+09 ;  /* 0x41effff4000b7908 */ /* 0x000e620000001800 */
[----:B------:R-:W-:Y:S01]  /*1e3e0*/  IMAD.MOV.U32 R20, RZ, RZ, -0x28a00000 ;  /* 0xd7600000ff147424 */ /* 0x000fe200078e00ff */
[----:B------:R-:W-:Y:S01]  /*1e3f0*/  UMOV UR6, 0x30000000 ;  /* 0x3000000000067882 */ /* 0x000fe20000000000 */
[----:B------:R-:W-:Y:S01]  /*1e400*/  IMAD.MOV.U32 R21, RZ, RZ, 0x41effff4 ;  /* 0x41effff4ff157424 */ /* 0x000fe200078e00ff */
[----:B------:R-:W-:Y:S01]  /*1e410*/  UMOV UR7, 0x41a66b80 ;  /* 0x41a66b8000077882 */ /* 0x000fe20000000000 */
[----:B------:R-:W-:Y:S01]  /*1e420*/  IMAD.MOV.U32 R10, RZ, RZ, 0x1 ;  /* 0x00000001ff0a7424 */ /* 0x000fe200078e00ff */
[----:B------:R-:W-:Y:S01]  /*1e430*/  DMUL R2, R2, UR6 ;  /* 0x0000000602027c28 */ /* 0x000fe20008000000 */
[----:B------:R-:W-:Y:S01]  /*1e440*/  UMOV UR6, 0xd7600000 ;  /* 0xd760000000067882 */ /* 0x000fe20000000000 */
[----:B------:R-:W-:Y:S01]  /*1e450*/  UMOV UR7, 0x41effff4 ;  /* 0x41effff400077882 */ /* 0x000fe20000000000 */
[----:B------:R-:W-:Y:S07]  /*1e460*/  BSSY.RECONVERGENT B1, `(.L_x_443) ;  /* 0x000001a000017945 */ /* 0x000fee0003800200 */
[----:B------:R-:W-:Y:S01]  /*1e470*/  FSETP.GEU.AND P2, PT, |R3|, 6.5827683646048100446e-37, PT ;  /* 0x036000000300780b */ /* 0x000fe20003f4e200 */
[----:B-1----:R-:W-:-:S08]  /*1e480*/  DFMA R12, R10, -R20, 1 ;  /* 0x3ff000000a0c742b */ /* 0x002fd00000000814 */
[----:B------:R-:W-:-:S08]  /*1e490*/  DFMA R12, R12, R12, R12 ;  /* 0x0000000c0c0c722b */ /* 0x000fd0000000000c */
[----:B------:R-:W-:-:S08]  /*1e4a0*/  DFMA R12, R10, R12, R10 ;  /* 0x0000000c0a0c722b */ /* 0x000fd0000000000a */
[----:B------:R-:W-:-:S08]  /*1e4b0*/  DFMA R10, R12, -R20, 1 ;  /* 0x3ff000000c0a742b */ /* 0x000fd00000000814 */
[----:B------:R-:W-:Y:S02]  /*1e4c0*/  DFMA R22, R12, R10, R12 ;  /* 0x0000000a0c16722b */ /* 0x000fe4000000000c */
[----:B------:R-:W1:Y:S06]  /*1e4d0*/  FRND.F64.FLOOR R10, R8 ;  /* 0x00000008000a7313 */ /* 0x000e6c0000305800 */
[----:B------:R-:W-:-:S08]  /*1e4e0*/  DMUL R12, R22, R2 ;  /* 0x00000002160c7228 */ /* 0x000fd00000000000 */
[-C--:B------:R-:W-:Y:S02]  /*1e4f0*/  DFMA R18, R12, -R20.reuse, R2 ;  /* 0x800000140c12722b */ /* 0x080fe40000000002 */
[----:B-1----:R-:W-:-:S06]  /*1e500*/  DFMA R10, R10, -R20, R14 ;  /* 0x800000140a0a722b */ /* 0x002fcc000000000e */
        /* <DEDUP_REMOVED lines=13> */
[----:B0--3--:R-:W-:Y:S05]  /*1e5e0*/  CALL.REL.NOINC `($__internal_0_$__cuda_sm20_div_rn_f64_full) ;  /* 0x0000006c00847944 */ /* 0x009fea0003c00000 */
[----:B------:R-:W-:-:S07]  /*1e5f0*/  IMAD.MOV.U32 R9, RZ, RZ, R7 ;  /* 0x000000ffff097224 */ /* 0x000fce00078e0007 */
.L_x_444:
[----:B------:R-:W-:Y:S05]  /*1e600*/  BSYNC.RECONVERGENT B1 ;  /* 0x0000000000017941 */ /* 0x000fea0003800200 */
.L_x_443:
[----:B------:R-:W1:Y:S01]  /*1e610*/  MUFU.RCP64H R19, 4.29494272000000000000e+09 ;  /* 0x41effff400137908 */ /* 0x000e620000001800 */
[----:B------:R-:W-:Y:S01]  /*1e620*/  IMAD.MOV.U32 R12, RZ, RZ, -0x28a00000 ;  /* 0xd7600000ff0c7424 */ /* 0x000fe200078e00ff */
[----:B------:R-:W-:Y:S01]  /*1e630*/  MOV R13, 0x41effff4 ;  /* 0x41effff4000d7802 */ /* 0x000fe20000000f00 */
[----:B------:R-:W-:Y:S01]  /*1e640*/  IMAD.MOV.U32 R18, RZ, RZ, 0x1 ;  /* 0x00000001ff127424 */ /* 0x000fe200078e00ff */
[----:B------:R-:W-:Y:S01]  /*1e650*/  UMOV UR6, 0xd7600000 ;  /* 0xd760000000067882 */ /* 0x000fe20000000000 */
[----:B------:R-:W-:Y:S01]  /*1e660*/  UMOV UR7, 0x41effff4 ;  /* 0x41effff400077882 */ /* 0x000fe20000000000 */
[----:B------:R-:W-:Y:S02]  /*1e670*/  BSSY.RECONVERGENT B1, `(.L_x_445) ;  /* 0x000001b000017945 */ /* 0x000fe40003800200 */
[----:B------:R-:W2:Y:S01]  /*1e680*/  FRND.F64.FLOOR R8, R8 ;  /* 0x0000000800087313 */ /* 0x000ea20000305800 */
[-C--:B-1----:R-:W-:Y:S02]  /*1e690*/  DFMA R10, R18, -R12.reuse, 1 ;  /* 0x3ff00000120a742b */ /* 0x082fe4000000080c */
        /* <DEDUP_REMOVED lines=22> */
[----:B0--3--:R-:W-:Y:S05]  /*1e800*/  CALL.REL.NOINC `($__internal_0_$__cuda_sm20_div_rn_f64_full) ;  /* 0x0000006800fc7944 */ /* 0x009fea0003c00000 */
[----:B------:R-:W-:-:S07]  /*1e810*/  IMAD.MOV.U32 R9, RZ, RZ, R7 ;  /* 0x000000ffff097224 */ /* 0x000fce00078e0007 */
.L_x_446:
[----:B------:R-:W-:Y:S05]  /*1e820*/  BSYNC.RECONVERGENT B1 ;  /* 0x0000000000017941 */ /* 0x000fea0003800200 */
.L_x_445:
[----:B------:R-:W1:Y:S01]  /*1e830*/  MUFU.RCP64H R3, 4.29494272000000000000e+09 ;  /* 0x41effff400037908 */ /* 0x000e620000001800 */
        /* <DEDUP_REMOVED lines=15> */
[----:B0-----:R-:W-:Y:S01]  /*1e930*/  DMUL R2, R12, UR6 ;  /* 0x000000060c027c28 */ /* 0x001fe20008000000 */
[----:B------:R-:W-:-:S05]  /*1e940*/  UMOV UR6, 0xd7600000 ;  /* 0xd760000000067882 */ /* 0x000fca0000000000 */
[----:B------:R-:W-:Y:S01]  /*1e950*/  DFMA R22, R18, R22, R18 ;  /* 0x000000161216722b */ /* 0x000fe20000000012 */
[----:B------:R-:W-:Y:S02]  /*1e960*/  UMOV UR7, 0x41effff4 ;  /* 0x41effff400077882 */ /* 0x000fe40000000000 */
[----:B------:R-:W-:-:S05]  /*1e970*/  DADD R10, R14, UR6 ;  /* 0x000000060e0a7e29 */ /* 0x000fca0008000000 */
[----:B------:R-:W-:Y:S01]  /*1e980*/  DMUL R18, R22, R2 ;  /* 0x0000000216127228 */ /* 0x000fe20000000000 */
[----:B------:R-:W-:-:S07]  /*1e990*/  FSETP.GEU.AND P2, PT, |R3|, 6.5827683646048100446e-37, PT ;  /* 0x036000000300780b */ /* 0x000fce0003f4e200 */
[----:B------:R-:W-:-:S08]  /*1e9a0*/  DFMA R20, R18, -R20, R2 ;  /* 0x800000141214722b */ /* 0x000fd00000000002 */
[----:B------:R-:W-:Y:S01]  /*1e9b0*/  DFMA R8, R22, R20, R18 ;  /* 0x000000141608722b */ /* 0x000fe20000000012 */
[----:B------:R-:W-:Y:S02]  /*1e9c0*/  FSEL R18, R10, R14, !P0 ;  /* 0x0000000e0a127208 */ /* 0x000fe40004000000 */
[----:B------:R-:W-:Y:S01]  /*1e9d0*/  FSEL R19, R11, R15, !P0 ;  /* 0x0000000f0b137208 */ /* 0x000fe20004000000 */
[----:B------:R-:W-:-:S06]  /*1e9e0*/  DFMA R14, R12, -131072, R34 ;  /* 0xc10000000c0e782b */ /* 0x000fcc0000000022 */
[----:B------:R-:W-:Y:S01]  /*1e9f0*/  FFMA R0, RZ, 29.99997711181640625, R9 ;  /* 0x41effff4ff007823 */ /* 0x000fe20000000009 */
[C---:B------:R-:W-:Y:S02]  /*1ea00*/  DADD R10, R18.reuse, UR6 ;  /* 0x00000006120a7e29 */ /* 0x040fe40008000000 */
[----:B------:R-:W-:Y:S02]  /*1ea10*/  DSETP.GEU.AND P0, PT, R18, RZ, PT ;  /* 0x000000ff1200722a */ /* 0x000fe40003f0e000 */
[----:B------:R-:W-:-:S06]  /*1ea20*/  FSETP.GT.AND P1, PT, |R0|, 1.469367938527859385e-39, PT ;  /* 0x001000000000780b */ /* 0x000fcc0003f24200 */
[----:B------:R-:W-:Y:S02]  /*1ea30*/  FSEL R18, R10, R18, !P0 ;  /* 0x000000120a127208 */ /* 0x000fe40004000000 */
[----:B------:R-:W-:-:S05]  /*1ea40*/  FSEL R19, R11, R19, !P0 ;  /* 0x000000130b137208 */ /* 0x000fca0004000000 */
        /* <DEDUP_REMOVED lines=8> */
.L_x_448:
[----:B------:R-:W-:Y:S05]  /*1ead0*/  BSYNC.RECONVERGENT B1 ;  /* 0x0000000000017941 */ /* 0x000fea0003800200 */
.L_x_447:
[----:B------:R-:W0:Y:S01]  /*1eae0*/  MUFU.RCP64H R11, 4.29494272000000000000e+09 ;  /* 0x41effff4000b7908 */ /* 0x000e220000001800 */
[----:B------:R-:W-:Y:S01]  /*1eaf0*/  MOV R22, 0xd7600000 ;  /* 0xd760000000167802 */ /* 0x000fe20000000f00 */
[----:B------:R-:W-:Y:S01]  /*1eb00*/  IMAD.MOV.U32 R23, RZ, RZ, 0x41effff4 ;  /* 0x41effff4ff177424 */ /* 0x000fe200078e00ff */
[----:B------:R-:W-:Y:S01]  /*1eb10*/  UMOV UR6, 0x28000000 ;  /* 0x2800000000067882 */ /* 0x000fe20000000000 */
[----:B------:R-:W-:Y:S01]  /*1eb20*/  IMAD.MOV.U32 R10, RZ, RZ, 0x1 ;  /* 0x00000001ff0a7424 */ /* 0x000fe200078e00ff */
[----:B------:R-:W-:Y:S01]  /*1eb30*/  UMOV UR7, 0x419c34d7 ;  /* 0x419c34d700077882 */ /* 0x000fe20000000000 */
[----:B------:R-:W-:Y:S01]  /*1eb40*/  BSSY.RECONVERGENT B1, `(.L_x_449) ;  /* 0x000001d000017945 */ /* 0x000fe20003800200 */
[----:B------:R-:W-:Y:S01]  /*1eb50*/  DMUL R14, R14, UR6 ;  /* 0x000000060e0e7c28 */ /* 0x000fe20008000000 */
[----:B------:R-:W-:Y:S01]  /*1eb60*/  UMOV UR6, 0xd7600000 ;  /* 0xd760000000067882 */ /* 0x000fe20000000000 */
[----:B------:R-:W-:Y:S01]  /*1eb70*/  UMOV UR7, 0x41effff4 ;  /* 0x41effff400077882 */ /* 0x000fe20000000000 */
[----:B0-----:R-:W-:-:S07]  /*1eb80*/  DFMA R12, R10, -R22, 1 ;  /* 0x3ff000000a0c742b */ /* 0x001fce0000000816 */
[----:B------:R-:W-:Y:S01]  /*1eb90*/  FSETP.GEU.AND P2, PT, |R15|, 6.5827683646048100446e-37, PT ;  /* 0x036000000f00780b */ /* 0x000fe20003f4e200 */
        /* <DEDUP_REMOVED lines=23> */
.L_x_450:
[----:B------:R-:W-:Y:S05]  /*1ed10*/  BSYNC.RECONVERGENT B1 ;  /* 0x0000000000017941 */ /* 0x000fea0003800200 */
.L_x_449:
        /* <DEDUP_REMOVED lines=33> */
.L_x_452:
[----:B------:R-:W-:Y:S05]  /*1ef30*/  BSYNC.RECONVERGENT B1 ;  /* 0x0000000000017941 */ /* 0x000fea0003800200 */
.L_x_451:
[----:B------:R-:W0:Y:S01]  /*1ef40*/  MUFU.RCP64H R3, 4.29494272000000000000e+09 ;  /* 0x41effff400037908 */ /* 0x000e220000001800 */
        /* <DEDUP_REMOVED lines=42> */
.L_x_454:
[----:B------:R-:W-:Y:S05]  /*1f1f0*/  BSYNC.RECONVERGENT B1 ;  /* 0x0000000000017941 */ /* 0x000fea0003800200 */
.L_x_453:
[----:B------:R-:W0:Y:S01]  /*1f200*/  MUFU.RCP64H R11, 4.29494272000000000000e+09 ;  /* 0x41effff4000b7908 */ /* 0x000e220000001800 */
[----:B------:R-:W-:Y:S01]  /*1f210*/  IMAD.MOV.U32 R20, RZ, RZ, -0x28a00000 ;  /* 0xd7600000ff147424 */ /* 0x000fe200078e00ff */
[----:B------:R-:W-:Y:S01]  /*1f220*/  MOV R21, 0x41effff4 ;  /* 0x41effff400157802 */ /* 0x000fe20000000f00 */
[----:B------:R-:W-:Y:S01]  /*1f230*/  IMAD.MOV.U32 R10, RZ, RZ, 0x1 ;  /* 0x00000001ff0a7424 */ /* 0x000fe200078e00ff */
[----:B------:R-:W-:Y:S01]  /*1f240*/  UMOV UR6, 0x30000000 ;  /* 0x3000000000067882 */ /* 0x000fe20000000000 */
        /* <DEDUP_REMOVED lines=30> */
.L_x_456:
[----:B------:R-:W-:Y:S05]  /*1f430*/  BSYNC.RECONVERGENT B1 ;  /* 0x0000000000017941 */ /* 0x000fea0003800200 */
.L_x_455:
        /* <DEDUP_REMOVED lines=33> */
.L_x_458:
[----:B------:R-:W-:Y:S05]  /*1f650*/  BSYNC.RECONVERGENT B1 ;  /* 0x0000000000017941 */ /* 0x000fea0003800200 */
.L_x_457:
[----:B------:R-:W0:Y:S01]  /*1f660*/  FRND.F64.FLOOR R8, R8 ;  /* 0x0000000800087313 */ /* 0x000e220000305800 */
[----:B------:R-:W-:Y:S01]  /*1f670*/  MOV R12, 0xd7600000 ;  /* 0xd7600000000c7802 */ /* 0x000fe20000000f00 */
[----:B------:R-:W-:Y:S01]  /*1f680*/  IMAD.MOV.U32 R13, RZ, RZ, 0x41effff4 ;  /* 0x41effff4ff0d7424 */ /* 0x000fe200078e00ff */
[----:B------:R-:W-:Y:S01]  /*1f690*/  UMOV UR6, 0xd7600000 ;  /* 0xd760000000067882 */ /* 0x000fe20000000000 */
[----:B------:R-:W-:Y:S01]  /*1f6a0*/  IMAD.MOV.U32 R14, RZ, RZ, 0x1 ;  /* 0x00000001ff0e7424 */ /* 0x000fe200078e00ff */
        /* <DEDUP_REMOVED lines=32> */
.L_x_460:
[----:B------:R-:W-:Y:S05]  /*1f8b0*/  BSYNC.RECONVERGENT B1 ;  /* 0x0000000000017941 */ /* 0x000fea0003800200 */
.L_x_459:
[----:B------:R-:W0:Y:S01]  /*1f8c0*/  MUFU.RCP64H R3, 4.29494272000000000000e+09 ;  /* 0x41effff400037908 */ /* 0x000e220000001800 */
[----:B------:R-:W-:Y:S01]  /*1f8d0*/  IMAD.MOV.U32 R22, RZ, RZ, -0x28a00000 ;  /* 0xd7600000ff167424 */ /* 0x000fe200078e00ff */
[----:B------:R-:W-:Y:S01]  /*1f8e0*/  MOV R23, 0x41effff4 ;  /* 0x41effff400177802 */ /* 0x000fe20000000f00 */
[----:B------:R-:W-:Y:S01]  /*1f8f0*/  IMAD.MOV.U32 R2, RZ, RZ, 0x1 ;  /* 0x00000001ff027424 */ /* 0x000fe200078e00ff */
[----:B------:R-:W-:Y:S01]  /*1f900*/  DMUL R12, R48, 7.62939453125e-06 ;  /* 0x3ee00000300c7828 */ /* 0x000fe20000000000 */
[----:B------:R-:W-:Y:S01]  /*1f910*/  UMOV UR6, 0x30000000 ;  /* 0x3000000000067882 */ /* 0x000fe20000000000 */
[----:B------:R-:W-:Y:S01]  /*1f920*/  UMOV UR7, 0x41a66b80 ;  /* 0x41a66b8000077882 */ /* 0x000fe20000000000 */
[----:B------:R-:W-:Y:S03]  /*1f930*/  BSSY.RECONVERGENT B1, `(.L_x_461) ;  /* 0x000001f000017945 */ /* 0x000fe60003800200 */
[----:B------:R-:W1:Y:S01]  /*1f940*/  FRND.F64.FLOOR R16, R12 ;  /* 0x0000000c00107313 */ /* 0x000e620000305800 */
[----:B0-----:R-:W-:-:S08]  /*1f950*/  DFMA R10, R2, -R22, 1 ;  /* 0x3ff00000020a742b */ /* 0x001fd00000000816 */
[----:B------:R-:W-:-:S08]  /*1f960*/  DFMA R10, R10, R10, R10 ;  /* 0x0000000a0a0a722b */ /* 0x000fd0000000000a */
[----:B------:R-:W-:Y:S02]  /*1f970*/  DFMA R10, R2, R10, R2 ;  /* 0x0000000a020a722b */ /* 0x000fe40000000002 */
[C---:B-1----:R-:W-:Y:S01]  /*1f980*/  DMUL R2, R16.reuse, UR6 ;  /* 0x0000000610027c28 */ /* 0x042fe20008000000 */
[----:B------:R-:W-:Y:S01]  /*1f990*/  UMOV UR6, 0xd7600000 ;  /* 0xd760000000067882 */ /* 0x000fe20000000000 */
[----:B------:R-:W-:Y:S01]  /*1f9a0*/  UMOV UR7, 0x41effff4 ;  /* 0x41effff400077882 */ /* 0x000fe20000000000 */
[----:B------:R-:W-:-:S03]  /*1f9b0*/  DFMA R16, R16, -131072, R48 ;  /* 0xc10000001010782b */ /* 0x000fc60000000030 */
        /* <DEDUP_REMOVED lines=22> */
.L_x_462:
[----:B------:R-:W-:Y:S05]  /*1fb20*/  BSYNC.RECONVERGENT B1 ;  /* 0x0000000000017941 */ /* 0x000fea0003800200 */
.L_x_461:
        /* <DEDUP_REMOVED lines=35> */
.L_x_464:
[----:B------:R-:W-:Y:S05]  /*1fd60*/  BSYNC.RECONVERGENT B1 ;  /* 0x0000000000017941 */ /* 0x000fea0003800200 */
.L_x_463:
        /* <DEDUP_REMOVED lines=33> */
.L_x_466:
[----:B------:R-:W-:Y:S05]  /*1ff80*/  BSYNC.RECONVERGENT B1 ;  /* 0x0000000000017941 */ /* 0x000fea0003800200 */
.L_x_465:
        /* <DEDUP_REMOVED lines=11> */
[----:B------:R-:W-:Y:S02]  /*20040*/  DMUL R10, R28, 7.62939453125e-06 ;  /* 0x3ee000001c0a7828 */ /* 0x000fe40000000000 */
        /* <DEDUP_REMOVED lines=30> */
.L_x_468:
[----:B------:R-:W-:Y:S05]  /*20230*/  BSYNC.RECONVERGENT B1 ;  /* 0x0000000000017941 */ /* 0x000fea0003800200 */
.L_x_467:
        /* <DEDUP_REMOVED lines=35> */
.L_x_470:
[----:B------:R-:W-:Y:S05]  /*20470*/  BSYNC.RECONVERGENT B1 ;  /* 0x0000000000017941 */ /* 0x000fea0003800200 */
.L_x_469:
        /* <DEDUP_REMOVED lines=33> */
.L_x_472:
[----:B------:R-:W-:Y:S05]  /*20690*/  BSYNC.RECONVERGENT B1 ;  /* 0x0000000000017941 */ /* 0x000fea0003800200 */
.L_x_471:
[----:B------:R-:W0:Y:S01]  /*206a0*/  MUFU.RCP64H R3, 4.29494272000000000000e+09 ;  /* 0x41effff400037908 */ /* 0x000e220000001800 */
        /* <DEDUP_REMOVED lines=42> */
.L_x_474:
[----:B------:R-:W-:Y:S05]  /*20950*/  BSYNC.RECONVERGENT B1 ;  /* 0x0000000000017941 */ /* 0x000fea0003800200 */
.L_x_473:
        /* <DEDUP_REMOVED lines=35> */
.L_x_476:
[----:B------:R-:W-:Y:S05]  /*20b90*/  BSYNC.RECONVERGENT B1 ;  /* 0x0000000000017941 */ /* 0x000fea0003800200 */
.L_x_475:
        /* <DEDUP_REMOVED lines=33> */
.L_x_478:
[----:B------:R-:W-:Y:S05]  /*20db0*/  BSYNC.RECONVERGENT B1 ;  /* 0x0000000000017941 */ /* 0x000fea0003800200 */
.L_x_477:
        /* <DEDUP_REMOVED lines=37> */
.L_x_480:
[----:B------:R-:W-:Y:S05]  /*21010*/  BSYNC.RECONVERGENT B1 ;  /* 0x0000000000017941 */ /* 0x000fea0003800200 */
.L_x_479:
        /* <DEDUP_REMOVED lines=38> */
.L_x_482:
[----:B------:R-:W-:Y:S05]  /*21280*/  BSYNC.RECONVERGENT B1 ;  /* 0x0000000000017941 */ /* 0x000fea0003800200 */
.L_x_481:
        /* <DEDUP_REMOVED lines=35> */
.L_x_484:
[----:B------:R-:W-:Y:S05]  /*214c0*/  BSYNC.RECONVERGENT B1 ;  /* 0x0000000000017941 */ /* 0x000fea0003800200 */
.L_x_483:
        /* <DEDUP_REMOVED lines=33> */
.L_x_486:
[----:B------:R-:W-:Y:S05]  /*216e0*/  BSYNC.RECONVERGENT B1 ;  /* 0x0000000000017941 */ /* 0x000fea0003800200 */
.L_x_485:
        /* <DEDUP_REMOVED lines=42> */
.L_x_488:
[----:B------:R-:W-:Y:S05]  /*21990*/  BSYNC.RECONVERGENT B1 ;  /* 0x0000000000017941 */ /* 0x000fea0003800200 */
.L_x_487:
        /* <DEDUP_REMOVED lines=35> */
.L_x_490:
[----:B------:R-:W-:Y:S05]  /*21bd0*/  BSYNC.RECONVERGENT B1 ;  /* 0x0000000000017941 */ /* 0x000fea0003800200 */
.L_x_489:
        /* <DEDUP_REMOVED lines=33> */
.L_x_492:
[----:B------:R-:W-:Y:S05]  /*21df0*/  BSYNC.RECONVERGENT B1 ;  /* 0x0000000000017941 */ /* 0x000fea0003800200 */
.L_x_491:
        /* <DEDUP_REMOVED lines=43> */
.L_x_494:
[----:B------:R-:W-:Y:S05]  /*220b0*/  BSYNC.RECONVERGENT B1 ;  /* 0x0000000000017941 */ /* 0x000fea0003800200 */
.L_x_493:
        /* <DEDUP_REMOVED lines=35> */
.L_x_496:
[----:B------:R-:W-:Y:S05]  /*222f0*/  BSYNC.RECONVERGENT B1 ;  /* 0x0000000000017941 */ /* 0x000fea0003800200 */
.L_x_495:
        /* <DEDUP_REMOVED lines=33> */
.L_x_498:
[----:B------:R-:W-:Y:S05]  /*22510*/  BSYNC.RECONVERGENT B1 ;  /* 0x0000000000017941 */ /* 0x000fea0003800200 */
.L_x_497:
        /* <DEDUP_REMOVED lines=37> */
.L_x_500:
[----:B------:R-:W-:Y:S05]  /*22770*/  BSYNC.RECONVERGENT B1 ;  /* 0x0000000000017941 */ /* 0x000fea0003800200 */
.L_x_499:
[----:B------:R-:W0:Y:S01]  /*22780*/  S2R R7, SR_TID.X ;  /* 0x0000000000077919 */ /* 0x000e220000002100 */
[----:B------:R-:W0:Y:S01]  /*22790*/  S2UR UR7, SR_CTAID.X ;  /* 0x00000000000779c3 */ /* 0x000e220000002500 */
[----:B------:R-:W1:Y:S01]  /*227a0*/  LDCU UR6, c[0x0][0x388] ;  /* 0x00007100ff0677ac */ /* 0x000e620008000800 */
[----:B------:R-:W2:Y:S01]  /*227b0*/  FRND.F64.FLOOR R8, R8 ;  /* 0x0000000800087313 */ /* 0x000ea20000305800 */
[----:B------:R-:W-:Y:S01]  /*227c0*/  UMOV UR8, 0xd7600000 ;  /* 0xd760000000087882 */ /* 0x000fe20000000000 */
[----:B------:R-:W-:-:S04]  /*227d0*/  UMOV UR9, 0x41effff4 ;  /* 0x41effff400097882 */ /* 0x000fc80000000000 */
[----:B------:R-:W0:Y:S01]  /*227e0*/  LDC R0, c[0x0][0x360] ;  /* 0x0000d800ff007b82 */ /* 0x000e220000000800 */
[----:B--2---:R-:W-:Y:S01]  /*227f0*/  DFMA R20, R8, -UR8, R20 ;  /* 0x8000000808147c2b */ /* 0x004fe20008000014 */
[----:B0-----:R-:W-:Y:S01]  /*22800*/  IMAD R7, R0, UR7, R7 ;  /* 0x0000000700077c24 */ /* 0x001fe2000f8e0207 */
[----:B------:R-:W-:-:S04]  /*22810*/  UMOV UR7, 0x41effff4 ;  /* 0x41effff400077882 */ /* 0x000fc80000000000 */
[----:B-1----:R-:W-:Y:S01]  /*22820*/  ISETP.GE.AND P0, PT, R7, UR6, PT ;  /* 0x0000000607007c0c */ /* 0x002fe2000bf06270 */
[----:B------:R-:W-:Y:S02]  /*22830*/  UMOV UR6, 0xd7600000 ;  /* 0xd760000000067882 */ /* 0x000fe40000000000 */
[----:B------:R-:W-:-:S10]  /*22840*/  DADD R10, R20, UR6 ;  /* 0x00000006140a7e29 */ /* 0x000fd40008000000 */
[----:B------:R-:W-:Y:S05]  /*22850*/  @P0 EXIT ;  /* 0x000000000000094d */ /* 0x000fea0003800000 */
[----:B------:R-:W0:Y:S01]  /*22860*/  MUFU.RCP64H R3, 4.29496524800000000000e+09 ;  /* 0x41efffff00037908 */ /* 0x000e220000001800 */
[----:B------:R-:W-:Y:S01]  /*22870*/  IMAD.MOV.U32 R12, RZ, RZ, -0x1a200000 ;  /* 0xe5e00000ff0c7424 */ /* 0x000fe200078e00ff */
[----:B------:R-:W-:Y:S01]  /*22880*/  MOV R13, 0x41efffff ;  /* 0x41efffff000d7802 */ /* 0x000fe20000000f00 */
[----:B------:R-:W-:Y:S01]  /*22890*/  IMAD.MOV.U32 R2, RZ, RZ, 0x1 ;  /* 0x00000001ff027424 */ /* 0x000fe200078e00ff */
[----:B------:R-:W-:Y:S01]  /*228a0*/  DSETP.GEU.AND P0, PT, R20, RZ, PT ;  /* 0x000000ff1400722a */ /* 0x000fe20003f0e000 */
[----:B------:R-:W-:Y:S03]  /*228b0*/  BSSY.RECONVERGENT B1, `(.L_x_501) ;  /* 0x000001d000017945 */ /* 0x000fe60003800200 */
[----:B------:R-:W1:Y:S02]  /*228c0*/  I2F.F64.U32 R16, R6 ;  /* 0x0000000600107312 */ /* 0x000e640000201800 */
[----:B------:R-:W-:-:S02]  /*228d0*/  FSEL R10, R10, R20, !P0 ;  /* 0x000000140a0a7208 */ /* 0x000fc40004000000 */
[----:B------:R-:W-:-:S04]  /*228e0*/  FSEL R11, R11, R21, !P0 ;  /* 0x000000150b0b7208 */ /* 0x000fc80004000000 */
[----:B------:R2:W4:Y:S01]  /*228f0*/  F2I.U32.F64.TRUNC R14, R14 ;  /* 0x0000000e000e7311 */ /* 0x000522000030d000 */
[----:B0-----:R-:W-:Y:S01]  /*22900*/  DFMA R8, R2, -R12, 1 ;  /* 0x3ff000000208742b */ /* 0x001fe2000000080c */
[----:B-1----:R-:W-:-:S06]  /*22910*/  FSETP.GEU.AND P1, PT, |R17|, 6.5827683646048100446e-37, PT ;  /* 0x036000001100780b */ /* 0x002fcc0003f2e200 */
[----:B---3--:R2:W0:Y:S01]  /*22920*/  I2F.F64.U32 R20, R4 ;  /* 0x0000000400147312 */ /* 0x0084220000201800 */
[----:B------:R-:W-:-:S08]  /*22930*/  DFMA R8, R8, R8, R8 ;  /* 0x000000080808722b */ /* 0x000fd00000000008 */
[----:B------:R-:W-:-:S08]  /*22940*/  DFMA R8, R2, R8, R2 ;  /* 0x000000080208722b */ /* 0x000fd00000000002 */
[----:B------:R-:W-:-:S08]  /*22950*/  DFMA R2, R8, -R12, 1 ;  /* 0x3ff000000802742b */ /* 0x000fd0000000080c */
[----:B------:R-:W-:Y:S02]  /*22960*/  DFMA R22, R8, R2, R8 ;  /* 0x000000020816722b */ /* 0x000fe40000000008 */
[----:B------:R2:W1:Y:S06]  /*22970*/  F2I.U32.F64.TRUNC R3, R18 ;  /* 0x0000001200037311 */ /* 0x00046c000030d000 */
[----:B------:R-:W-:Y:S02]  /*22980*/  DMUL R8, R22, R16 ;  /* 0x0000001016087228 */ /* 0x000fe40000000000 */
[----:B------:R2:W3:Y:S06]  /*22990*/  F2I.U32.F64.TRUNC R2, R10 ;  /* 0x0000000a00027311 */ /* 0x0004ec000030d000 */
[----:B------:R-:W-:-:S08]  /*229a0*/  DFMA R12, R8, -R12, R16 ;  /* 0x8000000c080c722b */ /* 0x000fd00000000010 */
[----:B------:R-:W-:Y:S01]  /*229b0*/  DFMA R8, R22, R12, R8 ;  /* 0x0000000c1608722b */ /* 0x000fe20000000008 */
[----:B------:R2:W0:Y:S09]  /*229c0*/  I2F.F64.U32 R22, R5 ;  /* 0x0000000500167312 */ /* 0x0004320000201800 */
[----:B------:R-:W-:-:S05]  /*229d0*/  FFMA R6, RZ, 29.999998092651367188, R9 ;  /* 0x41efffffff067823 */ /* 0x000fca0000000009 */
[----:B------:R-:W-:Y:S01]  /*229e0*/  FSETP.GT.AND P0, PT, |R6|, 1.469367938527859385e-39, PT ;  /* 0x001000000600780b */ /* 0x000fe20003f04200 */
[----:B------:R-:W-:-:S12]  /*229f0*/  IMAD.MOV.U32 R6, RZ, RZ, R7 ;  /* 0x000000ffff067224 */ /* 0x000fd800078e0007 */
[----:B01234-:R-:W-:Y:S05]  /*22a00*/  @P0 BRA P1, `(.L_x_502) ;  /* 0x00000000001c0947 */ /* 0x01ffea0000800000 */
[----:B------:R-:W-:Y:S01]  /*22a10*/  IMAD.MOV.U32 R12, RZ, RZ, R16 ;  /* 0x000000ffff0c7224 */ /* 0x000fe200078e0010 */
[----:B------:R-:W-:Y:S01]  /*22a20*/  MOV R7, R17 ;  /* 0x0000001100077202 */ /* 0x000fe20000000f00 */
[----:B------:R-:W-:Y:S01]  /*22a30*/  IMAD.MOV.U32 R8, RZ, RZ, -0x1a200000 ;  /* 0xe5e00000ff087424 */ /* 0x000fe200078e00ff */
[----:B------:R-:W-:Y:S01]  /*22a40*/  MOV R10, 0x22a70 ;  /* 0x00022a70000a7802 */ /* 0x000fe20000000f00 */
[----:B------:R-:W-:-:S07]  /*22a50*/  IMAD.MOV.U32 R57, RZ, RZ, 0x41efffff ;  /* 0x41efffffff397424 */ /* 0x000fce00078e00ff */
[----:B------:R-:W-:Y:S05]  /*22a60*/  CALL.REL.NOINC `($__internal_0_$__cuda_sm20_div_rn_f64_full) ;  /* 0x0000002800647944 */ /* 0x000fea0003c00000 */
[----:B------:R-:W-:-:S07]  /*22a70*/  IMAD.MOV.U32 R9, RZ, RZ, R7 ;  /* 0x000000ffff097224 */ /* 0x000fce00078e0007 */
.L_x_502:
[----:B------:R-:W-:Y:S05]  /*22a80*/  BSYNC.RECONVERGENT B1 ;  /* 0x0000000000017941 */ /* 0x000fea0003800200 */
.L_x_501:
        /* <DEDUP_REMOVED lines=13> */
[----:B------:R-:W-:-:S06]  /*22b60*/  DADD R4, R16, UR6 ;  /* 0x0000000610047e29 */ /* 0x000fcc0008000000 */
[----:B------:R-:W-:-:S04]  /*22b70*/  DFMA R18, R12, -R10, 1 ;  /* 0x3ff000000c12742b */ /* 0x000fc8000000080a */
[----:B------:R-:W-:Y:S02]  /*22b80*/  FSEL R4, R4, R16, !P0 ;  /* 0x0000001004047208 */ /* 0x000fe40004000000 */
[----:B------:R-:W-:Y:S02]  /*22b90*/  FSEL R5, R5, R17, !P0 ;  /* 0x0000001105057208 */ /* 0x000fe40004000000 */
[----:B------:R-:W-:Y:S02]  /*22ba0*/  DFMA R18, R12, R18, R12 ;  /* 0x000000120c12722b */ /* 0x000fe4000000000c */
[----:B------:R-:W-:-:S06]  /*22bb0*/  FSETP.GEU.AND P1, PT, |R5|, 6.5827683646048100446e-37, PT ;  /* 0x036000000500780b */ /* 0x000fcc0003f2e200 */
        /* <DEDUP_REMOVED lines=13> */
.L_x_504:
[----:B------:R-:W-:Y:S05]  /*22c90*/  BSYNC.RECONVERGENT B1 ;  /* 0x0000000000017941 */ /* 0x000fea0003800200 */
.L_x_503:
        /* <DEDUP_REMOVED lines=11> */
[C---:B------:R-:W-:Y:S02]  /*22d50*/  DADD R10, R4.reuse, UR6 ;  /* 0x00000006040a7e29 */ /* 0x040fe40008000000 */
[----:B------:R-:W-:-:S04]  /*22d60*/  DSETP.GEU.AND P0, PT, R4, RZ, PT ;  /* 0x000000ff0400722a */ /* 0x000fc80003f0e000 */
[----:B------:R-:W-:-:S04]  /*22d70*/  DFMA R18, R16, R18, R16 ;  /* 0x000000121012722b */ /* 0x000fc80000000010 */
[----:B------:R-:W-:Y:S02]  /*22d80*/  FSEL R8, R10, R4, !P0 ;  /* 0x000000040a087208 */ /* 0x000fe40004000000 */
[----:B------:R-:W-:Y:S02]  /*22d90*/  FSEL R9, R11, R5, !P0 ;  /* 0x000000050b097208 */ /* 0x000fe40004000000 */
[----:B------:R-:W-:-:S04]  /*22da0*/  DFMA R10, R18, -R12, 1 ;  /* 0x3ff00000120a742b */ /* 0x000fc8000000080c */
[C---:B------:R-:W-:Y:S02]  /*22db0*/  DADD R4, R8.reuse, UR6 ;  /* 0x0000000608047e29 */ /* 0x040fe40008000000 */
[----:B------:R-:W-:Y:S02]  /*22dc0*/  DSETP.GEU.AND P0, PT, R8, RZ, PT ;  /* 0x000000ff0800722a */ /* 0x000fe40003f0e000 */
[----:B------:R-:W-:-:S06]  /*22dd0*/  DFMA R18, R18, R10, R18 ;  /* 0x0000000a1212722b */ /* 0x000fcc0000000012 */
[----:B------:R-:W-:Y:S02]  /*22de0*/  FSEL R4, R4, R8, !P0 ;  /* 0x0000000804047208 */ /* 0x000fe40004000000 */
[----:B------:R-:W-:-:S04]  /*22df0*/  FSEL R5, R5, R9, !P0 ;  /* 0x0000000905057208 */ /* 0x000fc80004000000 */
[----:B------:R-:W-:Y:S02]  /*22e00*/  FSETP.GEU.AND P1, PT, |R5|, 6.5827683646048100446e-37, PT ;  /* 0x036000000500780b */ /* 0x000fe40003f2e200 */
        /* <DEDUP_REMOVED lines=13> */
.L_x_506:
[----:B------:R-:W-:Y:S05]  /*22ee0*/  BSYNC.RECONVERGENT B1 ;  /* 0x0000000000017941 */ /* 0x000fea0003800200 */
.L_x_505:
[----:B------:R-:W0:Y:S01]  /*22ef0*/  MUFU.RCP64H R11, 4.29496524800000000000e+09 ;  /* 0x41efffff000b7908 */ /* 0x000e220000001800 */
[----:B------:R-:W-:Y:S01]  /*22f00*/  MOV R16, 0xe5e00000 ;  /* 0xe5e0000000107802 */ /* 0x000fe20000000f00 */
[----:B------:R-:W-:Y:S01]  /*22f10*/  IMAD.MOV.U32 R17, RZ, RZ, 0x41efffff ;  /* 0x41efffffff117424 */ /* 0x000fe200078e00ff */
[----:B------:R-:W-:Y:S01]  /*22f20*/  FSETP.GEU.AND P1, PT, |R23|, 6.5827683646048100446e-37, PT ;  /* 0x036000001700780b */ /* 0x000fe20003f2e200 */
[----:B------:R-:W-:Y:S01]  /*22f30*/  IMAD.MOV.U32 R10, RZ, RZ, 0x1 ;  /* 0x00000001ff0a7424 */ /* 0x000fe200078e00ff */
[----:B------:R-:W-:Y:S03]  /*22f40*/  BSSY.RECONVERGENT B1, `(.L_x_507) ;  /* 0x0000016000017945 */ /* 0x000fe60003800200 */
[----:B------:R-:W1:Y:S02]  /*22f50*/  FRND.F64.FLOOR R8, R8 ;  /* 0x0000000800087313 */ /* 0x000e640000305800 */
[----:B0-----:R-:W-:-:S02]  /*22f60*/  DFMA R12, R10, -R16, 1 ;  /* 0x3ff000000a0c742b */ /* 0x001fc40000000810 */
[----:B-1----:R-:W-:-:S06]  /*22f70*/  DFMA R4, R8, -R16, R4 ;  /* 0x800000100804722b */ /* 0x002fcc0000000004 */
[----:B------:R-:W-:-:S08]  /*22f80*/  DFMA R12, R12, R12, R12 ;  /* 0x0000000c0c0c722b */ /* 0x000fd0000000000c */
[----:B------:R-:W-:-:S08]  /*22f90*/  DFMA R12, R10, R12, R10 ;  /* 0x0000000c0a0c722b */ /* 0x000fd0000000000a */
[----:B------:R-:W-:-:S08]  /*22fa0*/  DFMA R10, R12, -R16, 1 ;  /* 0x3ff000000c0a742b */ /* 0x000fd00000000810 */
[----:B------:R-:W-:-:S08]  /*22fb0*/  DFMA R18, R12, R10, R12 ;  /* 0x0000000a0c12722b */ /* 0x000fd0000000000c */
        /* <DEDUP_REMOVED lines=12> */
[----:B------:R-:W-:Y:S01]  /*23080*/  IMAD.MOV.U32 R10, RZ, RZ, R8 ;  /* 0x000000ffff0a7224 */ /* 0x000fe200078e0008 */
[----:B------:R-:W-:-:S07]  /*23090*/  MOV R11, R7 ;  /* 0x00000007000b7202 */ /* 0x000fce0000000f00 */
.L_x_508:
[----:B------:R-:W-:Y:S05]  /*230a0*/  BSYNC.RECONVERGENT B1 ;  /* 0x0000000000017941 */ /* 0x000fea0003800200 */
.L_x_507:
        /* <DEDUP_REMOVED lines=11> */
[----:B------:R-:W-:-:S06]  /*23160*/  DSETP.GEU.AND P0, PT, R22, RZ, PT ;  /* 0x000000ff1600722a */ /* 0x000fcc0003f0e000 */
[----:B------:R-:W-:Y:S02]  /*23170*/  DFMA R16, R8, R16, R8 ;  /* 0x000000100810722b */ /* 0x000fe40000000008 */
[----:B------:R-:W-:-:S06]  /*23180*/  DADD R8, R22, UR6 ;  /* 0x0000000616087e29 */ /* 0x000fcc0008000000 */
[----:B------:R-:W-:-:S08]  /*23190*/  DFMA R18, R16, -R12, 1 ;  /* 0x3ff000001012742b */ /* 0x000fd0000000080c */
[----:B------:R-:W-:Y:S01]  /*231a0*/  DFMA R18, R16, R18, R16 ;  /* 0x000000121012722b */ /* 0x000fe20000000010 */
        /* <DEDUP_REMOVED lines=15> */
[----:B------:R-:W-:-:S07]  /*232a0*/  MOV R9, R7 ;  /* 0x0000000700097202 */ /* 0x000fce0000000f00 */
.L_x_510:
[----:B------:R-:W-:Y:S05]  /*232b0*/  BSYNC.RECONVERGENT B1 ;  /* 0x0000000000017941 */ /* 0x000fea0003800200 */
.L_x_509:
[----:B------:R-:W0:Y:S01]  /*232c0*/  MUFU.RCP64H R23, 4.29496524800000000000e+09 ;  /* 0x41efffff00177908 */ /* 0x000e220000001800 */
[----:B------:R-:W-:Y:S01]  /*232d0*/  IMAD.MOV.U32 R18, RZ, RZ, -0x1a200000 ;  /* 0xe5e00000ff127424 */ /* 0x000fe200078e00ff */
[----:B------:R-:W-:Y:S01]  /*232e0*/  MOV R11, R17 ;  /* 0x00000011000b7202 */ /* 0x000fe20000000f00 */
[----:B------:R-:W-:Y:S01]  /*232f0*/  IMAD.MOV.U32 R19, RZ, RZ, 0x41efffff ;  /* 0x41efffffff137424 */ /* 0x000fe200078e00ff */
[----:B------:R-:W-:Y:S01]  /*23300*/  UMOV UR6, 0xe5e00000 ;  /* 0xe5e0000000067882 */ /* 0x000fe20000000000 */
[----:B------:R-:W-:Y:S01]  /*23310*/  IMAD.MOV.U32 R10, RZ, RZ, R16 ;  /* 0x000000ffff0a7224 */ /* 0x000fe200078e0010 */
[----:B------:R-:W-:Y:S01]  /*23320*/  UMOV UR7, 0x41efffff ;  /* 0x41efffff00077882 */ /* 0x000fe20000000000 */
[----:B------:R-:W-:Y:S01]  /*23330*/  IMAD.MOV.U32 R22, RZ, RZ, 0x1 ;  /* 0x00000001ff167424 */ /* 0x000fe200078e00ff */
[----:B------:R-:W1:Y:S01]  /*23340*/  FRND.F64.FLOOR R8, R8 ;  /* 0x0000000800087313 */ /* 0x000e620000305800 */
[----:B------:R-:W-:Y:S04]  /*23350*/  BSSY.RECONVERGENT B1, `(.L_x_511) ;  /* 0x000001d000017945 */ /* 0x000fe80003800200 */
        /* <DEDUP_REMOVED lines=28> */
.L_x_512:
[----:B------:R-:W-:Y:S05]  /*23520*/  BSYNC.RECONVERGENT B1 ;  /* 0x0000000000017941 */ /* 0x000fea0003800200 */
.L_x_511:
[----:B------:R-:W0:Y:S01]  /*23530*/  MUFU.RCP64H R11, 4.29496524800000000000e+09 ;  /* 0x41efffff000b7908 */ /* 0x000e220000001800 */
[----:B------:R-:W-:Y:S01]  /*23540*/  IMAD.MOV.U32 R18, RZ, RZ, -0x1a200000 ;  /* 0xe5e00000ff127424 */ /* 0x000fe200078e00ff */
[----:B------:R-:W-:Y:S01]  /*23550*/  MOV R19, 0x41efffff ;  /* 0x41efffff00137802 */ /* 0x000fe20000000f00 */
[----:B------:R-:W-:Y:S01]  /*23560*/  IMAD.MOV.U32 R10, RZ, RZ, 0x1 ;  /* 0x00000001ff0a7424 */ /* 0x000fe200078e00ff */
[----:B------:R-:W-:Y:S01]  /*23570*/  FSETP.GEU.AND P1, PT, |R21|, 6.5827683646048100446e-37, PT ;  /* 0x036000001500780b */ /* 0x000fe20003f2e200 */
[----:B------:R-:W-:Y:S03]  /*23580*/  BSSY.RECONVERGENT B1, `(.L_x_513) ;  /* 0x0000016000017945 */ /* 0x000fe60003800200 */
[----:B------:R-:W1:Y:S01]  /*23590*/  FRND.F64.FLOOR R8, R8 ;  /* 0x0000000800087313 */ /* 0x000e620000305800 */
[-C--:B0-----:R-:W-:Y:S02]  /*235a0*/  DFMA R12, R10, -R18.reuse, 1 ;  /* 0x3ff000000a0c742b */ /* 0x081fe40000000812 */
        /* <DEDUP_REMOVED lines=17> */
[----:B------:R-:W-:Y:S02]  /*236c0*/  IMAD.MOV.U32 R10, RZ, RZ, R8 ;  /* 0x000000ffff0a7224 */ /* 0x000fe400078e0008 */
[----:B------:R-:W-:-:S07]  /*236d0*/  IMAD.MOV.U32 R11, RZ, RZ, R7 ;  /* 0x000000ffff0b7224 */ /* 0x000fce00078e0007 */
.L_x_514:
[----:B------:R-:W-:Y:S05]  /*236e0*/  BSYNC.RECONVERGENT B1 ;  /* 0x0000000000017941 */ /* 0x000fea0003800200 */
.L_x_513:
        /* <DEDUP_REMOVED lines=32> */
.L_x_516:
[----:B------:R-:W-:Y:S05]  /*238f0*/  BSYNC.RECONVERGENT B1 ;  /* 0x0000000000017941 */ /* 0x000fea0003800200 */
.L_x_515:
[----:B------:R-:W0:Y:S01]  /*23900*/  MUFU.RCP64H R23, 4.29496524800000000000e+09 ;  /* 0x41efffff00177908 */ /* 0x000e220000001800 */
[----:B------:R-:W-:Y:S01]  /*23910*/  MOV R20, 0xe5e00000 ;  /* 0xe5e0000000147802 */ /* 0x000fe20000000f00 */
[----:B------:R-:W-:Y:S01]  /*23920*/  IMAD.MOV.U32 R21, RZ, RZ, 0x41efffff ;  /* 0x41efffffff157424 */ /* 0x000fe200078e00ff */
[----:B------:R-:W-:Y:S01]  /*23930*/  MOV R22, 0x1 ;  /* 0x0000000100167802 */ /* 0x000fe20000000f00 */
[----:B------:R-:W-:Y:S01]  /*23940*/  IMAD.MOV.U32 R10, RZ, RZ, R18 ;  /* 0x000000ffff0a7224 */ /* 0x000fe200078e0012 */
[----:B------:R-:W-:Y:S01]  /*23950*/  UMOV UR6, 0xe5e00000 ;  /* 0xe5e0000000067882 */ /* 0x000fe20000000000 */
[----:B------:R-:W-:Y:S01]  /*23960*/  IMAD.MOV.U32 R11, RZ, RZ, R19 ;  /* 0x000000ffff0b7224 */ /* 0x000fe200078e0013 */
[----:B------:R-:W-:Y:S01]  /*23970*/  UMOV UR7, 0x41efffff ;  /* 0x41efffff00077882 */ /* 0x000fe20000000000 */
[----:B------:R-:W1:Y:S01]  /*23980*/  FRND.F64.FLOOR R8, R8 ;  /* 0x0000000800087313 */ /* 0x000e620000305800 */
[----:B------:R-:W-:Y:S01]  /*23990*/  BSSY.RECONVERGENT B1, `(.L_x_517) ;  /* 0x000001d000017945 */ /* 0x000fe20003800200 */
        /* <DEDUP_REMOVED lines=28> */
.L_x_518:
[----:B------:R-:W-:Y:S05]  /*23b60*/  BSYNC.RECONVERGENT B1 ;  /* 0x0000000000017941 */ /* 0x000fea0003800200 */
.L_x_517:
[----:B------:R-:W0:Y:S01]  /*23b70*/  MUFU.RCP64H R11, 4.29494272000000000000e+09 ;  /* 0x41effff4000b7908 */ /* 0x000e220000001800 */
        /* <DEDUP_REMOVED lines=8> */
[----:B0-----:R-:W-:Y:S01]  /*23c00*/  DFMA R20, R10, -R12, 1 ;  /* 0x3ff000000a14742b */ /* 0x001fe2000000080c */
[----:B-1----:R-:W-:-:S06]  /*23c10*/  FSETP.GEU.AND P1, PT, |R15|, 6.5827683646048100446e-37, PT ;  /* 0x036000000f00780b */ /* 0x002fcc0003f2e200 */
[----:B------:R0:W1:Y:S01]  /*23c20*/  I2F.F64.U32 R22, R3 ;  /* 0x0000000300167312 */ /* 0x0000620000201800 */
[----:B------:R-:W-:Y:S02]  /*23c30*/  DFMA R20, R20, R20, R20 ;  /* 0x000000141414722b */ /* 0x000fe40000000014 */
[----:B--2---:R-:W-:-:S06]  /*23c40*/  DFMA R18, R8, -UR6, R18 ;  /* 0x8000000608127c2b */ /* 0x004fcc0008000012 */
[----:B------:R-:W-:-:S08]  /*23c50*/  DFMA R20, R10, R20, R10 ;  /* 0x000000140a14722b */ /* 0x000fd0000000000a */
[----:B------:R-:W-:-:S08]  /*23c60*/  DFMA R10, R20, -R12, 1 ;  /* 0x3ff00000140a742b */ /* 0x000fd0000000080c */
[----:B------:R-:W-:-:S08]  /*23c70*/  DFMA R20, R20, R10, R20 ;  /* 0x0000000a1414722b */ /* 0x000fd00000000014 */
[----:B------:R-:W-:-:S08]  /*23c80*/  DMUL R10, R20, R14 ;  /* 0x0000000e140a7228 */ /* 0x000fd00000000000 */
[----:B------:R-:W-:-:S08]  /*23c90*/  DFMA R12, R10, -R12, R14 ;  /* 0x8000000c0a0c722b */ /* 0x000fd0000000000e */
[----:B------:R-:W-:Y:S01]  /*23ca0*/  DFMA R10, R20, R12, R10 ;  /* 0x0000000c140a722b */ /* 0x000fe2000000000a */
[----:B------:R0:W2:Y:S09]  /*23cb0*/  I2F.F64.U32 R20, R2 ;  /* 0x0000000200147312 */ /* 0x0000b20000201800 */
[----:B------:R-:W-:-:S05]  /*23cc0*/  FFMA R7, RZ, 29.99997711181640625, R11 ;  /* 0x41effff4ff077823 */ /* 0x000fca000000000b */
[----:B------:R-:W-:-:S13]  /*23cd0*/  FSETP.GT.AND P0, PT, |R7|, 1.469367938527859385e-39, PT ;  /* 0x001000000700780b */ /* 0x000fda0003f04200 */
[----:B012---:R-:W-:Y:S05]  /*23ce0*/  @P0 BRA P1, `(.L_x_520) ;  /* 0x0000000000200947 */ /* 0x007fea0000800000 */
[----:B------:R-:W-:Y:S01]  /*23cf0*/  IMAD.MOV.U32 R12, RZ, RZ, R14 ;  /* 0x000000ffff0c7224 */ /* 0x000fe200078e000e */
[----:B------:R-:W-:Y:S01]  /*23d00*/  MOV R57, 0x41effff4 ;  /* 0x41effff400397802 */ /* 0x000fe20000000f00 */
[----:B------:R-:W-:Y:S01]  /*23d10*/  IMAD.MOV.U32 R7, RZ, RZ, R15 ;  /* 0x000000ffff077224 */ /* 0x000fe200078e000f */
[----:B------:R-:W-:Y:S01]  /*23d20*/  MOV R10, 0x23d50 ;  /* 0x00023d50000a7802 */ /* 0x000fe20000000f00 */
[----:B------:R-:W-:-:S07]  /*23d30*/  IMAD.MOV.U32 R8, RZ, RZ, -0x28a00000 ;  /* 0xd7600000ff087424 */ /* 0x000fce00078e00ff */
[----:B------:R-:W-:Y:S05]  /*23d40*/  CALL.REL.NOINC `($__internal_0_$__cuda_sm20_div_rn_f64_full) ;  /* 0x0000001400ac7944 */ /* 0x000fea0003c00000 */
[----:B------:R-:W-:Y:S02]  /*23d50*/  IMAD.MOV.U32 R10, RZ, RZ, R8 ;  /* 0x000000ffff0a7224 */ /* 0x000fe400078e0008 */
[----:B------:R-:W-:-:S07]  /*23d60*/  IMAD.MOV.U32 R11, RZ, RZ, R7 ;  /* 0x000000ffff0b7224 */ /* 0x000fce00078e0007 */
.L_x_520:
[----:B------:R-:W-:Y:S05]  /*23d70*/  BSYNC.RECONVERGENT B1 ;  /* 0x0000000000017941 */ /* 0x000fea0003800200 */
.L_x_519:
        /* <DEDUP_REMOVED lines=32> */
.L_x_522:
[----:B------:R-:W-:Y:S05]  /*23f80*/  BSYNC.RECONVERGENT B1 ;  /* 0x0000000000017941 */ /* 0x000fea0003800200 */
.L_x_521:
        /* <DEDUP_REMOVED lines=36> */
.L_x_524:
[----:B------:R-:W-:Y:S05]  /*241d0*/  BSYNC.RECONVERGENT B1 ;  /* 0x0000000000017941 */ /* 0x000fea0003800200 */
.L_x_523:
[----:B------:R-:W0:Y:S01]  /*241e0*/  MUFU.RCP64H R11, 4.29494272000000000000e+09 ;  /* 0x41effff4000b7908 */ /* 0x000e220000001800 */
        /* <DEDUP_REMOVED lines=26> */
.L_x_526:
[----:B------:R-:W-:Y:S05]  /*24390*/  BSYNC.RECONVERGENT B1 ;  /* 0x0000000000017941 */ /* 0x000fea0003800200 */
.L_x_525:
        /* <DEDUP_REMOVED lines=32> */
.L_x_528:
[----:B------:R-:W-:Y:S05]  /*245a0*/  BSYNC.RECONVERGENT B1 ;  /* 0x0000000000017941 */ /* 0x000fea0003800200 */
.L_x_527:
[----:B------:R-:W0:Y:S01]  /*245b0*/  MUFU.RCP64H R25, 4.29494272000000000000e+09 ;  /* 0x41effff400197908 */ /* 0x000e220000001800 */
        /* <DEDUP_REMOVED lines=37> */
.L_x_530:
[----:B------:R-:W-:Y:S05]  /*24810*/  BSYNC.RECONVERGENT B1 ;  /* 0x0000000000017941 */ /* 0x000fea0003800200 */
.L_x_529:
        /* <DEDUP_REMOVED lines=27> */
.L_x_532:
[----:B------:R-:W-:Y:S05]  /*249d0*/  BSYNC.RECONVERGENT B1 ;  /* 0x0000000000017941 */ /* 0x000fea0003800200 */
.L_x_531:
        /* <DEDUP_REMOVED lines=32> */
.L_x_534:
[----:B------:R-:W-:Y:S05]  /*24be0*/  BSYNC.RECONVERGENT B1 ;  /* 0x0000000000017941 */ /* 0x000fea0003800200 */
.L_x_533:
[----:B------:R-:W0:Y:S01]  /*24bf0*/  MUFU.RCP64H R25, 4.29494272000000000000e+09 ;  /* 0x41effff400197908 */ /* 0x000e220000001800 */
[----:B------:R-:W-:Y:S01]  /*24c00*/  IMAD.MOV.U32 R22, RZ, RZ, -0x28a00000 ;  /* 0xd7600000ff167424 */ /* 0x000fe200078e00ff */
[----:B------:R-:W-:Y:S01]  /*24c10*/  MOV R23, 0x41effff4 ;  /* 0x41effff400177802 */ /* 0x000fe20000000f00 */
[----:B------:R-:W-:Y:S01]  /*24c20*/  IMAD.MOV.U32 R10, RZ, RZ, R20 ;  /* 0x000000ffff0a7224 */ /* 0x000fe200078e0014 */
        /* <DEDUP_REMOVED lines=34> */
.L_x_536:
[----:B------:R-:W-:Y:S05]  /*24e50*/  BSYNC.RECONVERGENT B1 ;  /* 0x0000000000017941 */ /* 0x000fea0003800200 */
.L_x_535:
[----:B------:R-:W-:Y:S01]  /*24e60*/  UMOV UR8, 0xd7600000 ;  /* 0xd760000000087882 */ /* 0x000fe20000000000 */
[----:B------:R-:W-:Y:S01]  /*24e70*/  UMOV UR9, 0x41effff4 ;  /* 0x41effff400097882 */ /* 0x000fe20000000000 */
[C---:B------:R-:W-:Y:S01]  /*24e80*/  DSETP.GEU.AND P0, PT, R14.reuse, RZ, PT ;  /* 0x000000ff0e00722a */ /* 0x040fe20003f0e000 */
[----:B------:R-:W-:Y:S01]  /*24e90*/  UMOV UR10, 0xe5e00000 ;  /* 0xe5e00000000a7882 */ /* 0x000fe20000000000 */
[----:B------:R-:W-:Y:S01]  /*24ea0*/  DADD R10, R14, UR8 ;  /* 0x000000080e0a7e29 */ /* 0x000fe20008000000 */
[----:B------:R-:W-:Y:S01]  /*24eb0*/  UMOV UR11, 0x41efffff ;  /* 0x41efffff000b7882 */ /* 0x000fe20000000000 */
[----:B------:R-:W0:Y:S01]  /*24ec0*/  FRND.F64.FLOOR R8, R8 ;  /* 0x0000000800087313 */ /* 0x000e220000305800 */
[----:B------:R-:W-:Y:S01]  /*24ed0*/  DADD R12, R18, UR10 ;  /* 0x0000000a120c7e29 */ /* 0x000fe20008000000 */
[----:B------:R-:W-:Y:S01]  /*24ee0*/  UMOV UR6, 0xd7600000 ;  /* 0xd760000000067882 */ /* 0x000fe20000000000 */
[----:B------:R-:W-:-:S05]  /*24ef0*/  UMOV UR7, 0x41effff4 ;  /* 0x41effff400077882 */ /* 0x000fca0000000000 */
[----:B------:R-:W-:Y:S02]  /*24f00*/  FSEL R14, R10, R14, !P0 ;  /* 0x0000000e0a0e7208 */ /* 0x000fe40004000000 */
[----:B------:R-:W-:Y:S01]  /*24f10*/  FSEL R15, R11, R15, !P0 ;  /* 0x0000000f0b0f7208 */ /* 0x000fe20004000000 */
[C---:B------:R-:W-:Y:S02]  /*24f20*/  DADD R10, R2.reuse, UR8 ;  /* 0x00000008020a7e29 */ /* 0x040fe40008000000 */
[----:B------:R-:W-:Y:S01]  /*24f30*/  DSETP.GEU.AND P0, PT, R2, RZ, PT ;  /* 0x000000ff0200722a */ /* 0x000fe20003f0e000 */
[----:B------:R-:W1:Y:S01]  /*24f40*/  F2I.U32.F64.TRUNC R7, R14 ;  /* 0x0000000e00077311 */ /* 0x000e62000030d000 */
[----:B0-----:R-:W-:Y:S01]  /*24f50*/  DFMA R8, R8, -UR6, R20 ;  /* 0x8000000608087c2b */ /* 0x001fe20008000014 */
[----:B------:R-:W0:Y:S05]  /*24f60*/  LDCU UR6, c[0x0][0x370] ;  /* 0x00006e00ff0677ac */ /* 0x000e2a0008000800 */
[----:B------:R-:W-:-:S02]  /*24f70*/  FSEL R10, R10, R2, !P0 ;  /* 0x000000020a0a7208 */ /* 0x000fc40004000000 */
[----:B------:R-:W-:Y:S01]  /*24f80*/  FSEL R11, R11, R3, !P0 ;  /* 0x000000030b0b7208 */ /* 0x000fe20004000000 */
[----:B------:R-:W-:Y:S02]  /*24f90*/  DSETP.GEU.AND P0, PT, R18, RZ, PT ;  /* 0x000000ff1200722a */ /* 0x000fe40003f0e000 */
[C---:B------:R-:W-:Y:S01]  /*24fa0*/  DADD R2, R16.reuse, UR10 ;  /* 0x0000000a10027e29 */ /* 0x040fe20008000000 */
[----:B------:R2:W3:Y:S03]  /*24fb0*/  F2I.U32.F64.TRUNC R22, R10 ;  /* 0x0000000a00167311 */ /* 0x0004e6000030d000 */
[----:B------:R-:W-:Y:S02]  /*24fc0*/  FSEL R18, R12, R18, !P0 ;  /* 0x000000120c127208 */ /* 0x000fe40004000000 */
[----:B------:R-:W-:Y:S01]  /*24fd0*/  FSEL R19, R13, R19, !P0 ;  /* 0x000000130d137208 */ /* 0x000fe20004000000 */
[----:B------:R-:W-:-:S02]  /*24fe0*/  DSETP.GEU.AND P0, PT, R16, RZ, PT ;  /* 0x000000ff1000722a */ /* 0x000fc40003f0e000 */
[----:B------:R-:W-:Y:S01]  /*24ff0*/  DADD R12, R4, UR10 ;  /* 0x0000000a040c7e29 */ /* 0x000fe20008000000 */
[----:B------:R-:W4:Y:S01]  /*25000*/  F2I.U32.F64.TRUNC R18, R18 ;  /* 0x0000001200127311 */ /* 0x000f22000030d000 */
[----:B--2---:R-:W-:Y:S01]  /*25010*/  DADD R10, R8, UR8 ;  /* 0x00000008080a7e29 */ /* 0x004fe20008000000 */
[----:B------:R-:W2:Y:S01]  /*25020*/  LDCU UR8, c[0x0][0x388] ;  /* 0x00007100ff0877ac */ /* 0x000ea20008000800 */
[----:B------:R-:W-:Y:S02]  /*25030*/  FSEL R14, R2, R16, !P0 ;  /* 0x00000010020e7208 */ /* 0x000fe40004000000 */
[----:B------:R-:W-:Y:S01]  /*25040*/  FSEL R15, R3, R17, !P0 ;  /* 0x00000011030f7208 */ /* 0x000fe20004000000 */
[----:B------:R-:W-:Y:S01]  /*25050*/  DSETP.GEU.AND P0, PT, R4, RZ, PT ;  /* 0x000000ff0400722a */ /* 0x000fe20003f0e000 */
[----:B------:R-:W1:Y:S02]  /*25060*/  LDC.64 R2, c[0x0][0x380] ;  /* 0x0000e000ff027b82 */ /* 0x000e640000000a00 */
[----:B------:R0:W1:Y:S03]  /*25070*/  F2I.U32.F64.TRUNC R14, R14 ;  /* 0x0000000e000e7311 */ /* 0x000066000030d000 */
[----:B------:R-:W-:-:S02]  /*25080*/  FSEL R12, R12, R4, !P0 ;  /* 0x000000040c0c7208 */ /* 0x000fc40004000000 */
[----:B------:R-:W-:Y:S01]  /*25090*/  FSEL R13, R13, R5, !P0 ;  /* 0x000000050d0d7208 */ /* 0x000fe20004000000 */
[----:B------:R-:W-:-:S03]  /*250a0*/  DSETP.GEU.AND P0, PT, R8, RZ, PT ;  /* 0x000000ff0800722a */ /* 0x000fc60003f0e000 */
[----:B------:R1:W1:Y:S01]  /*250b0*/  F2I.U32.F64.TRUNC R12, R12 ;  /* 0x0000000c000c7311 */ /* 0x000262000030d000 */
[----:B0-----:R-:W-:Y:S02]  /*250c0*/  IMAD R15, R0, UR6, RZ ;  /* 0x00000006000f7c24 */ /* 0x001fe4000f8e02ff */
[----:B------:R-:W-:Y:S02]  /*250d0*/  FSEL R4, R10, R8, !P0 ;  /* 0x000000080a047208 */ /* 0x000fe40004000000 */
[----:B------:R-:W-:-:S04]  /*250e0*/  FSEL R5, R11, R9, !P0 ;  /* 0x000000090b057208 */ /* 0x000fc80004000000 */
[----:B--234-:R0:W0:Y:S03]  /*250f0*/  F2I.U32.F64.TRUNC R16, R4 ;  /* 0x0000000400107311 */ /* 0x01c026000030d000 */
.L_x_537:
[----:B0-2---:R-:W-:Y:S01]  /*25100*/  IMAD.WIDE.U32 R8, R16, 0x80cfc, RZ ;  /* 0x00080cfc10087825 */ /* 0x005fe200078e00ff */
[----:B-1----:R-:W-:Y:S01]  /*25110*/  IADD3 R13, PT, PT, -R22, -0x5945, RZ ;  /* 0xffffa6bb160d7810 */ /* 0x002fe20007ffe1ff */
[----:B------:R-:W-:Y:S01]  /*25120*/  UMOV UR6, 0xd10000b ;  /* 0x0d10000b00067882 */ /* 0x000fe20000000000 */
[----:B------:R-:W-:Y:S01]  /*25130*/  IADD3 R11, PT, PT, -R12, -0xd1, RZ ;  /* 0xffffff2f0c0b7810 */ /* 0x000fe20007ffe1ff */
[----:B------:R-:W-:Y:S01]  /*25140*/  IMAD.WIDE.U32 R4, R14, 0x156abc, RZ ;  /* 0x00156abc0e047825 */ /* 0x000fe200078e00ff */
[----:B------:R-:W-:-:S03]  /*25150*/  UMOV UR7, 0x3df00000 ;  /* 0x3df0000000077882 */ /* 0x000fc60000000000 */
[----:B------:R-:W-:-:S04]  /*25160*/  IMAD.WIDE.U32 R8, R13, 0x14e9dd, R8 ;  /* 0x0014e9dd0d087825 */ /* 0x000fc800078e0008 */
[----:B------:R-:W-:-:S04]  /*25170*/  IMAD.WIDE.U32 R4, R11, 0xc5ee8, R4 ;  /* 0x000c5ee80b047825 */ /* 0x000fc800078e0004 */
[----:B------:R-:W-:Y:S02]  /*25180*/  IMAD.MOV.U32 R10, RZ, RZ, R8 ;  /* 0x000000ffff0a7224 */ /* 0x000fe400078e0008 */
[----:B------:R-:W-:Y:S02]  /*25190*/  IMAD.MOV.U32 R11, RZ, RZ, RZ ;  /* 0x000000ffff0b7224 */ /* 0x000fe400078e00ff */
[----:B------:R-:W-:Y:S02]  /*251a0*/  IMAD.MOV.U32 R22, RZ, RZ, R7 ;  /* 0x000000ffff167224 */ /* 0x000fe400078e0007 */
[----:B------:R-:W-:-:S04]  /*251b0*/  IMAD.WIDE.U32 R8, R9, 0x5945, R10 ;  /* 0x0000594509087825 */ /* 0x000fc800078e000a */
[----:B------:R-:W-:Y:S02]  /*251c0*/  IMAD.MOV.U32 R10, RZ, RZ, R4 ;  /* 0x000000ffff0a7224 */ /* 0x000fe400078e0004 */
[----:B------:R-:W-:Y:S01]  /*251d0*/  IMAD.MOV.U32 R12, RZ, RZ, R14 ;  /* 0x000000ffff0c7224 */ /* 0x000fe200078e000e */
[----:B------:R-:W-:Y:S01]  /*251e0*/  MOV R14, R18 ;  /* 0x00000012000e7202 */ /* 0x000fe20000000f00 */
[----:B------:R-:W-:Y:S01]  /*251f0*/  IMAD.WIDE.U32 R4, R5, 0xd1, R10 ;  /* 0x000000d105047825 */ /* 0x000fe200078e000a */
[----:B------:R-:W-:-:S03]  /*25200*/  MOV R10, R8 ;  /* 0x00000008000a7202 */ /* 0x000fc60000000f00 */
[----:B------:R-:W-:Y:S01]  /*25210*/  IMAD.MOV.U32 R7, RZ, RZ, R16 ;  /* 0x000000ffff077224 */ /* 0x000fe200078e0010 */
[C---:B------:R-:W-:Y:S01]  /*25220*/  ISETP.GT.U32.AND P0, PT, R4.reuse, -0xd2, PT ;  /* 0xffffff2e0400780c */ /* 0x040fe20003f04070 */
[----:B------:R-:W-:Y:S01]  /*25230*/  IMAD.WIDE.U32 R8, R9, 0x5945, R10 ;  /* 0x0000594509087825 */ /* 0x000fe200078e000a */
[----:B------:R-:W-:Y:S02]  /*25240*/  IADD3 R17, P3, PT, R4, 0xd1, RZ ;  /* 0x000000d104117810 */ /* 0x000fe40007f7e0ff */
[----:B------:R-:W-:Y:S02]  /*25250*/  ISETP.GT.U32.AND.EX P0, PT, R5, RZ, PT, P0 ;  /* 0x000000ff0500720c */ /* 0x000fe40003f04100 */
[C---:B------:R-:W-:Y:S02]  /*25260*/  ISETP.GT.U32.AND P1, PT, R8.reuse, -0x5946, PT ;  /* 0xffffa6ba0800780c */ /* 0x040fe40003f24070 */
[----:B------:R-:W-:Y:S02]  /*25270*/  IADD3 R11, P2, PT, R8, 0x5945, RZ ;  /* 0x00005945080b7810 */ /* 0x000fe40007f5e0ff */
[----:B------:R-:W-:-:S02]  /*25280*/  ISETP.GT.U32.AND.EX P1, PT, R9, RZ, PT, P1 ;  /* 0x000000ff0900720c */ /* 0x000fc40003f24110 */
[----:B------:R-:W-:Y:S02]  /*25290*/  IADD3.X R19, PT, PT, R5, -0x1, RZ, P3, !PT ;  /* 0xffffffff05137810 */ /* 0x000fe40001ffe4ff */
[----:B------:R-:W-:Y:S02]  /*252a0*/  SEL R17, R17, R4, P0 ;  /* 0x0000000411117207 */ /* 0x000fe40000000000 */
[----:B------:R-:W-:Y:S02]  /*252b0*/  IADD3.X R13, PT, PT, R9, -0x1, RZ, P2, !PT ;  /* 0xffffffff090d7810 */ /* 0x000fe400017fe4ff */
[----:B------:R-:W-:Y:S01]  /*252c0*/  SEL R10, R11, R8, P1 ;  /* 0x000000080b0a7207 */ /* 0x000fe20000800000 */
[----:B------:R-:W-:Y:S01]  /*252d0*/  IMAD.MOV.U32 R11, RZ, RZ, 0x40000000 ;  /* 0x40000000ff0b7424 */ /* 0x000fe200078e00ff */
[----:B------:R-:W-:Y:S01]  /*252e0*/  SEL R5, R19, R5, P0 ;  /* 0x0000000513057207 */ /* 0x000fe20000000000 */
[----:B------:R-:W-:Y:S01]  /*252f0*/  IMAD.MOV.U32 R18, RZ, RZ, R17 ;  /* 0x000000ffff127224 */ /* 0x000fe200078e0011 */
[----:B------:R-:W-:Y:S01]  /*25300*/  SEL R8, R13, R9, P1 ;  /* 0x000000090d087207 */ /* 0x000fe20000800000 */
[C-C-:B------:R-:W-:Y:S01]  /*25310*/  IMAD.IADD R0, R17.reuse, 0x1, -R10.reuse ;  /* 0x0000000111007824 */ /* 0x140fe200078e0a0a */
[----:B------:R-:W-:Y:S01]  /*25320*/  ISETP.GT.U32.AND P0, PT, R17, R10, PT ;  /* 0x0000000a1100720c */ /* 0x000fe20003f04070 */
[----:B------:R-:W-:-:S03]  /*25330*/  IMAD.MOV.U32 R16, RZ, RZ, R10 ;  /* 0x000000ffff107224 */ /* 0x000fc600078e000a */
[----:B------:R-:W-:Y:S01]  /*25340*/  ISETP.GT.U32.AND.EX P0, PT, R5, R8, PT, P0 ;  /* 0x000000080500720c */ /* 0x000fe20003f04100 */
[----:B------:R-:W-:Y:S01]  /*25350*/  IMAD.WIDE R8, R6, 0x4, R2 ;  /* 0x0000000406087825 */ /* 0x000fe200078e0202 */
[----:B------:R-:W-:-:S11]  /*25360*/  IADD3 R6, PT, PT, R15, R6, RZ ;  /* 0x000000060f067210 */ /* 0x000fd60007ffe0ff */
[----:B------:R-:W-:Y:S01]  /*25370*/  @!P0 VIADD R0, R0, 0xffffff2f ;  /* 0xffffff2f00008836 */ /* 0x000fe20000000000 */
[----:B------:R-:W-:-:S03]  /*25380*/  ISETP.GE.AND P0, PT, R6, UR8, PT ;  /* 0x0000000806007c0c */ /* 0x000fc6000bf06270 */
[----:B------:R-:W0:Y:S02]  /*25390*/  I2F.F64.U32 R4, R0 ;  /* 0x0000000000047312 */ /* 0x000e240000201800 */
[----:B0-----:R-:W-:-:S10]  /*253a0*/  DMUL R4, R4, UR6 ;  /* 0x0000000604047c28 */ /* 0x001fd40008000000 */
[----:B------:R-:W0:Y:S02]  /*253b0*/  F2F.F32.F64 R4, R4 ;  /* 0x0000000400047310 */ /* 0x000e240000301000 */
[----:B0-----:R-:W-:-:S05]  /*253c0*/  FFMA R11, R4, R11, -1 ;  /* 0xbf800000040b7423 */ /* 0x001fca000000000b */
[----:B------:R2:W-:Y:S01]  /*253d0*/  STG.E desc[UR4][R8.64], R11 ;  /* 0x0000000b08007986 */ /* 0x0005e2000c101904 */
[----:B------:R-:W-:Y:S05]  /*253e0*/  @!P0 BRA `(.L_x_537) ;  /* 0xfffffffc00448947 */ /* 0x000fea000383ffff */
[----:B------:R-:W-:Y:S05]  /*253f0*/  EXIT ;  /* 0x000000000000794d */ /* 0x000fea0003800000 */
        .weak           $__internal_0_$__cuda_sm20_div_rn_f64_full
        .type           $__internal_0_$__cuda_sm20_div_rn_f64_full,@function
        .size           $__internal_0_$__cuda_sm20_div_rn_f64_full,(.L_x_557 - $__internal_0_$__cuda_sm20_div_rn_f64_full)
$__internal_0_$__cuda_sm20_div_rn_f64_full:
[----:B------:R-:W-:Y:S01]  /*25400*/  MOV R65, R7 ;  /* 0x0000000700417202 */ /* 0x000fe20000000f00 */
[----:B------:R-:W-:Y:S01]  /*25410*/  IMAD.MOV.U32 R56, RZ, RZ, R8 ;  /* 0x000000ffff387224 */ /* 0x000fe200078e0008 */
[----:B------:R-:W-:Y:S01]  /*25420*/  FSETP.GEU.AND P0, PT, |R57|, 1.469367938527859385e-39, PT ;  /* 0x001000003900780b */ /* 0x000fe20003f0e200 */
[----:B------:R-:W-:Y:S01]  /*25430*/  IMAD.MOV.U32 R64, RZ, RZ, R12 ;  /* 0x000000ffff407224 */ /* 0x000fe200078e000c */
[----:B------:R-:W-:Y:S01]  /*25440*/  FSETP.GEU.AND P2, PT, |R65|, 1.469367938527859385e-39, PT ;  /* 0x001000004100780b */ /* 0x000fe20003f4e200 */
[----:B------:R-:W-:Y:S01]  /*25450*/  IMAD.MOV.U32 R62, RZ, RZ, R8 ;  /* 0x000000ffff3e7224 */ /* 0x000fe200078e0008 */
[----:B------:R-:W-:Y:S01]  /*25460*/  LOP3.LUT R11, R57, 0x800fffff, RZ, 0xc0, !PT ;  /* 0x800fffff390b7812 */ /* 0x000fe200078ec0ff */
[----:B------:R-:W-:Y:S01]  /*25470*/  IMAD.MOV.U32 R9, RZ, RZ, 0x1ca00000 ;  /* 0x1ca00000ff097424 */ /* 0x000fe200078e00ff */
[----:B------:R-:W-:Y:S01]  /*25480*/  LOP3.LUT R7, R65, 0x7ff00000, RZ, 0xc0, !PT ;  /* 0x7ff0000041077812 */ /* 0x000fe200078ec0ff */
[----:B------:R-:W-:Y:S01]  /*25490*/  IMAD.MOV.U32 R70, RZ, RZ, 0x1 ;  /* 0x00000001ff467424 */ /* 0x000fe200078e00ff */
[----:B------:R-:W-:Y:S01]  /*254a0*/  LOP3.LUT R63, R11, 0x3ff00000, RZ, 0xfc, !PT ;  /* 0x3ff000000b3f7812 */ /* 0x000fe200078efcff */
[----:B------:R-:W-:Y:S01]  /*254b0*/  BSSY.RECONVERGENT B0, `(.L_x_538) ;  /* 0x0000054000007945 */ /* 0x000fe20003800200 */
[----:B------:R-:W-:Y:S01]  /*254c0*/  MOV R68, R64 ;  /* 0x0000004000447202 */ /* 0x000fe20000000f00 */
[----:B------:R-:W-:-:S02]  /*254d0*/  IMAD.MOV.U32 R8, RZ, RZ, R7 ;  /* 0x000000ffff087224 */ /* 0x000fc400078e0007 */
[----:B------:R-:W-:Y:S02]  /*254e0*/  @!P0 DMUL R62, R56, 8.98846567431157953865e+307 ;  /* 0x7fe00000383e8828 */ /* 0x000fe40000000000 */
[----:B------:R-:W-:Y:S01]  /*254f0*/  @!P2 LOP3.LUT R12, R57, 0x7ff00000, RZ, 0xc0, !PT ;  /* 0x7ff00000390ca812 */ /* 0x000fe200078ec0ff */
[----:B------:R-:W-:-:S03]  /*25500*/  @!P2 IMAD.MOV.U32 R66, RZ, RZ, RZ ;  /* 0x000000ffff42a224 */ /* 0x000fc600078e00ff */
[----:B------:R-:W-:Y:S01]  /*25510*/  @!P2 ISETP.GE.U32.AND P3, PT, R7, R12, PT ;  /* 0x0000000c0700a20c */ /* 0x000fe20003f66070 */
[----:B------:R-:W0:Y:S01]  /*25520*/  MUFU.RCP64H R71, R63 ;  /* 0x0000003f00477308 */ /* 0x000e220000001800 */
[----:B------:R-:W-:Y:S02]  /*25530*/  LOP3.LUT R12, R57, 0x7ff00000, RZ, 0xc0, !PT ;  /* 0x7ff00000390c7812 */ /* 0x000fe400078ec0ff */
[----:B------:R-:W-:Y:S02]  /*25540*/  @!P2 SEL R13, R9, 0x63400000, !P3 ;  /* 0x63400000090da807 */ /* 0x000fe40005800000 */
[----:B------:R-:W-:Y:S02]  /*25550*/  ISETP.GE.U32.AND P1, PT, R7, R12, PT ;  /* 0x0000000c0700720c */ /* 0x000fe40003f26070 */
[----:B------:R-:W-:Y:S02]  /*25560*/  @!P2 LOP3.LUT R13, R13, 0x80000000, R65, 0xf8, !PT ;  /* 0x800000000d0da812 */ /* 0x000fe400078ef841 */
[----:B------:R-:W-:-:S02]  /*25570*/  SEL R11, R9, 0x63400000, !P1 ;  /* 0x63400000090b7807 */ /* 0x000fc40004800000 */
[----:B------:R-:W-:Y:S02]  /*25580*/  @!P2 LOP3.LUT R67, R13, 0x100000, RZ, 0xfc, !PT ;  /* 0x001000000d43a812 */ /* 0x000fe400078efcff */
[----:B------:R-:W-:Y:S02]  /*25590*/  LOP3.LUT R69, R11, 0x800fffff, R65, 0xf8, !PT ;  /* 0x800fffff0b457812 */ /* 0x000fe400078ef841 */
[----:B------:R-:W-:-:S04]  /*255a0*/  @!P0 LOP3.LUT R12, R63, 0x7ff00000, RZ, 0xc0, !PT ;  /* 0x7ff000003f0c8812 */ /* 0x000fc800078ec0ff */
[----:B------:R-:W-:Y:S02]  /*255b0*/  @!P2 DFMA R68, R68, 2, -R66 ;  /* 0x400000004444a82b */ /* 0x000fe40000000842 */
[----:B0-----:R-:W-:-:S08]  /*255c0*/  DFMA R66, R70, -R62, 1 ;  /* 0x3ff000004642742b */ /* 0x001fd0000000083e */
[----:B------:R-:W-:Y:S01]  /*255d0*/  DFMA R66, R66, R66, R66 ;  /* 0x000000424242722b */ /* 0x000fe20000000042 */
[----:B------:R-:W-:-:S04]  /*255e0*/  @!P2 LOP3.LUT R8, R69, 0x7ff00000, RZ, 0xc0, !PT ;  /* 0x7ff000004508a812 */ /* 0x000fc800078ec0ff */
[----:B------:R-:W-:-:S03]  /*255f0*/  IADD3 R11, PT, PT, R8, -0x1, RZ ;  /* 0xffffffff080b7810 */ /* 0x000fc60007ffe0ff */
[----:B------:R-:W-:Y:S01]  /*25600*/  DFMA R66, R70, R66, R70 ;  /* 0x000000424642722b */ /* 0x000fe20000000046 */
[----:B------:R-:W-:Y:S01]  /*25610*/  ISETP.GT.U32.AND P0, PT, R11, 0x7feffffe, PT ;  /* 0x7feffffe0b00780c */ /* 0x000fe20003f04070 */
[----:B------:R-:W-:-:S05]  /*25620*/  VIADD R11, R12, 0xffffffff ;  /* 0xffffffff0c0b7836 */ /* 0x000fca0000000000 */
[----:B------:R-:W-:Y:S01]  /*25630*/  ISETP.GT.U32.OR P0, PT, R11, 0x7feffffe, P0 ;  /* 0x7feffffe0b00780c */ /* 0x000fe20000704470 */
[----:B------:R-:W-:-:S08]  /*25640*/  DFMA R72, R66, -R62, 1 ;  /* 0x3ff000004248742b */ /* 0x000fd0000000083e */
[----:B------:R-:W-:-:S08]  /*25650*/  DFMA R72, R66, R72, R66 ;  /* 0x000000484248722b */ /* 0x000fd00000000042 */
[----:B------:R-:W-:-:S08]  /*25660*/  DMUL R70, R72, R68 ;  /* 0x0000004448467228 */ /* 0x000fd00000000000 */
[----:B------:R-:W-:-:S08]  /*25670*/  DFMA R66, R70, -R62, R68 ;  /* 0x8000003e4642722b */ /* 0x000fd00000000044 */
[----:B------:R-:W-:Y:S01]  /*25680*/  DFMA R66, R72, R66, R70 ;  /* 0x000000424842722b */ /* 0x000fe20000000046 */
[----:B------:R-:W-:Y:S10]  /*25690*/  @P0 BRA `(.L_x_539) ;  /* 0x0000000000740947 */ /* 0x000ff40003800000 */
[----:B------:R-:W-:-:S04]  /*256a0*/  LOP3.LUT R8, R57, 0x7ff00000, RZ, 0xc0, !PT ;  /* 0x7ff0000039087812 */ /* 0x000fc800078ec0ff */
[CC--:B------:R-:W-:Y:S02]  /*256b0*/  ISETP.GE.U32.AND P0, PT, R7.reuse, R8.reuse, PT ;  /* 0x000000080700720c */ /* 0x0c0fe40003f06070 */
[----:B------:R-:W-:Y:S02]  /*256c0*/  VIADDMNMX R7, R7, -R8, 0xb9600000, !PT ;  /* 0xb960000007077446 */ /* 0x000fe40007800908 */
[----:B------:R-:W-:Y:S02]  /*256d0*/  SEL R8, R9, 0x63400000, !P0 ;  /* 0x6340000009087807 */ /* 0x000fe40004000000 */
[----:B------:R-:W-:-:S05]  /*256e0*/  VIMNMX R7, PT, PT, R7, 0x46a00000, PT ;  /* 0x46a0000007077848 */ /* 0x000fca0003fe0100 */
[----:B------:R-:W-:Y:S01]  /*256f0*/  IMAD.IADD R7, R7, 0x1, -R8 ;  /* 0x0000000107077824 */ /* 0x000fe200078e0a08 */
[----:B------:R-:W-:-:S03]  /*25700*/  MOV R8, RZ ;  /* 0x000000ff00087202 */ /* 0x000fc60000000f00 */
[----:B------:R-:W-:-:S06]  /*25710*/  VIADD R9, R7, 0x7fe00000 ;  /* 0x7fe0000007097836 */ /* 0x000fcc0000000000 */
[----:B------:R-:W-:-:S10]  /*25720*/  DMUL R70, R66, R8 ;  /* 0x0000000842467228 */ /* 0x000fd40000000000 */
[----:B------:R-:W-:-:S13]  /*25730*/  FSETP.GTU.AND P0, PT, |R71|, 1.469367938527859385e-39, PT ;  /* 0x001000004700780b */ /* 0x000fda0003f0c200 */
[----:B------:R-:W-:Y:S05]  /*25740*/  @P0 BRA `(.L_x_540) ;  /* 0x0000000000a80947 */ /* 0x000fea0003800000 */
[----:B------:R-:W-:Y:S01]  /*25750*/  DFMA R62, R66, -R62, R68 ;  /* 0x8000003e423e722b */ /* 0x000fe20000000044 */
[----:B------:R-:W-:-:S09]  /*25760*/  IMAD.MOV.U32 R8, RZ, RZ, RZ ;  /* 0x000000ffff087224 */ /* 0x000fd200078e00ff */
[C---:B------:R-:W-:Y:S02]  /*25770*/  FSETP.NEU.AND P0, PT, R63.reuse, RZ, PT ;  /* 0x000000ff3f00720b */ /* 0x040fe40003f0d000 */
[----:B------:R-:W-:-:S04]  /*25780*/  LOP3.LUT R56, R63, 0x80000000, R57, 0x48, !PT ;  /* 0x800000003f387812 */ /* 0x000fc800078e4839 */
[----:B------:R-:W-:-:S07]  /*25790*/  LOP3.LUT R9, R56, R9, RZ, 0xfc, !PT ;  /* 0x0000000938097212 */ /* 0x000fce00078efcff */
[----:B------:R-:W-:Y:S05]  /*257a0*/  @!P0 BRA `(.L_x_540) ;  /* 0x0000000000908947 */ /* 0x000fea0003800000 */
[----:B------:R-:W-:Y:S01]  /*257b0*/  IMAD.MOV R13, RZ, RZ, -R7 ;  /* 0x000000ffff0d7224 */ /* 0x000fe200078e0a07 */
[----:B------:R-:W-:Y:S01]  /*257c0*/  DMUL.RP R8, R66, R8 ;  /* 0x0000000842087228 */ /* 0x000fe20000008000 */
[----:B------:R-:W-:Y:S01]  /*257d0*/  IMAD.MOV.U32 R12, RZ, RZ, RZ ;  /* 0x000000ffff0c7224 */ /* 0x000fe200078e00ff */
[----:B------:R-:W-:-:S05]  /*257e0*/  IADD3 R7, PT, PT, -R7, -0x43300000, RZ ;  /* 0xbcd0000007077810 */ /* 0x000fca0007ffe1ff */
[----:B------:R-:W-:-:S03]  /*257f0*/  DFMA R12, R70, -R12, R66 ;  /* 0x8000000c460c722b */ /* 0x000fc60000000042 */
[----:B------:R-:W-:-:S07]  /*25800*/  LOP3.LUT R56, R9, R56, RZ, 0x3c, !PT ;  /* 0x0000003809387212 */ /* 0x000fce00078e3cff */
[----:B------:R-:W-:-:S04]  /*25810*/  FSETP.NEU.AND P0, PT, |R13|, R7, PT ;  /* 0x000000070d00720b */ /* 0x000fc80003f0d200 */
[----:B------:R-:W-:Y:S02]  /*25820*/  FSEL R9, R56, R71, !P0 ;  /* 0x0000004738097208 */ /* 0x000fe40004000000 */
[----:B------:R-:W-:-:S03]  /*25830*/  FSEL R8, R8, R70, !P0 ;  /* 0x0000004608087208 */ /* 0x000fc60004000000 */
[----:B------:R-:W-:Y:S01]  /*25840*/  IMAD.MOV.U32 R71, RZ, RZ, R9 ;  /* 0x000000ffff477224 */ /* 0x000fe200078e0009 */
[----:B------:R-:W-:Y:S01]  /*25850*/  MOV R70, R8 ;  /* 0x0000000800467202 */ /* 0x000fe20000000f00 */
[----:B------:R-:W-:Y:S06]  /*25860*/  BRA `(.L_x_540) ;  /* 0x0000000000607947 */ /* 0x000fec0003800000 */
.L_x_539:
[----:B------:R-:W-:-:S14]  /*25870*/  DSETP.NAN.AND P0, PT, R64, R64, PT ;  /* 0x000000404000722a */ /* 0x000fdc0003f08000 */
[----:B------:R-:W-:Y:S05]  /*25880*/  @P0 BRA `(.L_x_541) ;  /* 0x00000000004c0947 */ /* 0x000fea0003800000 */
[----:B------:R-:W-:-:S14]  /*25890*/  DSETP.NAN.AND P0, PT, R56, R56, PT ;  /* 0x000000383800722a */ /* 0x000fdc0003f08000 */
[----:B------:R-:W-:Y:S05]  /*258a0*/  @P0 BRA `(.L_x_542) ;  /* 0x0000000000340947 */ /* 0x000fea0003800000 */
[----:B------:R-:W-:Y:S01]  /*258b0*/  ISETP.NE.AND P0, PT, R8, R12, PT ;  /* 0x0000000c0800720c */ /* 0x000fe20003f05270 */
[----:B------:R-:W-:Y:S02]  /*258c0*/  IMAD.MOV.U32 R70, RZ, RZ, 0x0 ;  /* 0x00000000ff467424 */ /* 0x000fe400078e00ff */
[----:B------:R-:W-:-:S10]  /*258d0*/  IMAD.MOV.U32 R71, RZ, RZ, -0x80000 ;  /* 0xfff80000ff477424 */ /* 0x000fd400078e00ff */
[----:B------:R-:W-:Y:S05]  /*258e0*/  @!P0 BRA `(.L_x_540) ;  /* 0x0000000000408947 */ /* 0x000fea0003800000 */
[----:B------:R-:W-:Y:S02]  /*258f0*/  ISETP.NE.AND P0, PT, R8, 0x7ff00000, PT ;  /* 0x7ff000000800780c */ /* 0x000fe40003f05270 */
[----:B------:R-:W-:Y:S02]  /*25900*/  LOP3.LUT R57, R65, 0x80000000, R57, 0x48, !PT ;  /* 0x8000000041397812 */ /* 0x000fe400078e4839 */
[----:B------:R-:W-:-:S13]  /*25910*/  ISETP.EQ.OR P0, PT, R12, RZ, !P0 ;  /* 0x000000ff0c00720c */ /* 0x000fda0004702670 */
[----:B------:R-:W-:Y:S01]  /*25920*/  @P0 LOP3.LUT R7, R57, 0x7ff00000, RZ, 0xfc, !PT ;  /* 0x7ff0000039070812 */ /* 0x000fe200078efcff */
[----:B------:R-:W-:Y:S01]  /*25930*/  @!P0 IMAD.MOV.U32 R71, RZ, RZ, R57 ;  /* 0x000000ffff478224 */ /* 0x000fe200078e0039 */
[----:B------:R-:W-:Y:S01]  /*25940*/  @!P0 MOV R70, RZ ;  /* 0x000000ff00468202 */ /* 0x000fe20000000f00 */
[----:B------:R-:W-:Y:S02]  /*25950*/  @P0 IMAD.MOV.U32 R70, RZ, RZ, RZ ;  /* 0x000000ffff460224 */ /* 0x000fe400078e00ff */
[----:B------:R-:W-:Y:S01]  /*25960*/  @P0 IMAD.MOV.U32 R71, RZ, RZ, R7 ;  /* 0x000000ffff470224 */ /* 0x000fe200078e0007 */
[----:B------:R-:W-:Y:S06]  /*25970*/  BRA `(.L_x_540) ;  /* 0x00000000001c7947 */ /* 0x000fec0003800000 */
.L_x_542:
[----:B------:R-:W-:Y:S02]  /*25980*/  LOP3.LUT R7, R57, 0x80000, RZ, 0xfc, !PT ;  /* 0x0008000039077812 */ /* 0x000fe400078efcff */
[----:B------:R-:W-:-:S03]  /*25990*/  MOV R70, R56 ;  /* 0x0000003800467202 */ /* 0x000fc60000000f00 */
[----:B------:R-:W-:Y:S01]  /*259a0*/  IMAD.MOV.U32 R71, RZ, RZ, R7 ;  /* 0x000000ffff477224 */ /* 0x000fe200078e0007 */
[----:B------:R-:W-:Y:S06]  /*259b0*/  BRA `(.L_x_540) ;  /* 0x00000000000c7947 */ /* 0x000fec0003800000 */
.L_x_541:
[----:B------:R-:W-:Y:S01]  /*259c0*/  LOP3.LUT R7, R65, 0x80000, RZ, 0xfc, !PT ;  /* 0x0008000041077812 */ /* 0x000fe200078efcff */
[----:B------:R-:W-:-:S04]  /*259d0*/  IMAD.MOV.U32 R70, RZ, RZ, R64 ;  /* 0x000000ffff467224 */ /* 0x000fc800078e0040 */
[----:B------:R-:W-:-:S07]  /*259e0*/  IMAD.MOV.U32 R71, RZ, RZ, R7 ;  /* 0x000000ffff477224 */ /* 0x000fce00078e0007 */
.L_x_540:
[----:B------:R-:W-:Y:S05]  /*259f0*/  BSYNC.RECONVERGENT B0 ;  /* 0x0000000000007941 */ /* 0x000fea0003800200 */
.L_x_538:
[----:B------:R-:W-:Y:S01]  /*25a00*/  IMAD.MOV.U32 R11, RZ, RZ, 0x0 ;  /* 0x00000000ff0b7424 */ /* 0x000fe200078e00ff */
[----:B------:R-:W-:Y:S01]  /*25a10*/  MOV R8, R70 ;  /* 0x0000004600087202 */ /* 0x000fe20000000f00 */
[----:B------:R-:W-:Y:S02]  /*25a20*/  IMAD.MOV.U32 R7, RZ, RZ, R71 ;  /* 0x000000ffff077224 */ /* 0x000fe400078e0047 */
[----:B------:R-:W-:Y:S05]  /*25a30*/  RET.REL.NODEC R10 `(_Z16generateMRG32k3aPfi) ;  /* 0xfffffda40a707950 */ /* 0x000fea0003c3ffff */
.L_x_543:
        /* <DEDUP_REMOVED lines=12> */
.L_x_557:


//--------------------- .text._Z14generateXORWOWPfi --------------------------
	.section	.text._Z14generateXORWOWPfi,"ax",@progbits
	.align	128
        .global         _Z14generateXORWOWPfi
        .type           _Z14generateXORWOWPfi,@function
        .size           _Z14generateXORWOWPfi,(.L_x_561 - _Z14generateXORWOWPfi)
        .other          _Z14generateXORWOWPfi,@"STO_CUDA_ENTRY STV_DEFAULT"
_Z14generateXORWOWPfi:
.text._Z14generateXORWOWPfi:
[----:B------:R-:W0:Y:S01]  /*0000*/  LDC R1, c[0x0][0x37c] ;  /* 0x0000df00ff017b82 */ /* 0x000e220000000800 */
[----:B------:R-:W1:Y:S07]  /*0010*/  S2R R3, SR_TID.X ;  /* 0x0000000000037919 */ /* 0x000e6e0000002100 */
[----:B------:R-:W1:Y:S01]  /*0020*/  S2UR UR4, SR_CTAID.X ;  /* 0x00000000000479c3 */ /* 0x000e620000002500 */
[----:B0-----:R-:W-:Y:S01]  /*0030*/  VIADD R1, R1, 0xffffffd0 ;  /* 0xffffffd001017836 */ /* 0x001fe20000000000 */
[----:B------:R-:W0:Y:S01]  /*0040*/  LDCU.64 UR6, c[0x0][0x358] ;  /* 0x00006b00ff0677ac */ /* 0x000e220008000a00 */
[----:B------:R-:W-:Y:S01]  /*0050*/  IMAD.MOV.U32 R8, RZ, RZ, 0x3198c20f ;  /* 0x3198c20fff087424 */ /* 0x000fe200078e00ff */
[----:B------:R-:W-:Y:S01]  /*0060*/  BSSY.RECONVERGENT B0, `(.L_x_544) ;  /* 0x0000269000007945 */ /* 0x000fe20003800200 */
[----:B------:R-:W-:-:S02]  /*0070*/  IMAD.MOV.U32 R9, RZ, RZ, 0x5efdb30c ;  /* 0x5efdb30cff097424 */ /* 0x000fc400078e00ff */
[----:B------:R-:W-:Y:S01]  /*0080*/  IMAD.MOV.U32 R10, RZ, RZ, 0x423bb012 ;  /* 0x423bb012ff0a7424 */ /* 0x000fe200078e00ff */
[----:B------:R-:W1:Y:S01]  /*0090*/  LDC R14, c[0x0][0x360] ;  /* 0x0000d800ff0e7b82 */ /* 0x000e620000000800 */
[----:B------:R-:W-:Y:S01]  /*00a0*/  IMAD.MOV.U32 R11, RZ, RZ, -0x75bd8fc ;  /* 0xf8a42704ff0b7424 */ /* 0x000fe200078e00ff */
[----:B------:R2:W-:Y:S01]  /*00b0*/  STL.64 [R1], R8 ;  /* 0x0000000801007387 */ /* 0x0005e20000100a00 */
[----:B------:R-:W-:Y:S02]  /*00c0*/  IMAD.MOV.U32 R12, RZ, RZ, -0x23270784 ;  /* 0xdcd8f87cff0c7424 */ /* 0x000fe400078e00ff */
[----:B------:R-:W-:Y:S01]  /*00d0*/  IMAD.MOV.U32 R13, RZ, RZ, 0x57fa2510 ;  /* 0x57fa2510ff0d7424 */ /* 0x000fe200078e00ff */
[----:B------:R2:W-:Y:S01]  /*00e0*/  STL.64 [R1+0x8], R10 ;  /* 0x0000080a01007387 */ /* 0x0005e20000100a00 */
[----:B------:R-:W-:Y:S02]  /*00f0*/  IMAD.MOV.U32 R0, RZ, RZ, 0x5efdb30c ;  /* 0x5efdb30cff007424 */ /* 0x000fe400078e00ff */
[----:B------:R-:W-:Y:S01]  /*0100*/  IMAD.MOV.U32 R2, RZ, RZ, 0x423bb012 ;  /* 0x423bb012ff027424 */ /* 0x000fe200078e00ff */
[----:B------:R2:W-:Y:S01]  /*0110*/  STL.64 [R1+0x10], R12 ;  /* 0x0000100c01007387 */ /* 0x0005e20000100a00 */
[----:B------:R-:W-:-:S02]  /*0120*/  IMAD.MOV.U32 R5, RZ, RZ, 0x57fa2510 ;  /* 0x57fa2510ff057424 */ /* 0x000fc400078e00ff */
[----:B------:R-:W-:Y:S02]  /*0130*/  IMAD.MOV.U32 R4, RZ, RZ, -0x23270784 ;  /* 0xdcd8f87cff047424 */ /* 0x000fe400078e00ff */
[----:B-1----:R-:W-:Y:S02]  /*0140*/  IMAD R6, R14, UR4, R3 ;  /* 0x000000040e067c24 */ /* 0x002fe4000f8e0203 */
[----:B------:R-:W-:-:S03]  /*0150*/  IMAD.MOV.U32 R3, RZ, RZ, -0x75bd8fc ;  /* 0xf8a42704ff037424 */ /* 0x000fc600078e00ff */
[----:B------:R-:W-:-:S13]  /*0160*/  ISETP.NE.AND P0, PT, R6, RZ, PT ;  /* 0x000000ff0600720c */ /* 0x000fda0003f05270 */
[----:B0-2---:R-:W-:Y:S05]  /*0170*/  @!P0 BRA `(.L_x_545) ;  /* 0x00000024005c8947 */ /* 0x005fea0003800000 */
[--C-:B------:R-:W-:Y:S01]  /*0180*/  SHF.R.S32.HI R16, RZ, 0x1f, R6.reuse ;  /* 0x0000001fff107819 */ /* 0x100fe20000011406 */
[----:B------:R-:W-:Y:S02]  /*0190*/  IMAD.MOV.U32 R13, RZ, RZ, R6 ;  /* 0x000000ffff0d7224 */ /* 0x000fe400078e0006 */
[----:B------:R-:W-:Y:S02]  /*01a0*/  IMAD.MOV.U32 R12, RZ, RZ, RZ ;  /* 0x000000ffff0c7224 */ /* 0x000fe400078e00ff */
[----:B------:R-:W-:Y:S02]  /*01b0*/  IMAD.MOV.U32 R0, RZ, RZ, 0x5efdb30c ;  /* 0x5efdb30cff007424 */ /* 0x000fe400078e00ff */
[----:B------:R-:W-:Y:S02]  /*01c0*/  IMAD.MOV.U32 R2, RZ, RZ, 0x423bb012 ;  /* 0x423bb012ff027424 */ /* 0x000fe400078e00ff */
[----:B------:R-:W-:Y:S02]  /*01d0*/  IMAD.MOV.U32 R3, RZ, RZ, -0x75bd8fc ;  /* 0xf8a42704ff037424 */ /* 0x000fe400078e00ff */
[----:B------:R-:W-:-:S02]  /*01e0*/  IMAD.MOV.U32 R4, RZ, RZ, -0x23270784 ;  /* 0xdcd8f87cff047424 */ /* 0x000fc400078e00ff */
[----:B------:R-:W-:-:S07]  /*01f0*/  IMAD.MOV.U32 R5, RZ, RZ, 0x57fa2510 ;  /* 0x57fa2510ff057424 */ /* 0x000fce00078e00ff */
.L_x_554:
[----:B------:R-:W-:Y:S01]  /*0200*/  LOP3.LUT R7, R13, 0x3, RZ, 0xc0, !PT ;  /* 0x000000030d077812 */ /* 0x000fe200078ec0ff */
[----:B------:R-:W-:Y:S03]  /*0210*/  BSSY.RECONVERGENT B1, `(.L_x_546) ;  /* 0x0000247000017945 */ /* 0x000fe60003800200 */
[----:B------:R-:W-:-:S04]  /*0220*/  ISETP.NE.U32.AND P0, PT, R7, RZ, PT ;  /* 0x000000ff0700720c */ /* 0x000fc80003f05070 */
[----:B------:R-:W-:-:S13]  /*0230*/  ISETP.NE.AND.EX P0, PT, RZ, RZ, PT, P0 ;  /* 0x000000ffff00720c */ /* 0x000fda0003f05300 */
[----:B0-----:R-:W-:Y:S05]  /*0240*/  @!P0 BRA `(.L_x_547) ;  /* 0x00000024000c8947 */ /* 0x001fea0003800000 */
[----:B------:R-:W0:Y:S01]  /*0250*/  LDC.64 R8, c[0x4][RZ] ;  /* 0x01000000ff087b82 */ /* 0x000e220000000a00 */
[----:B------:R-:W-:Y:S01]  /*0260*/  IMAD.MOV.U32 R0, RZ, RZ, RZ ;  /* 0x000000ffff007224 */ /* 0x000fe200078e00ff */
[----:B------:R-:W-:Y:S01]  /*0270*/  CS2R R4, SRZ ;  /* 0x0000000000047805 */ /* 0x000fe2000001ff00 */
[----:B------:R-:W-:Y:S01]  /*0280*/  IMAD.MOV.U32 R18, RZ, RZ, RZ ;  /* 0x000000ffff127224 */ /* 0x000fe200078e00ff */
[----:B------:R-:W-:Y:S01]  /*0290*/  CS2R R2, SRZ ;  /* 0x0000000000027805 */ /* 0x000fe2000001ff00 */
[----:B0-----:R-:W-:-:S07]  /*02a0*/  IMAD.WIDE.U32 R8, R12, 0xc80, R8 ;  /* 0x00000c800c087825 */ /* 0x001fce00078e0008 */
.L_x_549:
[----:B------:R-:W-:-:S06]  /*02b0*/  IMAD R7, R18, 0x4, R1 ;  /* 0x0000000412077824 */ /* 0x000fcc00078e0201 */
[----:B------:R-:W5:Y:S01]  /*02c0*/  LDL R7, [R7+0x4] ;  /* 0x0000040007077983 */ /* 0x000f620000100800 */
[----:B------:R-:W-:-:S05]  /*02d0*/  UMOV UR4, URZ ;  /* 0x000000ff00047c82 */ /* 0x000fca0008000000 */
.L_x_548:
[----:B-----5:R-:W-:Y:S01]  /*02e0*/  SHF.R.U32.HI R21, RZ, UR4, R7 ;  /* 0x00000004ff157c19 */ /* 0x020fe20008011607 */
[----:B------:R-:W-:-:S03]  /*02f0*/  IMAD.SHL.U32 R10, R18, 0x20, RZ ;  /* 0x00000020120a7824 */ /* 0x000fc600078e00ff */
[----:B------:R-:W-:Y:S01]  /*0300*/  LOP3.LUT R11, R21, 0x1, RZ, 0xc0, !PT ;  /* 0x00000001150b7812 */ /* 0x000fe200078ec0ff */
[----:B------:R-:W-:-:S03]  /*0310*/  VIADD R10, R10, UR4 ;  /* 0x000000040a0a7c36 */ /* 0x000fc60008000000 */
[----:B------:R-:W-:Y:S01]  /*0320*/  ISETP.NE.U32.AND P0, PT, R11, 0x1, PT ;  /* 0x000000010b00780c */ /* 0x000fe20003f05070 */
[----:B------:R-:W-:-:S03]  /*0330*/  IMAD R11, R10, 0x5, RZ ;  /* 0x000000050a0b7824 */ /* 0x000fc600078e02ff */
[----:B------:R-:W-:Y:S01]  /*0340*/  R2P PR, R21, 0x7e ;  /* 0x0000007e15007804 */ /* 0x000fe20000000000 */
[----:B------:R-:W-:-:S08]  /*0350*/  IMAD.WIDE.U32 R10, R11, 0x4, R8 ;  /* 0x000000040b0a7825 */ /* 0x000fd000078e0008 */
[----:B------:R-:W2:Y:S04]  /*0360*/  @!P0 LDG.E R15, desc[UR6][R10.64] ;  /* 0x000000060a0f8981 */ /* 0x000ea8000c1e1900 */
[----:B------:R-:W3:Y:S04]  /*0370*/  @P1 LDG.E R17, desc[UR6][R10.64+0x14] ;  /* 0x000014060a111981 */ /* 0x000ee8000c1e1900 */
[----:B------:R-:W4:Y:S04]  /*0380*/  @!P0 LDG.E R20, desc[UR6][R10.64+0x10] ;  /* 0x000010060a148981 */ /* 0x000f28000c1e1900 */
[----:B------:R-:W4:Y:S04]  /*0390*/  @P2 LDG.E R19, desc[UR6][R10.64+0x28] ;  /* 0x000028060a132981 */ /* 0x000f28000c1e1900 */
[----:B------:R-:W4:Y:S04]  /*03a0*/  @P1 LDG.E R22, desc[UR6][R10.64+0x24] ;  /* 0x000024060a161981 */ /* 0x000f28000c1e1900 */
[----:B------:R-:W4:Y:S04]  /*03b0*/  @P3 LDG.E R23, desc[UR6][R10.64+0x3c] ;  /* 0x00003c060a173981 */ /* 0x000f28000c1e1900 */
[----:B------:R-:W4:Y:S04]  /*03c0*/  @P2 LDG.E R24, desc[UR6][R10.64+0x38] ;  /* 0x000038060a182981 */ /* 0x000f28000c1e1900 */
[----:B------:R-:W4:Y:S04]  /*03d0*/  @P4 LDG.E R25, desc[UR6][R10.64+0x50] ;  /* 0x000050060a194981 */ /* 0x000f28000c1e1900 */
[----:B------:R-:W4:Y:S01]  /*03e0*/  @P5 LDG.E R27, desc[UR6][R10.64+0x64] ;  /* 0x000064060a1b5981 */ /* 0x000f22000c1e1900 */
[----:B--2---:R-:W-:-:S03]  /*03f0*/  @!P0 LOP3.LUT R0, R0, R15, RZ, 0x3c, !PT ;  /* 0x0000000f00008212 */ /* 0x004fc600078e3cff */
[----:B------:R-:W2:Y:S01]  /*0400*/  @!P0 LDG.E R15, desc[UR6][R10.64+0x4] ;  /* 0x000004060a0f8981 */ /* 0x000ea2000c1e1900 */
[----:B---3--:R-:W-:-:S03]  /*0410*/  @P1 LOP3.LUT R0, R0, R17, RZ, 0x3c, !PT ;  /* 0x0000001100001212 */ /* 0x008fc600078e3cff */
[----:B------:R-:W3:Y:S01]  /*0420*/  @!P0 LDG.E R17, desc[UR6][R10.64+0xc] ;  /* 0x00000c060a118981 */ /* 0x000ee2000c1e1900 */
[----:B----4-:R-:W-:-:S03]  /*0430*/  @!P0 LOP3.LUT R5, R5, R20, RZ, 0x3c, !PT ;  /* 0x0000001405058212 */ /* 0x010fc600078e3cff */
[----:B------:R-:W4:Y:S01]  /*0440*/  @!P0 LDG.E R20, desc[UR6][R10.64+0x8] ;  /* 0x000008060a148981 */ /* 0x000f22000c1e1900 */
[----:B------:R-:W-:-:S03]  /*0450*/  @P2 LOP3.LUT R0, R0, R19, RZ, 0x3c, !PT ;  /* 0x0000001300002212 */ /* 0x000fc600078e3cff */
[----:B------:R-:W4:Y:S01]  /*0460*/  @P1 LDG.E R19, desc[UR6][R10.64+0x18] ;  /* 0x000018060a131981 */ /* 0x000f22000c1e1900 */
[----:B------:R-:W-:-:S03]  /*0470*/  @P1 LOP3.LUT R5, R5, R22, RZ, 0x3c, !PT ;  /* 0x0000001605051212 */ /* 0x000fc600078e3cff */
[----:B------:R-:W4:Y:S01]  /*0480*/  @P1 LDG.E R22, desc[UR6][R10.64+0x1c] ;  /* 0x00001c060a161981 */ /* 0x000f22000c1e1900 */
[----:B------:R-:W-:-:S03]  /*0490*/  @P3 LOP3.LUT R0, R0, R23, RZ, 0x3c, !PT ;  /* 0x0000001700003212 */ /* 0x000fc600078e3cff */
[----:B------:R-:W4:Y:S01]  /*04a0*/  @P1 LDG.E R23, desc[UR6][R10.64+0x20] ;  /* 0x000020060a171981 */ /* 0x000f22000c1e1900 */
[----:B------:R-:W-:-:S03]  /*04b0*/  @P2 LOP3.LUT R5, R5, R24, RZ, 0x3c, !PT ;  /* 0x0000001805052212 */ /* 0x000fc600078e3cff */
[----:B------:R-:W4:Y:S01]  /*04c0*/  @P3 LDG.E R24, desc[UR6][R10.64+0x4c] ;  /* 0x00004c060a183981 */ /* 0x000f22000c1e1900 */
[----:B--2---:R-:W-:-:S03]  /*04d0*/  @!P0 LOP3.LUT R2, R2, R15, RZ, 0x3c, !PT ;  /* 0x0000000f02028212 */ /* 0x004fc600078e3cff */
[----:B------:R-:W2:Y:S01]  /*04e0*/  @P2 LDG.E R15, desc[UR6][R10.64+0x2c] ;  /* 0x00002c060a0f2981 */ /* 0x000ea2000c1e1900 */
[----:B---3--:R-:W-:-:S03]  /*04f0*/  @!P0 LOP3.LUT R4, R4, R17, RZ, 0x3c, !PT ;  /* 0x0000001104048212 */ /* 0x008fc600078e3cff */
[----:B------:R-:W3:Y:S01]  /*0500*/  @P2 LDG.E R17, desc[UR6][R10.64+0x34] ;  /* 0x000034060a112981 */ /* 0x000ee2000c1e1900 */
[----:B----4-:R-:W-:-:S03]  /*0510*/  @!P0 LOP3.LUT R3, R3, R20, RZ, 0x3c, !PT ;  /* 0x0000001403038212 */ /* 0x010fc600078e3cff */
[----:B------:R-:W4:Y:S01]  /*0520*/  @P2 LDG.E R20, desc[UR6][R10.64+0x30] ;  /* 0x000030060a142981 */ /* 0x000f22000c1e1900 */
        /* <DEDUP_REMOVED lines=10> */
[----:B--2---:R-:W-:-:S03]  /*05d0*/  @P2 LOP3.LUT R2, R2, R15, RZ, 0x3c, !PT ;  /* 0x0000000f02022212 */ /* 0x004fc600078e3cff */
[----:B------:R-:W2:Y:S01]  /*05e0*/  @P4 LDG.E R15, desc[UR6][R10.64+0x54] ;  /* 0x000054060a0f4981 */ /* 0x000ea2000c1e1900 */
[----:B---3--:R-:W-:-:S03]  /*05f0*/  @P2 LOP3.LUT R4, R4, R17, RZ, 0x3c, !PT ;  /* 0x0000001104042212 */ /* 0x008fc600078e3cff */
[----:B------:R-:W3:Y:S01]  /*0600*/  @P4 LDG.E R17, desc[UR6][R10.64+0x5c] ;  /* 0x00005c060a114981 */ /* 0x000ee2000c1e1900 */
[----:B----4-:R-:W-:-:S03]  /*0610*/  @P2 LOP3.LUT R3, R3, R20, RZ, 0x3c, !PT ;  /* 0x0000001403032212 */ /* 0x010fc600078e3cff */
        /* <DEDUP_REMOVED lines=9> */
[----:B------:R-:W-:Y:S02]  /*06b0*/  LOP3.LUT P0, RZ, R21, 0x80, RZ, 0xc0, !PT ;  /* 0x0000008015ff7812 */ /* 0x000fe4000780c0ff */
[----:B------:R-:W-:-:S04]  /*06c0*/  @P5 LOP3.LUT R0, R0, R27, RZ, 0x3c, !PT ;  /* 0x0000001b00005212 */ /* 0x000fc800078e3cff */
[----:B------:R-:W-:-:S07]  /*06d0*/  @P6 LOP3.LUT R0, R0, R25, RZ, 0x3c, !PT ;  /* 0x0000001900006212 */ /* 0x000fce00078e3cff */
[----:B------:R-:W4:Y:S04]  /*06e0*/  @P0 LDG.E R25, desc[UR6][R10.64+0x8c] ;  /* 0x00008c060a190981 */ /* 0x000f28000c1e1900 */
        /* <DEDUP_REMOVED lines=15> */
[----:B------:R-:W-:Y:S02]  /*07e0*/  @P0 LOP3.LUT R0, R0, R25, RZ, 0x3c, !PT ;  /* 0x0000001900000212 */ /* 0x000fe400078e3cff */
[----:B--2---:R-:W-:Y:S02]  /*07f0*/  @P6 LOP3.LUT R2, R2, R15, RZ, 0x3c, !PT ;  /* 0x0000000f02026212 */ /* 0x004fe400078e3cff */
[----:B---3--:R-:W-:Y:S02]  /*0800*/  @P6 LOP3.LUT R4, R4, R17, RZ, 0x3c, !PT ;  /* 0x0000001104046212 */ /* 0x008fe400078e3cff */
[----:B----4-:R-:W-:Y:S02]  /*0810*/  @P6 LOP3.LUT R3, R3, R20, RZ, 0x3c, !PT ;  /* 0x0000001403036212 */ /* 0x010fe400078e3cff */
[----:B------:R-:W-:Y:S02]  /*0820*/  @P0 LOP3.LUT R2, R2, R19, RZ, 0x3c, !PT ;  /* 0x0000001302020212 */ /* 0x000fe400078e3cff */
[----:B------:R-:W-:-:S02]  /*0830*/  @P6 LOP3.LUT R5, R5, R22, RZ, 0x3c, !PT ;  /* 0x0000001605056212 */ /* 0x000fc400078e3cff */
[----:B------:R-:W-:Y:S02]  /*0840*/  @P0 LOP3.LUT R4, R4, R23, RZ, 0x3c, !PT ;  /* 0x0000001704040212 */ /* 0x000fe400078e3cff */
[----:B------:R-:W-:Y:S02]  /*0850*/  @P0 LOP3.LUT R5, R5, R26, RZ, 0x3c, !PT ;  /* 0x0000001a05050212 */ /* 0x000fe400078e3cff */
[----:B------:R-:W-:Y:S02]  /*0860*/  @P0 LOP3.LUT R3, R3, R24, RZ, 0x3c, !PT ;  /* 0x0000001803030212 */ /* 0x000fe400078e3cff */
[----:B------:R-:W-:-:S13]  /*0870*/  R2P PR, R21.B1, 0x7f ;  /* 0x0000007f15007804 */ /* 0x000fda0000001000 */
[----:B------:R-:W2:Y:S04]  /*0880*/  @P0 LDG.E R15, desc[UR6][R10.64+0xa0] ;  /* 0x0000a0060a0f0981 */ /* 0x000ea8000c1e1900 */
[----:B------:R-:W3:Y:S04]  /*0890*/  @P1 LDG.E R17, desc[UR6][R10.64+0xb4] ;  /* 0x0000b4060a111981 */ /* 0x000ee8000c1e1900 */
[----:B------:R-:W4:Y:S04]  /*08a0*/  @P0 LDG.E R22, desc[UR6][R10.64+0xa8] ;  /* 0x0000a8060a160981 */ /* 0x000f28000c1e1900 */
[----:B------:R-:W4:Y:S04]  /*08b0*/  @P0 LDG.E R19, desc[UR6][R10.64+0xac] ;  /* 0x0000ac060a130981 */ /* 0x000f28000c1e1900 */
[----:B------:R-:W4:Y:S04]  /*08c0*/  @P0 LDG.E R24, desc[UR6][R10.64+0xb0] ;  /* 0x0000b0060a180981 */ /* 0x000f28000c1e1900 */
[----:B------:R-:W4:Y:S04]  /*08d0*/  @P2 LDG.E R23, desc[UR6][R10.64+0xc8] ;  /* 0x0000c8060a172981 */ /* 0x000f28000c1e1900 */
[----:B------:R-:W4:Y:S04]  /*08e0*/  @P1 LDG.E R20, desc[UR6][R10.64+0xbc] ;  /* 0x0000bc060a141981 */ /* 0x000f28000c1e1900 */
[----:B------:R-:W4:Y:S04]  /*08f0*/  @P3 LDG.E R25, desc[UR6][R10.64+0xdc] ;  /* 0x0000dc060a193981 */ /* 0x000f28000c1e1900 */
[----:B------:R-:W4:Y:S04]  /*0900*/  @P4 LDG.E R27, desc[UR6][R10.64+0xf0] ;  /* 0x0000f0060a1b4981 */ /* 0x000f28000c1e1900 */
        /* <DEDUP_REMOVED lines=16> */
[----:B---3--:R-:W-:-:S03]  /*0a10*/  @P0 LOP3.LUT R2, R2, R17, RZ, 0x3c, !PT ;  /* 0x0000001102020212 */ /* 0x008fc600078e3cff */
[----:B------:R-:W3:Y:S01]  /*0a20*/  @P1 LDG.E R17, desc[UR6][R10.64+0xc0] ;  /* 0x0000c0060a111981 */ /* 0x000ee2000c1e1900 */
[----:B--2---:R-:W-:-:S03]  /*0a30*/  @P1 LOP3.LUT R2, R2, R15, RZ, 0x3c, !PT ;  /* 0x0000000f02021212 */ /* 0x004fc600078e3cff */
[----:B------:R-:W2:Y:S01]  /*0a40*/  @P3 LDG.E R15, desc[UR6][R10.64+0xe0] ;  /* 0x0000e0060a0f3981 */ /* 0x000ea2000c1e1900 */
[----:B------:R-:W-:-:S03]  /*0a50*/  LOP3.LUT P0, RZ, R21, 0x8000, RZ, 0xc0, !PT ;  /* 0x0000800015ff7812 */ /* 0x000fc6000780c0ff */
[----:B------:R-:W2:Y:S01]  /*0a60*/  @P2 LDG.E R21, desc[UR6][R10.64+0xd4] ;  /* 0x0000d4060a152981 */ /* 0x000ea2000c1e1900 */
[----:B------:R-:W-:Y:S02]  /*0a70*/  @P3 LOP3.LUT R0, R0, R25, RZ, 0x3c, !PT ;  /* 0x0000001900003212 */ /* 0x000fe400078e3cff */
[----:B----4-:R-:W-:Y:S02]  /*0a80*/  @P1 LOP3.LUT R5, R5, R22, RZ, 0x3c, !PT ;  /* 0x0000001605051212 */ /* 0x010fe400078e3cff */
[----:B------:R-:W-:Y:S01]  /*0a90*/  @P4 LOP3.LUT R0, R0, R27, RZ, 0x3c, !PT ;  /* 0x0000001b00004212 */ /* 0x000fe200078e3cff */
[----:B------:R-:W4:Y:S01]  /*0aa0*/  @P3 LDG.E R22, desc[UR6][R10.64+0xec] ;  /* 0x0000ec060a163981 */ /* 0x000f22000c1e1900 */
[----:B------:R-:W-:-:S03]  /*0ab0*/  @P2 LOP3.LUT R2, R2, R19, RZ, 0x3c, !PT ;  /* 0x0000001302022212 */ /* 0x000fc600078e3cff */
[----:B------:R-:W4:Y:S01]  /*0ac0*/  @P4 LDG.E R19, desc[UR6][R10.64+0xf4] ;  /* 0x0000f4060a134981 */ /* 0x000f22000c1e1900 */
[----:B------:R-:W-:Y:S02]  /*0ad0*/  @P5 LOP3.LUT R0, R0, R29, RZ, 0x3c, !PT ;  /* 0x0000001d00005212 */ /* 0x000fe400078e3cff */
[----:B------:R-:W-:Y:S01]  /*0ae0*/  @P2 LOP3.LUT R3, R3, R24, RZ, 0x3c, !PT ;  /* 0x0000001803032212 */ /* 0x000fe200078e3cff */
[----:B------:R-:W4:Y:S01]  /*0af0*/  @P0 LDG.E R28, desc[UR6][R10.64+0x13c] ;  /* 0x00013c060a1c0981 */ /* 0x000f22000c1e1900 */
[----:B------:R-:W-:-:S03]  /*0b00*/  @P2 LOP3.LUT R5, R5, R26, RZ, 0x3c, !PT ;  /* 0x0000001a05052212 */ /* 0x000fc600078e3cff */
[----:B------:R-:W4:Y:S01]  /*0b10*/  @P4 LDG.E R24, desc[UR6][R10.64+0xf8] ;  /* 0x0000f8060a184981 */ /* 0x000f22000c1e1900 */
[----:B------:R-:W-:-:S03]  /*0b20*/  @P6 LOP3.LUT R0, R0, R23, RZ, 0x3c, !PT ;  /* 0x0000001700006212 */ /* 0x000fc600078e3cff */
[----:B------:R-:W4:Y:S01]  /*0b30*/  @P4 LDG.E R26, desc[UR6][R10.64+0x100] ;  /* 0x000100060a1a4981 */ /* 0x000f22000c1e1900 */
[----:B------:R-:W-:-:S03]  /*0b40*/  @P3 LOP3.LUT R3, R3, R20, RZ, 0x3c, !PT ;  /* 0x0000001403033212 */ /* 0x000fc600078e3cff */
[----:B------:R-:W4:Y:S04]  /*0b50*/  @P0 LDG.E R23, desc[UR6][R10.64+0x12c] ;  /* 0x00012c060a170981 */ /* 0x000f28000c1e1900 */
[----:B------:R-:W4:Y:S01]  /*0b60*/  @P5 LDG.E R20, desc[UR6][R10.64+0x10c] ;  /* 0x00010c060a145981 */ /* 0x000f22000c1e1900 */
[----:B---3--:R-:W-:-:S03]  /*0b70*/  @P1 LOP3.LUT R4, R4, R17, RZ, 0x3c, !PT ;  /* 0x0000001104041212 */ /* 0x008fc600078e3cff */
[----:B------:R-:W3:Y:S01]  /*0b80*/  @P3 LDG.E R17, desc[UR6][R10.64+0xe8] ;  /* 0x0000e8060a113981 */ /* 0x000ee2000c1e1900 */
[----:B--2---:R-:W-:-:S03]  /*0b90*/  @P3 LOP3.LUT R2, R2, R15, RZ, 0x3c, !PT ;  /* 0x0000000f02023212 */ /* 0x004fc600078e3cff */
[----:B------:R-:W2:Y:S01]  /*0ba0*/  @P5 LDG.E R15, desc[UR6][R10.64+0x108] ;  /* 0x000108060a0f5981 */ /* 0x000ea2000c1e1900 */
[----:B------:R-:W-:-:S03]  /*0bb0*/  @P2 LOP3.LUT R4, R4, R21, RZ, 0x3c, !PT ;  /* 0x0000001504042212 */ /* 0x000fc600078e3cff */
[----:B------:R-:W2:Y:S01]  /*0bc0*/  @P4 LDG.E R21, desc[UR6][R10.64+0xfc] ;  /* 0x0000fc060a154981 */ /* 0x000ea2000c1e1900 */
        /* <DEDUP_REMOVED lines=16> */
[----:B------:R-:W-:-:S03]  /*0cd0*/  @P4 LOP3.LUT R4, R4, R21, RZ, 0x3c, !PT ;  /* 0x0000001504044212 */ /* 0x000fc600078e3cff */
[----:B------:R-:W2:Y:S01]  /*0ce0*/  @P0 LDG.E R21, desc[UR6][R10.64+0x130] ;  /* 0x000130060a150981 */ /* 0x000ea2000c1e1900 */
[----:B------:R-:W-:-:S04]  /*0cf0*/  UIADD3 UR4, UPT, UPT, UR4, 0x10, URZ ;  /* 0x0000001004047890 */ /* 0x000fc8000fffe0ff */
[----:B------:R-:W-:Y:S01]  /*0d00*/  UISETP.NE.AND UP0, UPT, UR4, 0x20, UPT ;  /* 0x000000200400788c */ /* 0x000fe2000bf05270 */
[----:B----4-:R-:W-:Y:S02]  /*0d10*/  @P5 LOP3.LUT R5, R5, R22, RZ, 0x3c, !PT ;  /* 0x0000001605055212 */ /* 0x010fe400078e3cff */
[----:B------:R-:W-:Y:S02]  /*0d20*/  @P6 LOP3.LUT R2, R2, R19, RZ, 0x3c, !PT ;  /* 0x0000001302026212 */ /* 0x000fe400078e3cff */
[----:B------:R-:W-:Y:S02]  /*0d30*/  @P6 LOP3.LUT R3, R3, R24, RZ, 0x3c, !PT ;  /* 0x0000001803036212 */ /* 0x000fe400078e3cff */
[----:B------:R-:W-:-:S04]  /*0d40*/  @P6 LOP3.LUT R5, R5, R26, RZ, 0x3c, !PT ;  /* 0x0000001a05056212 */ /* 0x000fc800078e3cff */
[----:B------:R-:W-:Y:S02]  /*0d50*/  @P0 LOP3.LUT R5, R5, R28, RZ, 0x3c, !PT ;  /* 0x0000001c05050212 */ /* 0x000fe400078e3cff */
[----:B------:R-:W-:Y:S02]  /*0d60*/  @P0 LOP3.LUT R3, R3, R20, RZ, 0x3c, !PT ;  /* 0x0000001403030212 */ /* 0x000fe400078e3cff */
[----:B---3--:R-:W-:-:S04]  /*0d70*/  @P5 LOP3.LUT R4, R4, R17, RZ, 0x3c, !PT ;  /* 0x0000001104045212 */ /* 0x008fc800078e3cff */
[----:B--2---:R-:W-:Y:S02]  /*0d80*/  @P6 LOP3.LUT R4, R4, R15, RZ, 0x3c, !PT ;  /* 0x0000000f04046212 */ /* 0x004fe400078e3cff */
[----:B------:R-:W-:Y:S02]  /*0d90*/  @P0 LOP3.LUT R2, R2, R21, RZ, 0x3c, !PT ;  /* 0x0000001502020212 */ /* 0x000fe400078e3cff */
[----:B------:R-:W-:Y:S01]  /*0da0*/  @P0 LOP3.LUT R4, R4, R23, RZ, 0x3c, !PT ;  /* 0x0000001704040212 */ /* 0x000fe200078e3cff */
[----:B------:R-:W-:Y:S06]  /*0db0*/  BRA.U UP0, `(.L_x_548) ;  /* 0xfffffff500487547 */ /* 0x000fec000b83ffff */
[----:B------:R-:W-:-:S05]  /*0dc0*/  VIADD R18, R18, 0x1 ;  /* 0x0000000112127836 */ /* 0x000fca0000000000 */
[----:B------:R-:W-:-:S13]  /*0dd0*/  ISETP.NE.AND P0, PT, R18, 0x5, PT ;  /* 0x000000051200780c */ /* 0x000fda0003f05270 */
[----:B------:R-:W-:Y:S05]  /*0de0*/  @P0 BRA `(.L_x_549) ;  /* 0xfffffff400300947 */ /* 0x000fea000383ffff */
[----:B------:R-:W-:Y:S01]  /*0df0*/  LOP3.LUT R7, R13, 0x3, RZ, 0xc0, !PT ;  /* 0x000000030d077812 */ /* 0x000fe200078ec0ff */
[----:B------:R0:W-:Y:S03]  /*0e00*/  STL [R1+0x4], R0 ;  /* 0x0000040001007387 */ /* 0x0001e60000100800 */
[----:B------:R-:W-:Y:S01]  /*0e10*/  ISETP.NE.U32.AND P0, PT, R7, 0x1, PT ;  /* 0x000000010700780c */ /* 0x000fe20003f05070 */
[----:B------:R0:W-:Y:S03]  /*0e20*/  STL.64 [R1+0x8], R2 ;  /* 0x0000080201007387 */ /* 0x0001e60000100a00 */
[----:B------:R-:W-:Y:S01]  /*0e30*/  ISETP.NE.AND.EX P0, PT, RZ, RZ, PT, P0 ;  /* 0x000000ffff00720c */ /* 0x000fe20003f05300 */
[----:B------:R0:W-:-:S12]  /*0e40*/  STL.64 [R1+0x10], R4 ;  /* 0x0000100401007387 */ /* 0x0001d80000100a00 */
[----:B0-----:R-:W-:Y:S05]  /*0e50*/  @!P0 BRA `(.L_x_547) ;  /* 0x0000001800088947 */ /* 0x001fea0003800000 */
[----:B------:R-:W-:Y:S01]  /*0e60*/  UMOV UR4, URZ ;  /* 0x000000ff00047c82 */ /* 0x000fe20008000000 */
[----:B------:R-:W-:Y:S01]  /*0e70*/  UMOV UR5, URZ ;  /* 0x000000ff00057c82 */ /* 0x000fe20008000000 */
[----:B------:R-:W-:Y:S02]  /*0e80*/  IMAD.MOV.U32 R0, RZ, RZ, RZ ;  /* 0x000000ffff007224 */ /* 0x000fe400078e00ff */
[----:B------:R-:W-:Y:S02]  /*0e90*/  IMAD.MOV.U32 R18, RZ, RZ, RZ ;  /* 0x000000ffff127224 */ /* 0x000fe400078e00ff */
[----:B------:R-:W-:Y:S02]  /*0ea0*/  IMAD.U32 R5, RZ, RZ, UR4 ;  /* 0x00000004ff057e24 */ /* 0x000fe4000f8e00ff */
[----:B------:R-:W-:Y:S02]  /*0eb0*/  IMAD.U32 R4, RZ, RZ, UR5 ;  /* 0x00000005ff047e24 */ /* 0x000fe4000f8e00ff */
[----:B------:R-:W-:-:S02]  /*0ec0*/  IMAD.U32 R3, RZ, RZ, UR4 ;  /* 0x00000004ff037e24 */ /* 0x000fc4000f8e00ff */
[----:B------:R-:W-:-:S07]  /*0ed0*/  IMAD.U32 R2, RZ, RZ, UR5 ;  /* 0x00000005ff027e24 */ /* 0x000fce000f8e00ff */
.L_x_551:
[----:B------:R-:W-:-:S06]  /*0ee0*/  IMAD R7, R18, 0x4, R1 ;  /* 0x0000000412077824 */ /* 0x000fcc00078e0201 */
[----:B------:R-:W5:Y:S01]  /*0ef0*/  LDL R7, [R7+0x4] ;  /* 0x0000040007077983 */ /* 0x000f620000100800 */
[----:B------:R-:W-:-:S05]  /*0f00*/  UMOV UR4, URZ ;  /* 0x000000ff00047c82 */ /* 0x000fca0008000000 */
.L_x_550:
        /* <DEDUP_REMOVED lines=183> */
[----:B0-----:R-:W-:Y:S05]  /*1a80*/  @P0 BRA `(.L_x_547) ;  /* 0x0000000800fc0947 */ /* 0x001fea0003800000 */
        /* <DEDUP_REMOVED lines=8> */
.L_x_553:
[----:B------:R-:W-:-:S06]  /*1b10*/  IMAD R7, R18, 0x4, R1 ;  /* 0x0000000412077824 */ /* 0x000fcc00078e0201 */
[----:B------:R-:W5:Y:S01]  /*1b20*/  LDL R7, [R7+0x4] ;  /* 0x0000040007077983 */ /* 0x000f620000100800 */
[----:B------:R-:W-:-:S05]  /*1b30*/  UMOV UR4, URZ ;  /* 0x000000ff00047c82 */ /* 0x000fca0008000000 */
.L_x_552:
        /* <DEDUP_REMOVED lines=177> */
[----:B------:R0:W-:Y:S04]  /*2650*/  STL [R1+0x4], R0 ;  /* 0x0000040001007387 */ /* 0x0001e80000100800 */
[----:B------:R0:W-:Y:S04]  /*2660*/  STL.64 [R1+0x8], R2 ;  /* 0x0000080201007387 */ /* 0x0001e80000100a00 */
[----:B------:R0:W-:Y:S02]  /*2670*/  STL.64 [R1+0x10], R4 ;  /* 0x0000100401007387 */ /* 0x0001e40000100a00 */
.L_x_547:
[----:B------:R-:W-:Y:S05]  /*2680*/  BSYNC.RECONVERGENT B1 ;  /* 0x0000000000017941 */ /* 0x000fea0003800200 */
.L_x_546:
[C---:B------:R-:W-:Y:S01]  /*2690*/  ISETP.GT.U32.AND P0, PT, R13.reuse, 0x3, PT ;  /* 0x000000030d00780c */ /* 0x040fe20003f04070 */
[----:B------:R-:W-:Y:S01]  /*26a0*/  VIADD R12, R12, 0x1 ;  /* 0x000000010c0c7836 */ /* 0x000fe20000000000 */
[--C-:B------:R-:W-:Y:S02]  /*26b0*/  SHF.R.U64 R13, R13, 0x2, R16.reuse ;  /* 0x000000020d0d7819 */ /* 0x100fe40000001210 */
[----:B------:R-:W-:Y:S02]  /*26c0*/  ISETP.GT.U32.AND.EX P0, PT, R16, RZ, PT, P0 ;  /* 0x000000ff1000720c */ /* 0x000fe40003f04100 */
[----:B------:R-:W-:-:S11]  /*26d0*/  SHF.R.U32.HI R16, RZ, 0x2, R16 ;  /* 0x00000002ff107819 */ /* 0x000fd60000011610 */
[----:B------:R-:W-:Y:S05]  /*26e0*/  @P0 BRA `(.L_x_554) ;  /* 0xffffffd800c40947 */ /* 0x000fea000383ffff */
.L_x_545:
[----:B------:R-:W-:Y:S05]  /*26f0*/  BSYNC.RECONVERGENT B0 ;  /* 0x0000000000007941 */ /* 0x000fea0003800200 */
.L_x_544:
[----:B------:R-:W1:Y:S02]  /*2700*/  LDCU UR5, c[0x0][0x388] ;  /* 0x00007100ff0577ac */ /* 0x000e640008000800 */
[----:B-1----:R-:W-:-:S13]  /*2710*/  ISETP.GE.AND P0, PT, R6, UR5, PT ;  /* 0x0000000506007c0c */ /* 0x002fda000bf06270 */
[----:B------:R-:W-:Y:S05]  /*2720*/  @P0 EXIT ;  /* 0x000000000000094d */ /* 0x000fea0003800000 */
[----:B------:R-:W1:Y:S01]  /*2730*/  LDC.64 R8, c[0x0][0x380] ;  /* 0x0000e000ff087b82 */ /* 0x000e620000000a00 */
[----:B------:R-:W2:Y:S01]  /*2740*/  LDCU UR4, c[0x0][0x370] ;  /* 0x00006e00ff0477ac */ /* 0x000ea20008000800 */
[----:B------:R-:W-:Y:S02]  /*2750*/  IMAD.MOV.U32 R17, RZ, RZ, R0 ;  /* 0x000000ffff117224 */ /* 0x000fe400078e0000 */
[----:B------:R-:W-:Y:S02]  /*2760*/  IMAD.MOV.U32 R12, RZ, RZ, R2 ;  /* 0x000000ffff0c7224 */ /* 0x000fe400078e0002 */
[----:B------:R-:W-:Y:S02]  /*2770*/  IMAD.MOV.U32 R15, RZ, RZ, R5 ;  /* 0x000000ffff0f7224 */ /* 0x000fe400078e0005 */
[----:B------:R-:W-:Y:S02]  /*2780*/  IMAD.MOV.U32 R10, RZ, RZ, R4 ;  /* 0x000000ffff0a7224 */ /* 0x000fe400078e0004 */
[----:B0-----:R-:W-:-:S02]  /*2790*/  IMAD.MOV.U32 R0, RZ, RZ, 0x3198c20f ;  /* 0x3198c20fff007424 */ /* 0x001fc400078e00ff */
[----:B--2---:R-:W-:-:S07]  /*27a0*/  IMAD R7, R14, UR4, RZ ;  /* 0x000000040e077c24 */ /* 0x004fce000f8e02ff */
.L_x_555:
[----:B------:R-:W-:Y:S01]  /*27b0*/  SHF.R.U32.HI R2, RZ, 0x2, R17 ;  /* 0x00000002ff027819 */ /* 0x000fe20000011611 */
[----:B------:R-:W-:Y:S02]  /*27c0*/  IMAD.SHL.U32 R5, R15, 0x10, RZ ;  /* 0x000000100f057824 */ /* 0x000fe400078e00ff */
[----:B------:R-:W-:Y:S01]  /*27d0*/  VIADD R0, R0, 0x587c5 ;  /* 0x000587c500007836 */ /* 0x000fe20000000000 */
[----:B------:R-:W-:Y:S01]  /*27e0*/  LOP3.LUT R2, R2, R17, RZ, 0x3c, !PT ;  /* 0x0000001102027212 */ /* 0x000fe200078e3cff */
[----:B------:R-:W-:-:S04]  /*27f0*/  IMAD.MOV.U32 R13, RZ, RZ, 0x40000000 ;  /* 0x40000000ff0d7424 */ /* 0x000fc800078e00ff */
[----:B------:R-:W-:-:S05]  /*2800*/  IMAD.SHL.U32 R4, R2, 0x2, RZ ;  /* 0x0000000202047824 */ /* 0x000fca00078e00ff */
[----:B------:R-:W-:Y:S01]  /*2810*/  LOP3.LUT R4, R2, R4, R5, 0x96, !PT ;  /* 0x0000000402047212 */ /* 0x000fe200078e9605 */
[----:B------:R-:W-:-:S03]  /*2820*/  IMAD.MOV.U32 R5, RZ, RZ, 0x2f800000 ;  /* 0x2f800000ff057424 */ /* 0x000fc600078e00ff */
[----:B------:R-:W-:-:S05]  /*2830*/  LOP3.LUT R11, R4, R15, RZ, 0x3c, !PT ;  /* 0x0000000f040b7212 */ /* 0x000fca00078e3cff */
[----:B------:R-:W-:-:S05]  /*2840*/  IMAD.IADD R2, R11, 0x1, R0 ;  /* 0x000000010b027824 */ /* 0x000fca00078e0200 */
[----:B------:R-:W-:-:S05]  /*2850*/  I2FP.F32.U32 R2, R2 ;  /* 0x0000000200027245 */ /* 0x000fca0000201000 */
[----:B------:R-:W-:Y:S01]  /*2860*/  FFMA R2, R2, R5, 1.1641532182693481445e-10 ;  /* 0x2f00000002027423 */ /* 0x000fe20000000005 */
[----:B-1----:R-:W-:-:S04]  /*2870*/  IMAD.WIDE R4, R6, 0x4, R8 ;  /* 0x0000000406047825 */ /* 0x002fc800078e0208 */
[----:B------:R-:W-:Y:S01]  /*2880*/  FFMA R13, R2, R13, -1 ;  /* 0xbf800000020d7423 */ /* 0x000fe2000000000d */
[----:B------:R-:W-:Y:S02]  /*2890*/  IMAD.IADD R6, R7, 0x1, R6 ;  /* 0x0000000107067824 */ /* 0x000fe400078e0206 */
[----:B------:R-:W-:Y:S02]  /*28a0*/  IMAD.MOV.U32 R2, RZ, RZ, R12 ;  /* 0x000000ffff027224 */ /* 0x000fe400078e000c */
[----:B------:R0:W-:Y:S01]  /*28b0*/  STG.E desc[UR6][R4.64], R13 ;  /* 0x0000000d04007986 */ /* 0x0001e2000c101906 */
[----:B------:R-:W-:Y:S01]  /*28c0*/  ISETP.GE.AND P0, PT, R6, UR5, PT ;  /* 0x0000000506007c0c */ /* 0x000fe2000bf06270 */
[----:B------:R-:W-:Y:S02]  /*28d0*/  IMAD.MOV.U32 R12, RZ, RZ, R3 ;  /* 0x000000ffff0c7224 */ /* 0x000fe400078e0003 */
[----:B------:R-:W-:Y:S02]  /*28e0*/  IMAD.MOV.U32 R3, RZ, RZ, R10 ;  /* 0x000000ffff037224 */ /* 0x000fe400078e000a */
[----:B------:R-:W-:-:S02]  /*28f0*/  IMAD.MOV.U32 R10, RZ, RZ, R15 ;  /* 0x000000ffff0a7224 */ /* 0x000fc400078e000f */
[----:B------:R-:W-:Y:S02]  /*2900*/  IMAD.MOV.U32 R17, RZ, RZ, R2 ;  /* 0x000000ffff117224 */ /* 0x000fe400078e0002 */
[----:B------:R-:W-:-:S04]  /*2910*/  IMAD.MOV.U32 R15, RZ, RZ, R11 ;  /* 0x000000ffff0f7224 */ /* 0x000fc800078e000b */
[----:B0-----:R-:W-:Y:S05]  /*2920*/  @!P0 BRA `(.L_x_555) ;  /* 0xfffffffc00a08947 */ /* 0x001fea000383ffff */
[----:B------:R-:W-:Y:S05]  /*2930*/  EXIT ;  /* 0x000000000000794d */ /* 0x000fea0003800000 */
.L_x_556:
        /* <DEDUP_REMOVED lines=12> */
.L_x_561:


//--------------------- .nv.global.init           --------------------------
	.section	.nv.global.init,"aw",@progbits
	.align	4
.nv.global.init:
	.type		mrg32k3aM1SubSeq,@object
	.size		mrg32k3aM1SubSeq,(mrg32k3aM2SubSeq - mrg32k3aM1SubSeq)
mrg32k3aM1SubSeq:
        /*0000*/ 	.byte	0x0b, 0xcc, 0xee, 0x04, 0x73, 0x29, 0x8b, 0x6f, 0xf6, 0x53, 0x03, 0xf6, 0x23, 0xf6, 0xea, 0xda
        /* <DEDUP_REMOVED lines=125> */
	.type		mrg32k3aM2SubSeq,@object
	.size		mrg32k3aM2SubSeq,(mrg32k3aM1 - mrg32k3aM2SubSeq)
mrg32k3aM2SubSeq:
        /* <DEDUP_REMOVED lines=126> */
	.type		mrg32k3aM1,@object
	.size		mrg32k3aM1,(mrg32k3aM1Seq - mrg32k3aM1)
mrg32k3aM1:
        /* <DEDUP_REMOVED lines=144> */
	.type		mrg32k3aM1Seq,@object
	.size		mrg32k3aM1Seq,(mrg32k3aM2 - mrg32k3aM1Seq)
mrg32k3aM1Seq:
        /* <DEDUP_REMOVED lines=144> */
	.type		mrg32k3aM2,@object
	.size		mrg32k3aM2,(mrg32k3aM2Seq - mrg32k3aM2)
mrg32k3aM2:
        /* <DEDUP_REMOVED lines=144> */
	.type		mrg32k3aM2Seq,@object
	.size		mrg32k3aM2Seq,(precalc_xorwow_matrix - mrg32k3aM2Seq)
mrg32k3aM2Seq:
        /* <DEDUP_REMOVED lines=144> */
	.type		precalc_xorwow_matrix,@object
	.size		precalc_xorwow_matrix,(precalc_xorwow_offset_matrix - precalc_xorwow_matrix)
precalc_xorwow_matrix:
        /* <DEDUP_REMOVED lines=6400> */
	.type		precalc_xorwow_offset_matrix,@object
	.size		precalc_xorwow_offset_matrix,(.L_1 - precalc_xorwow_offset_matrix)
precalc_xorwow_offset_matrix:
        /* <DEDUP_REMOVED lines=6400> */
.L_1:


//--------------------- .nv.shared.reserved.0     --------------------------
	.section	.nv.shared.reserved.0,"aw",@nobits
	.weak		__nv_reservedSMEM_offset_0_alias
	.size		__nv_reservedSMEM_offset_0_alias, 0, 64
	.other		__nv_reservedSMEM_offset_0_alias,@"STO_CUDA_RESERVED_SHARED STV_DEFAULT"
__nv_reservedSMEM_offset_0_alias:
	.zero		0
	.zero		64


//--------------------- .nv.constant0._Z13generateSobolPfPA32_ji --------------------------
	.section	.nv.constant0._Z13generateSobolPfPA32_ji,"a",@progbits
	.sectionflags	@""
	.align	4
.nv.constant0._Z13generateSobolPfPA32_ji:
	.zero		916


//--------------------- .nv.constant0._Z22generatePhilox_4x32_10Pfi --------------------------
	.section	.nv.constant0._Z22generatePhilox_4x32_10Pfi,"a",@progbits
	.sectionflags	@""
	.align	4
.nv.constant0._Z22generatePhilox_4x32_10Pfi:
	.zero		908


//--------------------- .nv.constant0._Z16generateMRG32k3aPfi --------------------------
	.section	.nv.constant0._Z16generateMRG32k3aPfi,"a",@progbits
	.sectionflags	@""
	.align	4
.nv.constant0._Z16generateMRG32k3aPfi:
	.zero		908


//--------------------- .nv.constant0._Z14generateXORWOWPfi --------------------------
	.section	.nv.constant0._Z14generateXORWOWPfi,"a",@progbits
	.sectionflags	@""
	.align	4
.nv.constant0._Z14generateXORWOWPfi:
	.zero		908


//--------------------- SYMBOLS --------------------------

	.type		.nv.reservedSmem.offset0,@object
	.size		.nv.reservedSmem.offset0,0x4
